	.target	sm_103a

	.elftype	@"ET_EXEC"


//--------------------- .note.nv.tkinfo           --------------------------
	.section	.note.nv.tkinfo,"",@"SHT_NOTE"
	.sectionflags	@"SHF_NOTE_NV_TKINFO"
	.tkinfo
        /*0018*/ 	.word	0x00000002
        /*0030*/ 	.string	""
        /*0030*/ 	.string	"ptxas"
        /*0030*/ 	.string	"Cuda compilation tools, release 13.0, V13.0.88"
        /*0030*/ 	.string	"Build cuda_13.0.r13.0/compiler.36424714_0"
        /*0030*/ 	.string	"-arch sm_103a -m 64 "



//--------------------- .note.nv.cuinfo           --------------------------
	.section	.note.nv.cuinfo,"",@"SHT_NOTE"
	.sectionflags	@"SHF_NOTE_NV_CUINFO"
        /*0018*/ 	.short	0x0002
        /*001a*/ 	.short	0x0067
        /*001c*/ 	.short	0x0082
	.zero		2


//--------------------- .nv.info                  --------------------------
	.section	.nv.info,"",@"SHT_CUDA_INFO"
	.align	4


	//----- nvinfo : EIATTR_REGCOUNT
	.align		4
        /*0000*/ 	.byte	0x04, 0x2f
        /*0002*/ 	.short	(.L_29 - .L_28)
	.align		4
.L_28:
        /*0004*/ 	.word	index@(_Z16q4_matmul_kernelILb0ELb1ELb1EEvPK6__halfPKjPS0_S2_S4_iiiiiS4_b)
        /*0008*/ 	.word	0x00000020


	//----- nvinfo : EIATTR_FRAME_SIZE
	.align		4
.L_29:
        /*000c*/ 	.byte	0x04, 0x11
        /*000e*/ 	.short	(.L_31 - .L_30)
	.align		4
.L_30:
        /*0010*/ 	.word	index@(_Z16q4_matmul_kernelILb0ELb1ELb1EEvPK6__halfPKjPS0_S2_S4_iiiiiS4_b)
        /*0014*/ 	.word	0x00000000


	//----- nvinfo : EIATTR_REGCOUNT
	.align		4
.L_31:
        /*0018*/ 	.byte	0x04, 0x2f
        /*001a*/ 	.short	(.L_33 - .L_32)
	.align		4
.L_32:
        /*001c*/ 	.word	index@(_Z16q4_matmul_kernelILb0ELb1ELb0EEvPK6__halfPKjPS0_S2_S4_iiiiiS4_b)
        /*0020*/ 	.word	0x00000020


	//----- nvinfo : EIATTR_FRAME_SIZE
	.align		4
.L_33:
        /*0024*/ 	.byte	0x04, 0x11
        /*0026*/ 	.short	(.L_35 - .L_34)
	.align		4
.L_34:
        /*0028*/ 	.word	index@(_Z16q4_matmul_kernelILb0ELb1ELb0EEvPK6__halfPKjPS0_S2_S4_iiiiiS4_b)
        /*002c*/ 	.word	0x00000000


	//----- nvinfo : EIATTR_REGCOUNT
	.align		4
.L_35:
        /*0030*/ 	.byte	0x04, 0x2f
        /*0032*/ 	.short	(.L_37 - .L_36)
	.align		4
.L_36:
        /*0034*/ 	.word	index@(_Z16q4_matmul_kernelILb0ELb0ELb1EEvPK6__halfPKjPS0_S2_S4_iiiiiS4_b)
        /*0038*/ 	.word	0x00000028


	//----- nvinfo : EIATTR_FRAME_SIZE
	.align		4
.L_37:
        /*003c*/ 	.byte	0x04, 0x11
        /*003e*/ 	.short	(.L_39 - .L_38)
	.align		4
.L_38:
        /*0040*/ 	.word	index@(_Z16q4_matmul_kernelILb0ELb0ELb1EEvPK6__halfPKjPS0_S2_S4_iiiiiS4_b)
        /*0044*/ 	.word	0x00000000


	//----- nvinfo : EIATTR_REGCOUNT
	.align		4
.L_39:
        /*0048*/ 	.byte	0x04, 0x2f
        /*004a*/ 	.short	(.L_41 - .L_40)
	.align		4
.L_40:
        /*004c*/ 	.word	index@(_Z16q4_matmul_kernelILb0ELb0ELb0EEvPK6__halfPKjPS0_S2_S4_iiiiiS4_b)
        /*0050*/ 	.word	0x00000020


	//----- nvinfo : EIATTR_FRAME_SIZE
	.align		4
.L_41:
        /*0054*/ 	.byte	0x04, 0x11
        /*0056*/ 	.short	(.L_43 - .L_42)
	.align		4
.L_42:
        /*0058*/ 	.word	index@(_Z16q4_matmul_kernelILb0ELb0ELb0EEvPK6__halfPKjPS0_S2_S4_iiiiiS4_b)
        /*005c*/ 	.word	0x00000000


	//----- nvinfo : EIATTR_REGCOUNT
	.align		4
.L_43:
        /*0060*/ 	.byte	0x04, 0x2f
        /*0062*/ 	.short	(.L_45 - .L_44)
	.align		4
.L_44:
        /*0064*/ 	.word	index@(_Z16q4_matmul_kernelILb1ELb1ELb1EEvPK6__halfPKjPS0_S2_S4_iiiiiS4_b)
        /*0068*/ 	.word	0x00000020


	//----- nvinfo : EIATTR_FRAME_SIZE
	.align		4
.L_45:
        /*006c*/ 	.byte	0x04, 0x11
        /*006e*/ 	.short	(.L_47 - .L_46)
	.align		4
.L_46:
        /*0070*/ 	.word	index@(_Z16q4_matmul_kernelILb1ELb1ELb1EEvPK6__halfPKjPS0_S2_S4_iiiiiS4_b)
        /*0074*/ 	.word	0x00000000


	//----- nvinfo : EIATTR_REGCOUNT
	.align		4
.L_47:
        /*0078*/ 	.byte	0x04, 0x2f
        /*007a*/ 	.short	(.L_49 - .L_48)
	.align		4
.L_48:
        /*007c*/ 	.word	index@(_Z16q4_matmul_kernelILb1ELb1ELb0EEvPK6__halfPKjPS0_S2_S4_iiiiiS4_b)
        /*0080*/ 	.word	0x00000020


	//----- nvinfo : EIATTR_FRAME_SIZE
	.align		4
.L_49:
        /*0084*/ 	.byte	0x04, 0x11
        /*0086*/ 	.short	(.L_51 - .L_50)
	.align		4
.L_50:
        /*0088*/ 	.word	index@(_Z16q4_matmul_kernelILb1ELb1ELb0EEvPK6__halfPKjPS0_S2_S4_iiiiiS4_b)
        /*008c*/ 	.word	0x00000000


	//----- nvinfo : EIATTR_REGCOUNT
	.align		4
.L_51:
        /*0090*/ 	.byte	0x04, 0x2f
        /*0092*/ 	.short	(.L_53 - .L_52)
	.align		4
.L_52:
        /*0094*/ 	.word	index@(_Z16q4_matmul_kernelILb1ELb0ELb1EEvPK6__halfPKjPS0_S2_S4_iiiiiS4_b)
        /*0098*/ 	.word	0x00000020


	//----- nvinfo : EIATTR_FRAME_SIZE
	.align		4
.L_53:
        /*009c*/ 	.byte	0x04, 0x11
        /*009e*/ 	.short	(.L_55 - .L_54)
	.align		4
.L_54:
        /*00a0*/ 	.word	index@(_Z16q4_matmul_kernelILb1ELb0ELb1EEvPK6__halfPKjPS0_S2_S4_iiiiiS4_b)
        /*00a4*/ 	.word	0x00000000


	//----- nvinfo : EIATTR_REGCOUNT
	.align		4
.L_55:
        /*00a8*/ 	.byte	0x04, 0x2f
        /*00aa*/ 	.short	(.L_57 - .L_56)
	.align		4
.L_56:
        /*00ac*/ 	.word	index@(_Z16q4_matmul_kernelILb1ELb0ELb0EEvPK6__halfPKjPS0_S2_S4_iiiiiS4_b)
        /*00b0*/ 	.word	0x00000020


	//----- nvinfo : EIATTR_FRAME_SIZE
	.align		4
.L_57:
        /*00b4*/ 	.byte	0x04, 0x11
        /*00b6*/ 	.short	(.L_59 - .L_58)
	.align		4
.L_58:
        /*00b8*/ 	.word	index@(_Z16q4_matmul_kernelILb1ELb0ELb0EEvPK6__halfPKjPS0_S2_S4_iiiiiS4_b)
        /*00bc*/ 	.word	0x00000000


	//----- nvinfo : EIATTR_MIN_STACK_SIZE
	.align		4
.L_59:
        /*00c0*/ 	.byte	0x04, 0x12
        /*00c2*/ 	.short	(.L_61 - .L_60)
	.align		4
.L_60:
        /*00c4*/ 	.word	index@(_Z16q4_matmul_kernelILb1ELb0ELb0EEvPK6__halfPKjPS0_S2_S4_iiiiiS4_b)
        /*00c8*/ 	.word	0x00000000


	//----- nvinfo : EIATTR_MIN_STACK_SIZE
	.align		4
.L_61:
        /*00cc*/ 	.byte	0x04, 0x12
        /*00ce*/ 	.short	(.L_63 - .L_62)
	.align		4
.L_62:
        /*00d0*/ 	.word	index@(_Z16q4_matmul_kernelILb1ELb0ELb1EEvPK6__halfPKjPS0_S2_S4_iiiiiS4_b)
        /*00d4*/ 	.word	0x00000000


	//----- nvinfo : EIATTR_MIN_STACK_SIZE
	.align		4
.L_63:
        /*00d8*/ 	.byte	0x04, 0x12
        /*00da*/ 	.short	(.L_65 - .L_64)
	.align		4
.L_64:
        /*00dc*/ 	.word	index@(_Z16q4_matmul_kernelILb1ELb1ELb0EEvPK6__halfPKjPS0_S2_S4_iiiiiS4_b)
        /*00e0*/ 	.word	0x00000000


	//----- nvinfo : EIATTR_MIN_STACK_SIZE
	.align		4
.L_65:
        /*00e4*/ 	.byte	0x04, 0x12
        /*00e6*/ 	.short	(.L_67 - .L_66)
	.align		4
.L_66:
        /*00e8*/ 	.word	index@(_Z16q4_matmul_kernelILb1ELb1ELb1EEvPK6__halfPKjPS0_S2_S4_iiiiiS4_b)
        /*00ec*/ 	.word	0x00000000


	//----- nvinfo : EIATTR_MIN_STACK_SIZE
	.align		4
.L_67:
        /*00f0*/ 	.byte	0x04, 0x12
        /*00f2*/ 	.short	(.L_69 - .L_68)
	.align		4
.L_68:
        /*00f4*/ 	.word	index@(_Z16q4_matmul_kernelILb0ELb0ELb0EEvPK6__halfPKjPS0_S2_S4_iiiiiS4_b)
        /*00f8*/ 	.word	0x00000000


	//----- nvinfo : EIATTR_MIN_STACK_SIZE
	.align		4
.L_69:
        /*00fc*/ 	.byte	0x04, 0x12
        /*00fe*/ 	.short	(.L_71 - .L_70)
	.align		4
.L_70:
        /*0100*/ 	.word	index@(_Z16q4_matmul_kernelILb0ELb0ELb1EEvPK6__halfPKjPS0_S2_S4_iiiiiS4_b)
        /*0104*/ 	.word	0x00000000


	//----- nvinfo : EIATTR_MIN_STACK_SIZE
	.align		4
.L_71:
        /*0108*/ 	.byte	0x04, 0x12
        /*010a*/ 	.short	(.L_73 - .L_72)
	.align		4
.L_72:
        /*010c*/ 	.word	index@(_Z16q4_matmul_kernelILb0ELb1ELb0EEvPK6__halfPKjPS0_S2_S4_iiiiiS4_b)
        /*0110*/ 	.word	0x00000000


	//----- nvinfo : EIATTR_MIN_STACK_SIZE
	.align		4
.L_73:
        /*0114*/ 	.byte	0x04, 0x12
        /*0116*/ 	.short	(.L_75 - .L_74)
	.align		4
.L_74:
        /*0118*/ 	.word	index@(_Z16q4_matmul_kernelILb0ELb1ELb1EEvPK6__halfPKjPS0_S2_S4_iiiiiS4_b)
        /*011c*/ 	.word	0x00000000
.L_75:


//--------------------- .nv.compat                --------------------------
	.section	.nv.compat,"",@"SHT_CUDA_COMPAT_INFO"
	.align	4
        /*0000*/ 	.byte	0x02, 0x09, 0x01, 0x00, 0x02, 0x02, 0x01, 0x00, 0x02, 0x05, 0x05, 0x00, 0x03, 0x07, 0x01, 0x01
        /*0010*/ 	.byte	0x02, 0x03, 0x00, 0x00, 0x02, 0x06, 0x01, 0x00, 0x04, 0x0b, 0x08, 0x00, 0x00, 0x00, 0x00, 0x00
        /*0020*/ 	.byte	0x00, 0x00, 0x00, 0x00


//--------------------- .nv.info._Z16q4_matmul_kernelILb1ELb0ELb0EEvPK6__halfPKjPS0_S2_S4_iiiiiS4_b --------------------------
	.section	.nv.info._Z16q4_matmul_kernelILb1ELb0ELb0EEvPK6__halfPKjPS0_S2_S4_iiiiiS4_b,"",@"SHT_CUDA_INFO"
	.sectionflags	@""
	.align	4


	//----- nvinfo : EIATTR_CUDA_API_VERSION
	.align		4
        /*0000*/ 	.byte	0x04, 0x37
        /*0002*/ 	.short	(.L_77 - .L_76)
.L_76:
        /*0004*/ 	.word	0x00000082


	//----- nvinfo : EIATTR_KPARAM_INFO
	.align		4
.L_77:
        /*0008*/ 	.byte	0x04, 0x17
        /*000a*/ 	.short	(.L_79 - .L_78)
.L_78:
        /*000c*/ 	.word	0x00000000
        /*0010*/ 	.short	0x000b
        /*0012*/ 	.short	0x0048
        /*0014*/ 	.byte	0x00, 0xf0, 0x05, 0x00


	//----- nvinfo : EIATTR_KPARAM_INFO
	.align		4
.L_79:
        /*0018*/ 	.byte	0x04, 0x17
        /*001a*/ 	.short	(.L_81 - .L_80)
.L_80:
        /*001c*/ 	.word	0x00000000
        /*0020*/ 	.short	0x000a
        /*0022*/ 	.short	0x0040
        /*0024*/ 	.byte	0x00, 0xf5, 0x21, 0x00


	//----- nvinfo : EIATTR_KPARAM_INFO
	.align		4
.L_81:
        /*0028*/ 	.byte	0x04, 0x17
        /*002a*/ 	.short	(.L_83 - .L_82)
.L_82:
        /*002c*/ 	.word	0x00000000
        /*0030*/ 	.short	0x0009
        /*0032*/ 	.short	0x0038
        /*0034*/ 	.byte	0x00, 0xf0, 0x11, 0x00


	//----- nvinfo : EIATTR_KPARAM_INFO
	.align		4
.L_83:
        /*0038*/ 	.byte	0x04, 0x17
        /*003a*/ 	.short	(.L_85 - .L_84)
.L_84:
        /*003c*/ 	.word	0x00000000
        /*0040*/ 	.short	0x0008
        /*0042*/ 	.short	0x0034
        /*0044*/ 	.byte	0x00, 0xf0, 0x11, 0x00


	//----- nvinfo : EIATTR_KPARAM_INFO
	.align		4
.L_85:
        /*0048*/ 	.byte	0x04, 0x17
        /*004a*/ 	.short	(.L_87 - .L_86)
.L_86:
        /*004c*/ 	.word	0x00000000
        /*0050*/ 	.short	0x0007
        /*0052*/ 	.short	0x0030
        /*0054*/ 	.byte	0x00, 0xf0, 0x11, 0x00


	//----- nvinfo : EIATTR_KPARAM_INFO
	.align		4
.L_87:
        /*0058*/ 	.byte	0x04, 0x17
        /*005a*/ 	.short	(.L_89 - .L_88)
.L_88:
        /*005c*/ 	.word	0x00000000
        /*0060*/ 	.short	0x0006
        /*0062*/ 	.short	0x002c
        /*0064*/ 	.byte	0x00, 0xf0, 0x11, 0x00


	//----- nvinfo : EIATTR_KPARAM_INFO
	.align		4
.L_89:
        /*0068*/ 	.byte	0x04, 0x17
        /*006a*/ 	.short	(.L_91 - .L_90)
.L_90:
        /*006c*/ 	.word	0x00000000
        /*0070*/ 	.short	0x0005
        /*0072*/ 	.short	0x0028
        /*0074*/ 	.byte	0x00, 0xf0, 0x11, 0x00


	//----- nvinfo : EIATTR_KPARAM_INFO
	.align		4
.L_91:
        /*0078*/ 	.byte	0x04, 0x17
        /*007a*/ 	.short	(.L_93 - .L_92)
.L_92:
        /*007c*/ 	.word	0x00000000
        /*0080*/ 	.short	0x0004
        /*0082*/ 	.short	0x0020
        /*0084*/ 	.byte	0x00, 0xf5, 0x21, 0x00


	//----- nvinfo : EIATTR_KPARAM_INFO
	.align		4
.L_93:
        /*0088*/ 	.byte	0x04, 0x17
        /*008a*/ 	.short	(.L_95 - .L_94)
.L_94:
        /*008c*/ 	.word	0x00000000
        /*0090*/ 	.short	0x0003
        /*0092*/ 	.short	0x0018
        /*0094*/ 	.byte	0x00, 0xf5, 0x21, 0x00


	//----- nvinfo : EIATTR_KPARAM_INFO
	.align		4
.L_95:
        /*0098*/ 	.byte	0x04, 0x17
        /*009a*/ 	.short	(.L_97 - .L_96)
.L_96:
        /*009c*/ 	.word	0x00000000
        /*00a0*/ 	.short	0x0002
        /*00a2*/ 	.short	0x0010
        /*00a4*/ 	.byte	0x00, 0xf5, 0x21, 0x00


	//----- nvinfo : EIATTR_KPARAM_INFO
	.align		4
.L_97:
        /*00a8*/ 	.byte	0x04, 0x17
        /*00aa*/ 	.short	(.L_99 - .L_98)
.L_98:
        /*00ac*/ 	.word	0x00000000
        /*00b0*/ 	.short	0x0001
        /*00b2*/ 	.short	0x0008
        /*00b4*/ 	.byte	0x00, 0xf5, 0x21, 0x00


	//----- nvinfo : EIATTR_KPARAM_INFO
	.align		4
.L_99:
        /*00b8*/ 	.byte	0x04, 0x17
        /*00ba*/ 	.short	(.L_101 - .L_100)
.L_100:
        /*00bc*/ 	.word	0x00000000
        /*00c0*/ 	.short	0x0000
        /*00c2*/ 	.short	0x0000
        /*00c4*/ 	.byte	0x00, 0xf5, 0x21, 0x00


	//----- nvinfo : EIATTR_SPARSE_MMA_MASK
	.align		4
.L_101:
        /*00c8*/ 	.byte	0x03, 0x50
        /*00ca*/ 	.short	0x0000


	//----- nvinfo : EIATTR_MAXREG_COUNT
	.align		4
        /*00cc*/ 	.byte	0x03, 0x1b
        /*00ce*/ 	.short	0x00ff


	//----- nvinfo : EIATTR_NUM_BARRIERS
	.align		4
        /*00d0*/ 	.byte	0x02, 0x4c
        /*00d2*/ 	.byte	0x01
	.zero		1


	//----- nvinfo : EIATTR_MERCURY_ISA_VERSION
	.align		4
        /*00d4*/ 	.byte	0x03, 0x5f
        /*00d6*/ 	.short	0x0101


	//----- nvinfo : EIATTR_VRC_CTA_INIT_COUNT
	.align		4
        /*00d8*/ 	.byte	0x02, 0x4a
	.zero		1
	.zero		1


	//----- nvinfo : EIATTR_ATOM16_EMUL_INSTR_REG_MAP
	.align		4
        /*00dc*/ 	.byte	0x04, 0x2e
        /*00de*/ 	.short	(.L_103 - .L_102)


	//   ....[0]....
.L_102:
        /*00e0*/ 	.word	0x000014b0
        /*00e4*/ 	.short	0x0004
        /*00e6*/ 	.short	0x0000


	//   ....[1]....
        /*00e8*/ 	.word	0x00001510
        /*00ec*/ 	.short	0x0004
        /*00ee*/ 	.short	0x0000


	//----- nvinfo : EIATTR_EXIT_INSTR_OFFSETS
	.align		4
.L_103:
        /*00f0*/ 	.byte	0x04, 0x1c
        /*00f2*/ 	.short	(.L_105 - .L_104)


	//   ....[0]....
.L_104:
        /*00f4*/ 	.word	0x00001550


	//----- nvinfo : EIATTR_CRS_STACK_SIZE
	.align		4
.L_105:
        /*00f8*/ 	.byte	0x04, 0x1e
        /*00fa*/ 	.short	(.L_107 - .L_106)
.L_106:
        /*00fc*/ 	.word	0x00000000


	//----- nvinfo : EIATTR_CBANK_PARAM_SIZE
	.align		4
.L_107:
        /*0100*/ 	.byte	0x03, 0x19
        /*0102*/ 	.short	0x0049


	//----- nvinfo : EIATTR_PARAM_CBANK
	.align		4
        /*0104*/ 	.byte	0x04, 0x0a
        /*0106*/ 	.short	(.L_109 - .L_108)
	.align		4
.L_108:
        /*0108*/ 	.word	index@(.nv.constant0._Z16q4_matmul_kernelILb1ELb0ELb0EEvPK6__halfPKjPS0_S2_S4_iiiiiS4_b)
        /*010c*/ 	.short	0x0380
        /*010e*/ 	.short	0x0049


	//----- nvinfo : EIATTR_SW_WAR
	.align		4
.L_109:
        /*0110*/ 	.byte	0x04, 0x36
        /*0112*/ 	.short	(.L_111 - .L_110)
.L_110:
        /*0114*/ 	.word	0x00000008
.L_111:


//--------------------- .nv.info._Z16q4_matmul_kernelILb1ELb0ELb1EEvPK6__halfPKjPS0_S2_S4_iiiiiS4_b --------------------------
	.section	.nv.info._Z16q4_matmul_kernelILb1ELb0ELb1EEvPK6__halfPKjPS0_S2_S4_iiiiiS4_b,"",@"SHT_CUDA_INFO"
	.sectionflags	@""
	.align	4


	//----- nvinfo : EIATTR_CUDA_API_VERSION
	.align		4
        /*0000*/ 	.byte	0x04, 0x37
        /*0002*/ 	.short	(.L_113 - .L_112)
.L_112:
        /*0004*/ 	.word	0x00000082


	//----- nvinfo : EIATTR_KPARAM_INFO
	.align		4
.L_113:
        /*0008*/ 	.byte	0x04, 0x17
        /*000a*/ 	.short	(.L_115 - .L_114)
.L_114:
        /*000c*/ 	.word	0x00000000
        /*0010*/ 	.short	0x000b
        /*0012*/ 	.short	0x0048
        /*0014*/ 	.byte	0x00, 0xf0, 0x05, 0x00


	//----- nvinfo : EIATTR_KPARAM_INFO
	.align		4
.L_115:
        /*0018*/ 	.byte	0x04, 0x17
        /*001a*/ 	.short	(.L_117 - .L_116)
.L_116:
        /*001c*/ 	.word	0x00000000
        /*0020*/ 	.short	0x000a
        /*0022*/ 	.short	0x0040
        /*0024*/ 	.byte	0x00, 0xf5, 0x21, 0x00


	//----- nvinfo : EIATTR_KPARAM_INFO
	.align		4
.L_117:
        /*0028*/ 	.byte	0x04, 0x17
        /*002a*/ 	.short	(.L_119 - .L_118)
.L_118:
        /*002c*/ 	.word	0x00000000
        /*0030*/ 	.short	0x0009
        /*0032*/ 	.short	0x0038
        /*0034*/ 	.byte	0x00, 0xf0, 0x11, 0x00


	//----- nvinfo : EIATTR_KPARAM_INFO
	.align		4
.L_119:
        /*0038*/ 	.byte	0x04, 0x17
        /*003a*/ 	.short	(.L_121 - .L_120)
.L_120:
        /*003c*/ 	.word	0x00000000
        /*0040*/ 	.short	0x0008
        /*0042*/ 	.short	0x0034
        /*0044*/ 	.byte	0x00, 0xf0, 0x11, 0x00


	//----- nvinfo : EIATTR_KPARAM_INFO
	.align		4
.L_121:
        /*0048*/ 	.byte	0x04, 0x17
        /*004a*/ 	.short	(.L_123 - .L_122)
.L_122:
        /*004c*/ 	.word	0x00000000
        /*0050*/ 	.short	0x0007
        /*0052*/ 	.short	0x0030
        /*0054*/ 	.byte	0x00, 0xf0, 0x11, 0x00


	//----- nvinfo : EIATTR_KPARAM_INFO
	.align		4
.L_123:
        /*0058*/ 	.byte	0x04, 0x17
        /*005a*/ 	.short	(.L_125 - .L_124)
.L_124:
        /*005c*/ 	.word	0x00000000
        /*0060*/ 	.short	0x0006
        /*0062*/ 	.short	0x002c
        /*0064*/ 	.byte	0x00, 0xf0, 0x11, 0x00


	//----- nvinfo : EIATTR_KPARAM_INFO
	.align		4
.L_125:
        /*0068*/ 	.byte	0x04, 0x17
        /*006a*/ 	.short	(.L_127 - .L_126)
.L_126:
        /*006c*/ 	.word	0x00000000
        /*0070*/ 	.short	0x0005
        /*0072*/ 	.short	0x0028
        /*0074*/ 	.byte	0x00, 0xf0, 0x11, 0x00


	//----- nvinfo : EIATTR_KPARAM_INFO
	.align		4
.L_127:
        /*0078*/ 	.byte	0x04, 0x17
        /*007a*/ 	.short	(.L_129 - .L_128)
.L_128:
        /*007c*/ 	.word	0x00000000
        /*0080*/ 	.short	0x0004
        /*0082*/ 	.short	0x0020
        /*0084*/ 	.byte	0x00, 0xf5, 0x21, 0x00


	//----- nvinfo : EIATTR_KPARAM_INFO
	.align		4
.L_129:
        /*0088*/ 	.byte	0x04, 0x17
        /*008a*/ 	.short	(.L_131 - .L_130)
.L_130:
        /*008c*/ 	.word	0x00000000
        /*0090*/ 	.short	0x0003
        /*0092*/ 	.short	0x0018
        /*0094*/ 	.byte	0x00, 0xf5, 0x21, 0x00


	//----- nvinfo : EIATTR_KPARAM_INFO
	.align		4
.L_131:
        /*0098*/ 	.byte	0x04, 0x17
        /*009a*/ 	.short	(.L_133 - .L_132)
.L_132:
        /*009c*/ 	.word	0x00000000
        /*00a0*/ 	.short	0x0002
        /*00a2*/ 	.short	0x0010
        /*00a4*/ 	.byte	0x00, 0xf5, 0x21, 0x00


	//----- nvinfo : EIATTR_KPARAM_INFO
	.align		4
.L_133:
        /*00a8*/ 	.byte	0x04, 0x17
        /*00aa*/ 	.short	(.L_135 - .L_134)
.L_134:
        /*00ac*/ 	.word	0x00000000
        /*00b0*/ 	.short	0x0001
        /*00b2*/ 	.short	0x0008
        /*00b4*/ 	.byte	0x00, 0xf5, 0x21, 0x00


	//----- nvinfo : EIATTR_KPARAM_INFO
	.align		4
.L_135:
        /*00b8*/ 	.byte	0x04, 0x17
        /*00ba*/ 	.short	(.L_137 - .L_136)
.L_136:
        /*00bc*/ 	.word	0x00000000
        /*00c0*/ 	.short	0x0000
        /*00c2*/ 	.short	0x0000
        /*00c4*/ 	.byte	0x00, 0xf5, 0x21, 0x00


	//----- nvinfo : EIATTR_SPARSE_MMA_MASK
	.align		4
.L_137:
        /*00c8*/ 	.byte	0x03, 0x50
        /*00ca*/ 	.short	0x0000


	//----- nvinfo : EIATTR_MAXREG_COUNT
	.align		4
        /*00cc*/ 	.byte	0x03, 0x1b
        /*00ce*/ 	.short	0x00ff


	//----- nvinfo : EIATTR_NUM_BARRIERS
	.align		4
        /*00d0*/ 	.byte	0x02, 0x4c
        /*00d2*/ 	.byte	0x01
	.zero		1


	//----- nvinfo : EIATTR_MERCURY_ISA_VERSION
	.align		4
        /*00d4*/ 	.byte	0x03, 0x5f
        /*00d6*/ 	.short	0x0101


	//----- nvinfo : EIATTR_VRC_CTA_INIT_COUNT
	.align		4
        /*00d8*/ 	.byte	0x02, 0x4a
	.zero		1
	.zero		1


	//----- nvinfo : EIATTR_ATOM16_EMUL_INSTR_REG_MAP
	.align		4
        /*00dc*/ 	.byte	0x04, 0x2e
        /*00de*/ 	.short	(.L_139 - .L_138)


	//   ....[0]....
.L_138:
        /*00e0*/ 	.word	0x000019a0
        /*00e4*/ 	.short	0x0004
        /*00e6*/ 	.short	0x0000


	//   ....[1]....
        /*00e8*/ 	.word	0x00001a00
        /*00ec*/ 	.short	0x0004
        /*00ee*/ 	.short	0x0000


	//----- nvinfo : EIATTR_EXIT_INSTR_OFFSETS
	.align		4
.L_139:
        /*00f0*/ 	.byte	0x04, 0x1c
        /*00f2*/ 	.short	(.L_141 - .L_140)


	//   ....[0]....
.L_140:
        /*00f4*/ 	.word	0x00001a40


	//----- nvinfo : EIATTR_CRS_STACK_SIZE
	.align		4
.L_141:
        /*00f8*/ 	.byte	0x04, 0x1e
        /*00fa*/ 	.short	(.L_143 - .L_142)
.L_142:
        /*00fc*/ 	.word	0x00000000


	//----- nvinfo : EIATTR_CBANK_PARAM_SIZE
	.align		4
.L_143:
        /*0100*/ 	.byte	0x03, 0x19
        /*0102*/ 	.short	0x0049


	//----- nvinfo : EIATTR_PARAM_CBANK
	.align		4
        /*0104*/ 	.byte	0x04, 0x0a
        /*0106*/ 	.short	(.L_145 - .L_144)
	.align		4
.L_144:
        /*0108*/ 	.word	index@(.nv.constant0._Z16q4_matmul_kernelILb1ELb0ELb1EEvPK6__halfPKjPS0_S2_S4_iiiiiS4_b)
        /*010c*/ 	.short	0x0380
        /*010e*/ 	.short	0x0049


	//----- nvinfo : EIATTR_SW_WAR
	.align		4
.L_145:
        /*0110*/ 	.byte	0x04, 0x36
        /*0112*/ 	.short	(.L_147 - .L_146)
.L_146:
        /*0114*/ 	.word	0x00000008
.L_147:


//--------------------- .nv.info._Z16q4_matmul_kernelILb1ELb1ELb0EEvPK6__halfPKjPS0_S2_S4_iiiiiS4_b --------------------------
	.section	.nv.info._Z16q4_matmul_kernelILb1ELb1ELb0EEvPK6__halfPKjPS0_S2_S4_iiiiiS4_b,"",@"SHT_CUDA_INFO"
	.sectionflags	@""
	.align	4


	//----- nvinfo : EIATTR_CUDA_API_VERSION
	.align		4
        /*0000*/ 	.byte	0x04, 0x37
        /*0002*/ 	.short	(.L_149 - .L_148)
.L_148:
        /*0004*/ 	.word	0x00000082


	//----- nvinfo : EIATTR_KPARAM_INFO
	.align		4
.L_149:
        /*0008*/ 	.byte	0x04, 0x17
        /*000a*/ 	.short	(.L_151 - .L_150)
.L_150:
        /*000c*/ 	.word	0x00000000
        /*0010*/ 	.short	0x000b
        /*0012*/ 	.short	0x0048
        /*0014*/ 	.byte	0x00, 0xf0, 0x05, 0x00


	//----- nvinfo : EIATTR_KPARAM_INFO
	.align		4
.L_151:
        /*0018*/ 	.byte	0x04, 0x17
        /*001a*/ 	.short	(.L_153 - .L_152)
.L_152:
        /*001c*/ 	.word	0x00000000
        /*0020*/ 	.short	0x000a
        /*0022*/ 	.short	0x0040
        /*0024*/ 	.byte	0x00, 0xf5, 0x21, 0x00


	//----- nvinfo : EIATTR_KPARAM_INFO
	.align		4
.L_153:
        /*0028*/ 	.byte	0x04, 0x17
        /*002a*/ 	.short	(.L_155 - .L_154)
.L_154:
        /*002c*/ 	.word	0x00000000
        /*0030*/ 	.short	0x0009
        /*0032*/ 	.short	0x0038
        /*0034*/ 	.byte	0x00, 0xf0, 0x11, 0x00


	//----- nvinfo : EIATTR_KPARAM_INFO
	.align		4
.L_155:
        /*0038*/ 	.byte	0x04, 0x17
        /*003a*/ 	.short	(.L_157 - .L_156)
.L_156:
        /*003c*/ 	.word	0x00000000
        /*0040*/ 	.short	0x0008
        /*0042*/ 	.short	0x0034
        /*0044*/ 	.byte	0x00, 0xf0, 0x11, 0x00


	//----- nvinfo : EIATTR_KPARAM_INFO
	.align		4
.L_157:
        /*0048*/ 	.byte	0x04, 0x17
        /*004a*/ 	.short	(.L_159 - .L_158)
.L_158:
        /*004c*/ 	.word	0x00000000
        /*0050*/ 	.short	0x0007
        /*0052*/ 	.short	0x0030
        /*0054*/ 	.byte	0x00, 0xf0, 0x11, 0x00


	//----- nvinfo : EIATTR_KPARAM_INFO
	.align		4
.L_159:
        /*0058*/ 	.byte	0x04, 0x17
        /*005a*/ 	.short	(.L_161 - .L_160)
.L_160:
        /*005c*/ 	.word	0x00000000
        /*0060*/ 	.short	0x0006
        /*0062*/ 	.short	0x002c
        /*0064*/ 	.byte	0x00, 0xf0, 0x11, 0x00


	//----- nvinfo : EIATTR_KPARAM_INFO
	.align		4
.L_161:
        /*0068*/ 	.byte	0x04, 0x17
        /*006a*/ 	.short	(.L_163 - .L_162)
.L_162:
        /*006c*/ 	.word	0x00000000
        /*0070*/ 	.short	0x0005
        /*0072*/ 	.short	0x0028
        /*0074*/ 	.byte	0x00, 0xf0, 0x11, 0x00


	//----- nvinfo : EIATTR_KPARAM_INFO
	.align		4
.L_163:
        /*0078*/ 	.byte	0x04, 0x17
        /*007a*/ 	.short	(.L_165 - .L_164)
.L_164:
        /*007c*/ 	.word	0x00000000
        /*0080*/ 	.short	0x0004
        /*0082*/ 	.short	0x0020
        /*0084*/ 	.byte	0x00, 0xf5, 0x21, 0x00


	//----- nvinfo : EIATTR_KPARAM_INFO
	.align		4
.L_165:
        /*0088*/ 	.byte	0x04, 0x17
        /*008a*/ 	.short	(.L_167 - .L_166)
.L_166:
        /*008c*/ 	.word	0x00000000
        /*0090*/ 	.short	0x0003
        /*0092*/ 	.short	0x0018
        /*0094*/ 	.byte	0x00, 0xf5, 0x21, 0x00


	//----- nvinfo : EIATTR_KPARAM_INFO
	.align		4
.L_167:
        /*0098*/ 	.byte	0x04, 0x17
        /*009a*/ 	.short	(.L_169 - .L_168)
.L_168:
        /*009c*/ 	.word	0x00000000
        /*00a0*/ 	.short	0x0002
        /*00a2*/ 	.short	0x0010
        /*00a4*/ 	.byte	0x00, 0xf5, 0x21, 0x00


	//----- nvinfo : EIATTR_KPARAM_INFO
	.align		4
.L_169:
        /*00a8*/ 	.byte	0x04, 0x17
        /*00aa*/ 	.short	(.L_171 - .L_170)
.L_170:
        /*00ac*/ 	.word	0x00000000
        /*00b0*/ 	.short	0x0001
        /*00b2*/ 	.short	0x0008
        /*00b4*/ 	.byte	0x00, 0xf5, 0x21, 0x00


	//----- nvinfo : EIATTR_KPARAM_INFO
	.align		4
.L_171:
        /*00b8*/ 	.byte	0x04, 0x17
        /*00ba*/ 	.short	(.L_173 - .L_172)
.L_172:
        /*00bc*/ 	.word	0x00000000
        /*00c0*/ 	.short	0x0000
        /*00c2*/ 	.short	0x0000
        /*00c4*/ 	.byte	0x00, 0xf5, 0x21, 0x00


	//----- nvinfo : EIATTR_SPARSE_MMA_MASK
	.align		4
.L_173:
        /*00c8*/ 	.byte	0x03, 0x50
        /*00ca*/ 	.short	0x0000


	//----- nvinfo : EIATTR_MAXREG_COUNT
	.align		4
        /*00cc*/ 	.byte	0x03, 0x1b
        /*00ce*/ 	.short	0x00ff


	//----- nvinfo : EIATTR_NUM_BARRIERS
	.align		4
        /*00d0*/ 	.byte	0x02, 0x4c
        /*00d2*/ 	.byte	0x01
	.zero		1


	//----- nvinfo : EIATTR_MERCURY_ISA_VERSION
	.align		4
        /*00d4*/ 	.byte	0x03, 0x5f
        /*00d6*/ 	.short	0x0101


	//----- nvinfo : EIATTR_VRC_CTA_INIT_COUNT
	.align		4
        /*00d8*/ 	.byte	0x02, 0x4a
	.zero		1
	.zero		1


	//----- nvinfo : EIATTR_ATOM16_EMUL_INSTR_REG_MAP
	.align		4
        /*00dc*/ 	.byte	0x04, 0x2e
        /*00de*/ 	.short	(.L_175 - .L_174)


	//   ....[0]....
.L_174:
        /*00e0*/ 	.word	0x00001be0
        /*00e4*/ 	.short	0x0004
        /*00e6*/ 	.short	0x0000


	//   ....[1]....
        /*00e8*/ 	.word	0x00001c40
        /*00ec*/ 	.short	0x0004
        /*00ee*/ 	.short	0x0000


	//----- nvinfo : EIATTR_EXIT_INSTR_OFFSETS
	.align		4
.L_175:
        /*00f0*/ 	.byte	0x04, 0x1c
        /*00f2*/ 	.short	(.L_177 - .L_176)


	//   ....[0]....
.L_176:
        /*00f4*/ 	.word	0x00001c80


	//----- nvinfo : EIATTR_CRS_STACK_SIZE
	.align		4
.L_177:
        /*00f8*/ 	.byte	0x04, 0x1e
        /*00fa*/ 	.short	(.L_179 - .L_178)
.L_178:
        /*00fc*/ 	.word	0x00000000


	//----- nvinfo : EIATTR_CBANK_PARAM_SIZE
	.align		4
.L_179:
        /*0100*/ 	.byte	0x03, 0x19
        /*0102*/ 	.short	0x0049


	//----- nvinfo : EIATTR_PARAM_CBANK
	.align		4
        /*0104*/ 	.byte	0x04, 0x0a
        /*0106*/ 	.short	(.L_181 - .L_180)
	.align		4
.L_180:
        /*0108*/ 	.word	index@(.nv.constant0._Z16q4_matmul_kernelILb1ELb1ELb0EEvPK6__halfPKjPS0_S2_S4_iiiiiS4_b)
        /*010c*/ 	.short	0x0380
        /*010e*/ 	.short	0x0049


	//----- nvinfo : EIATTR_SW_WAR
	.align		4
.L_181:
        /*0110*/ 	.byte	0x04, 0x36
        /*0112*/ 	.short	(.L_183 - .L_182)
.L_182:
        /*0114*/ 	.word	0x00000008
.L_183:


//--------------------- .nv.info._Z16q4_matmul_kernelILb1ELb1ELb1EEvPK6__halfPKjPS0_S2_S4_iiiiiS4_b --------------------------
	.section	.nv.info._Z16q4_matmul_kernelILb1ELb1ELb1EEvPK6__halfPKjPS0_S2_S4_iiiiiS4_b,"",@"SHT_CUDA_INFO"
	.sectionflags	@""
	.align	4


	//----- nvinfo : EIATTR_CUDA_API_VERSION
	.align		4
        /*0000*/ 	.byte	0x04, 0x37
        /*0002*/ 	.short	(.L_185 - .L_184)
.L_184:
        /*0004*/ 	.word	0x00000082


	//----- nvinfo : EIATTR_KPARAM_INFO
	.align		4
.L_185:
        /*0008*/ 	.byte	0x04, 0x17
        /*000a*/ 	.short	(.L_187 - .L_186)
.L_186:
        /*000c*/ 	.word	0x00000000
        /*0010*/ 	.short	0x000b
        /*0012*/ 	.short	0x0048
        /*0014*/ 	.byte	0x00, 0xf0, 0x05, 0x00


	//----- nvinfo : EIATTR_KPARAM_INFO
	.align		4
.L_187:
        /*0018*/ 	.byte	0x04, 0x17
        /*001a*/ 	.short	(.L_189 - .L_188)
.L_188:
        /*001c*/ 	.word	0x00000000
        /*0020*/ 	.short	0x000a
        /*0022*/ 	.short	0x0040
        /*0024*/ 	.byte	0x00, 0xf5, 0x21, 0x00


	//----- nvinfo : EIATTR_KPARAM_INFO
	.align		4
.L_189:
        /*0028*/ 	.byte	0x04, 0x17
        /*002a*/ 	.short	(.L_191 - .L_190)
.L_190:
        /*002c*/ 	.word	0x00000000
        /*0030*/ 	.short	0x0009
        /*0032*/ 	.short	0x0038
        /*0034*/ 	.byte	0x00, 0xf0, 0x11, 0x00


	//----- nvinfo : EIATTR_KPARAM_INFO
	.align		4
.L_191:
        /*0038*/ 	.byte	0x04, 0x17
        /*003a*/ 	.short	(.L_193 - .L_192)
.L_192:
        /*003c*/ 	.word	0x00000000
        /*0040*/ 	.short	0x0008
        /*0042*/ 	.short	0x0034
        /*0044*/ 	.byte	0x00, 0xf0, 0x11, 0x00


	//----- nvinfo : EIATTR_KPARAM_INFO
	.align		4
.L_193:
        /*0048*/ 	.byte	0x04, 0x17
        /*004a*/ 	.short	(.L_195 - .L_194)
.L_194:
        /*004c*/ 	.word	0x00000000
        /*0050*/ 	.short	0x0007
        /*0052*/ 	.short	0x0030
        /*0054*/ 	.byte	0x00, 0xf0, 0x11, 0x00


	//----- nvinfo : EIATTR_KPARAM_INFO
	.align		4
.L_195:
        /*0058*/ 	.byte	0x04, 0x17
        /*005a*/ 	.short	(.L_197 - .L_196)
.L_196:
        /*005c*/ 	.word	0x00000000
        /*0060*/ 	.short	0x0006
        /*0062*/ 	.short	0x002c
        /*0064*/ 	.byte	0x00, 0xf0, 0x11, 0x00


	//----- nvinfo : EIATTR_KPARAM_INFO
	.align		4
.L_197:
        /*0068*/ 	.byte	0x04, 0x17
        /*006a*/ 	.short	(.L_199 - .L_198)
.L_198:
        /*006c*/ 	.word	0x00000000
        /*0070*/ 	.short	0x0005
        /*0072*/ 	.short	0x0028
        /*0074*/ 	.byte	0x00, 0xf0, 0x11, 0x00


	//----- nvinfo : EIATTR_KPARAM_INFO
	.align		4
.L_199:
        /*0078*/ 	.byte	0x04, 0x17
        /*007a*/ 	.short	(.L_201 - .L_200)
.L_200:
        /*007c*/ 	.word	0x00000000
        /*0080*/ 	.short	0x0004
        /*0082*/ 	.short	0x0020
        /*0084*/ 	.byte	0x00, 0xf5, 0x21, 0x00


	//----- nvinfo : EIATTR_KPARAM_INFO
	.align		4
.L_201:
        /*0088*/ 	.byte	0x04, 0x17
        /*008a*/ 	.short	(.L_203 - .L_202)
.L_202:
        /*008c*/ 	.word	0x00000000
        /*0090*/ 	.short	0x0003
        /*0092*/ 	.short	0x0018
        /*0094*/ 	.byte	0x00, 0xf5, 0x21, 0x00


	//----- nvinfo : EIATTR_KPARAM_INFO
	.align		4
.L_203:
        /*0098*/ 	.byte	0x04, 0x17
        /*009a*/ 	.short	(.L_205 - .L_204)
.L_204:
        /*009c*/ 	.word	0x00000000
        /*00a0*/ 	.short	0x0002
        /*00a2*/ 	.short	0x0010
        /*00a4*/ 	.byte	0x00, 0xf5, 0x21, 0x00


	//----- nvinfo : EIATTR_KPARAM_INFO
	.align		4
.L_205:
        /*00a8*/ 	.byte	0x04, 0x17
        /*00aa*/ 	.short	(.L_207 - .L_206)
.L_206:
        /*00ac*/ 	.word	0x00000000
        /*00b0*/ 	.short	0x0001
        /*00b2*/ 	.short	0x0008
        /*00b4*/ 	.byte	0x00, 0xf5, 0x21, 0x00


	//----- nvinfo : EIATTR_KPARAM_INFO
	.align		4
.L_207:
        /*00b8*/ 	.byte	0x04, 0x17
        /*00ba*/ 	.short	(.L_209 - .L_208)
.L_208:
        /*00bc*/ 	.word	0x00000000
        /*00c0*/ 	.short	0x0000
        /*00c2*/ 	.short	0x0000
        /*00c4*/ 	.byte	0x00, 0xf5, 0x21, 0x00


	//----- nvinfo : EIATTR_SPARSE_MMA_MASK
	.align		4
.L_209:
        /*00c8*/ 	.byte	0x03, 0x50
        /*00ca*/ 	.short	0x0000


	//----- nvinfo : EIATTR_MAXREG_COUNT
	.align		4
        /*00cc*/ 	.byte	0x03, 0x1b
        /*00ce*/ 	.short	0x00ff


	//----- nvinfo : EIATTR_NUM_BARRIERS
	.align		4
        /*00d0*/ 	.byte	0x02, 0x4c
        /*00d2*/ 	.byte	0x01
	.zero		1


	//----- nvinfo : EIATTR_MERCURY_ISA_VERSION
	.align		4
        /*00d4*/ 	.byte	0x03, 0x5f
        /*00d6*/ 	.short	0x0101


	//----- nvinfo : EIATTR_VRC_CTA_INIT_COUNT
	.align		4
        /*00d8*/ 	.byte	0x02, 0x4a
	.zero		1
	.zero		1


	//----- nvinfo : EIATTR_ATOM16_EMUL_INSTR_REG_MAP
	.align		4
        /*00dc*/ 	.byte	0x04, 0x2e
        /*00de*/ 	.short	(.L_211 - .L_210)


	//   ....[0]....
.L_210:
        /*00e0*/ 	.word	0x00002710
        /*00e4*/ 	.short	0x0004
        /*00e6*/ 	.short	0x0000


	//   ....[1]....
        /*00e8*/ 	.word	0x00002770
        /*00ec*/ 	.short	0x0004
        /*00ee*/ 	.short	0x0000


	//----- nvinfo : EIATTR_EXIT_INSTR_OFFSETS
	.align		4
.L_211:
        /*00f0*/ 	.byte	0x04, 0x1c
        /*00f2*/ 	.short	(.L_213 - .L_212)


	//   ....[0]....
.L_212:
        /*00f4*/ 	.word	0x000027b0


	//----- nvinfo : EIATTR_CRS_STACK_SIZE
	.align		4
.L_213:
        /*00f8*/ 	.byte	0x04, 0x1e
        /*00fa*/ 	.short	(.L_215 - .L_214)
.L_214:
        /*00fc*/ 	.word	0x00000000


	//----- nvinfo : EIATTR_CBANK_PARAM_SIZE
	.align		4
.L_215:
        /*0100*/ 	.byte	0x03, 0x19
        /*0102*/ 	.short	0x0049


	//----- nvinfo : EIATTR_PARAM_CBANK
	.align		4
        /*0104*/ 	.byte	0x04, 0x0a
        /*0106*/ 	.short	(.L_217 - .L_216)
	.align		4
.L_216:
        /*0108*/ 	.word	index@(.nv.constant0._Z16q4_matmul_kernelILb1ELb1ELb1EEvPK6__halfPKjPS0_S2_S4_iiiiiS4_b)
        /*010c*/ 	.short	0x0380
        /*010e*/ 	.short	0x0049


	//----- nvinfo : EIATTR_SW_WAR
	.align		4
.L_217:
        /*0110*/ 	.byte	0x04, 0x36
        /*0112*/ 	.short	(.L_219 - .L_218)
.L_218:
        /*0114*/ 	.word	0x00000008
.L_219:


//--------------------- .nv.info._Z16q4_matmul_kernelILb0ELb0ELb0EEvPK6__halfPKjPS0_S2_S4_iiiiiS4_b --------------------------
	.section	.nv.info._Z16q4_matmul_kernelILb0ELb0ELb0EEvPK6__halfPKjPS0_S2_S4_iiiiiS4_b,"",@"SHT_CUDA_INFO"
	.sectionflags	@""
	.align	4


	//----- nvinfo : EIATTR_CUDA_API_VERSION
	.align		4
        /*0000*/ 	.byte	0x04, 0x37
        /*0002*/ 	.short	(.L_221 - .L_220)
.L_220:
        /*0004*/ 	.word	0x00000082


	//----- nvinfo : EIATTR_KPARAM_INFO
	.align		4
.L_221:
        /*0008*/ 	.byte	0x04, 0x17
        /*000a*/ 	.short	(.L_223 - .L_222)
.L_222:
        /*000c*/ 	.word	0x00000000
        /*0010*/ 	.short	0x000b
        /*0012*/ 	.short	0x0048
        /*0014*/ 	.byte	0x00, 0xf0, 0x05, 0x00


	//----- nvinfo : EIATTR_KPARAM_INFO
	.align		4
.L_223:
        /*0018*/ 	.byte	0x04, 0x17
        /*001a*/ 	.short	(.L_225 - .L_224)
.L_224:
        /*001c*/ 	.word	0x00000000
        /*0020*/ 	.short	0x000a
        /*0022*/ 	.short	0x0040
        /*0024*/ 	.byte	0x00, 0xf5, 0x21, 0x00


	//----- nvinfo : EIATTR_KPARAM_INFO
	.align		4
.L_225:
        /*0028*/ 	.byte	0x04, 0x17
        /*002a*/ 	.short	(.L_227 - .L_226)
.L_226:
        /*002c*/ 	.word	0x00000000
        /*0030*/ 	.short	0x0009
        /*0032*/ 	.short	0x0038
        /*0034*/ 	.byte	0x00, 0xf0, 0x11, 0x00


	//----- nvinfo : EIATTR_KPARAM_INFO
	.align		4
.L_227:
        /*0038*/ 	.byte	0x04, 0x17
        /*003a*/ 	.short	(.L_229 - .L_228)
.L_228:
        /*003c*/ 	.word	0x00000000
        /*0040*/ 	.short	0x0008
        /*0042*/ 	.short	0x0034
        /*0044*/ 	.byte	0x00, 0xf0, 0x11, 0x00


	//----- nvinfo : EIATTR_KPARAM_INFO
	.align		4
.L_229:
        /*0048*/ 	.byte	0x04, 0x17
        /*004a*/ 	.short	(.L_231 - .L_230)
.L_230:
        /*004c*/ 	.word	0x00000000
        /*0050*/ 	.short	0x0007
        /*0052*/ 	.short	0x0030
        /*0054*/ 	.byte	0x00, 0xf0, 0x11, 0x00


	//----- nvinfo : EIATTR_KPARAM_INFO
	.align		4
.L_231:
        /*0058*/ 	.byte	0x04, 0x17
        /*005a*/ 	.short	(.L_233 - .L_232)
.L_232:
        /*005c*/ 	.word	0x00000000
        /*0060*/ 	.short	0x0006
        /*0062*/ 	.short	0x002c
        /*0064*/ 	.byte	0x00, 0xf0, 0x11, 0x00


	//----- nvinfo : EIATTR_KPARAM_INFO
	.align		4
.L_233:
        /*0068*/ 	.byte	0x04, 0x17
        /*006a*/ 	.short	(.L_235 - .L_234)
.L_234:
        /*006c*/ 	.word	0x00000000
        /*0070*/ 	.short	0x0005
        /*0072*/ 	.short	0x0028
        /*0074*/ 	.byte	0x00, 0xf0, 0x11, 0x00


	//----- nvinfo : EIATTR_KPARAM_INFO
	.align		4
.L_235:
        /*0078*/ 	.byte	0x04, 0x17
        /*007a*/ 	.short	(.L_237 - .L_236)
.L_236:
        /*007c*/ 	.word	0x00000000
        /*0080*/ 	.short	0x0004
        /*0082*/ 	.short	0x0020
        /*0084*/ 	.byte	0x00, 0xf5, 0x21, 0x00


	//----- nvinfo : EIATTR_KPARAM_INFO
	.align		4
.L_237:
        /*0088*/ 	.byte	0x04, 0x17
        /*008a*/ 	.short	(.L_239 - .L_238)
.L_238:
        /*008c*/ 	.word	0x00000000
        /*0090*/ 	.short	0x0003
        /*0092*/ 	.short	0x0018
        /*0094*/ 	.byte	0x00, 0xf5, 0x21, 0x00


	//----- nvinfo : EIATTR_KPARAM_INFO
	.align		4
.L_239:
        /*0098*/ 	.byte	0x04, 0x17
        /*009a*/ 	.short	(.L_241 - .L_240)
.L_240:
        /*009c*/ 	.word	0x00000000
        /*00a0*/ 	.short	0x0002
        /*00a2*/ 	.short	0x0010
        /*00a4*/ 	.byte	0x00, 0xf5, 0x21, 0x00


	//----- nvinfo : EIATTR_KPARAM_INFO
	.align		4
.L_241:
        /*00a8*/ 	.byte	0x04, 0x17
        /*00aa*/ 	.short	(.L_243 - .L_242)
.L_242:
        /*00ac*/ 	.word	0x00000000
        /*00b0*/ 	.short	0x0001
        /*00b2*/ 	.short	0x0008
        /*00b4*/ 	.byte	0x00, 0xf5, 0x21, 0x00


	//----- nvinfo : EIATTR_KPARAM_INFO
	.align		4
.L_243:
        /*00b8*/ 	.byte	0x04, 0x17
        /*00ba*/ 	.short	(.L_245 - .L_244)
.L_244:
        /*00bc*/ 	.word	0x00000000
        /*00c0*/ 	.short	0x0000
        /*00c2*/ 	.short	0x0000
        /*00c4*/ 	.byte	0x00, 0xf5, 0x21, 0x00


	//----- nvinfo : EIATTR_SPARSE_MMA_MASK
	.align		4
.L_245:
        /*00c8*/ 	.byte	0x03, 0x50
        /*00ca*/ 	.short	0x0000


	//----- nvinfo : EIATTR_MAXREG_COUNT
	.align		4
        /*00cc*/ 	.byte	0x03, 0x1b
        /*00ce*/ 	.short	0x00ff


	//----- nvinfo : EIATTR_NUM_BARRIERS
	.align		4
        /*00d0*/ 	.byte	0x02, 0x4c
        /*00d2*/ 	.byte	0x01
	.zero		1


	//----- nvinfo : EIATTR_MERCURY_ISA_VERSION
	.align		4
        /*00d4*/ 	.byte	0x03, 0x5f
        /*00d6*/ 	.short	0x0101


	//----- nvinfo : EIATTR_VRC_CTA_INIT_COUNT
	.align		4
        /*00d8*/ 	.byte	0x02, 0x4a
	.zero		1
	.zero		1


	//----- nvinfo : EIATTR_ATOM16_EMUL_INSTR_REG_MAP
	.align		4
        /*00dc*/ 	.byte	0x04, 0x2e
        /*00de*/ 	.short	(.L_247 - .L_246)


	//   ....[0]....
.L_246:
        /*00e0*/ 	.word	0x000015f0
        /*00e4*/ 	.short	0x0004
        /*00e6*/ 	.short	0x0000


	//   ....[1]....
        /*00e8*/ 	.word	0x00001650
        /*00ec*/ 	.short	0x0004
        /*00ee*/ 	.short	0x0000


	//----- nvinfo : EIATTR_EXIT_INSTR_OFFSETS
	.align		4
.L_247:
        /*00f0*/ 	.byte	0x04, 0x1c
        /*00f2*/ 	.short	(.L_249 - .L_248)


	//   ....[0]....
.L_248:
        /*00f4*/ 	.word	0x00001690


	//----- nvinfo : EIATTR_CRS_STACK_SIZE
	.align		4
.L_249:
        /*00f8*/ 	.byte	0x04, 0x1e
        /*00fa*/ 	.short	(.L_251 - .L_250)
.L_250:
        /*00fc*/ 	.word	0x00000000


	//----- nvinfo : EIATTR_CBANK_PARAM_SIZE
	.align		4
.L_251:
        /*0100*/ 	.byte	0x03, 0x19
        /*0102*/ 	.short	0x0049


	//----- nvinfo : EIATTR_PARAM_CBANK
	.align		4
        /*0104*/ 	.byte	0x04, 0x0a
        /*0106*/ 	.short	(.L_253 - .L_252)
	.align		4
.L_252:
        /*0108*/ 	.word	index@(.nv.constant0._Z16q4_matmul_kernelILb0ELb0ELb0EEvPK6__halfPKjPS0_S2_S4_iiiiiS4_b)
        /*010c*/ 	.short	0x0380
        /*010e*/ 	.short	0x0049


	//----- nvinfo : EIATTR_SW_WAR
	.align		4
.L_253:
        /*0110*/ 	.byte	0x04, 0x36
        /*0112*/ 	.short	(.L_255 - .L_254)
.L_254:
        /*0114*/ 	.word	0x00000008
.L_255:


//--------------------- .nv.info._Z16q4_matmul_kernelILb0ELb0ELb1EEvPK6__halfPKjPS0_S2_S4_iiiiiS4_b --------------------------
	.section	.nv.info._Z16q4_matmul_kernelILb0ELb0ELb1EEvPK6__halfPKjPS0_S2_S4_iiiiiS4_b,"",@"SHT_CUDA_INFO"
	.sectionflags	@""
	.align	4


	//----- nvinfo : EIATTR_CUDA_API_VERSION
	.align		4
        /*0000*/ 	.byte	0x04, 0x37
        /*0002*/ 	.short	(.L_257 - .L_256)
.L_256:
        /*0004*/ 	.word	0x00000082


	//----- nvinfo : EIATTR_KPARAM_INFO
	.align		4
.L_257:
        /*0008*/ 	.byte	0x04, 0x17
        /*000a*/ 	.short	(.L_259 - .L_258)
.L_258:
        /*000c*/ 	.word	0x00000000
        /*0010*/ 	.short	0x000b
        /*0012*/ 	.short	0x0048
        /*0014*/ 	.byte	0x00, 0xf0, 0x05, 0x00


	//----- nvinfo : EIATTR_KPARAM_INFO
	.align		4
.L_259:
        /*0018*/ 	.byte	0x04, 0x17
        /*001a*/ 	.short	(.L_261 - .L_260)
.L_260:
        /*001c*/ 	.word	0x00000000
        /*0020*/ 	.short	0x000a
        /*0022*/ 	.short	0x0040
        /*0024*/ 	.byte	0x00, 0xf5, 0x21, 0x00


	//----- nvinfo : EIATTR_KPARAM_INFO
	.align		4
.L_261:
        /*0028*/ 	.byte	0x04, 0x17
        /*002a*/ 	.short	(.L_263 - .L_262)
.L_262:
        /*002c*/ 	.word	0x00000000
        /*0030*/ 	.short	0x0009
        /*0032*/ 	.short	0x0038
        /*0034*/ 	.byte	0x00, 0xf0, 0x11, 0x00


	//----- nvinfo : EIATTR_KPARAM_INFO
	.align		4
.L_263:
        /*0038*/ 	.byte	0x04, 0x17
        /*003a*/ 	.short	(.L_265 - .L_264)
.L_264:
        /*003c*/ 	.word	0x00000000
        /*0040*/ 	.short	0x0008
        /*0042*/ 	.short	0x0034
        /*0044*/ 	.byte	0x00, 0xf0, 0x11, 0x00


	//----- nvinfo : EIATTR_KPARAM_INFO
	.align		4
.L_265:
        /*0048*/ 	.byte	0x04, 0x17
        /*004a*/ 	.short	(.L_267 - .L_266)
.L_266:
        /*004c*/ 	.word	0x00000000
        /*0050*/ 	.short	0x0007
        /*0052*/ 	.short	0x0030
        /*0054*/ 	.byte	0x00, 0xf0, 0x11, 0x00


	//----- nvinfo : EIATTR_KPARAM_INFO
	.align		4
.L_267:
        /*0058*/ 	.byte	0x04, 0x17
        /*005a*/ 	.short	(.L_269 - .L_268)
.L_268:
        /*005c*/ 	.word	0x00000000
        /*0060*/ 	.short	0x0006
        /*0062*/ 	.short	0x002c
        /*0064*/ 	.byte	0x00, 0xf0, 0x11, 0x00


	//----- nvinfo : EIATTR_KPARAM_INFO
	.align		4
.L_269:
        /*0068*/ 	.byte	0x04, 0x17
        /*006a*/ 	.short	(.L_271 - .L_270)
.L_270:
        /*006c*/ 	.word	0x00000000
        /*0070*/ 	.short	0x0005
        /*0072*/ 	.short	0x0028
        /*0074*/ 	.byte	0x00, 0xf0, 0x11, 0x00


	//----- nvinfo : EIATTR_KPARAM_INFO
	.align		4
.L_271:
        /*0078*/ 	.byte	0x04, 0x17
        /*007a*/ 	.short	(.L_273 - .L_272)
.L_272:
        /*007c*/ 	.word	0x00000000
        /*0080*/ 	.short	0x0004
        /*0082*/ 	.short	0x0020
        /*0084*/ 	.byte	0x00, 0xf5, 0x21, 0x00


	//----- nvinfo : EIATTR_KPARAM_INFO
	.align		4
.L_273:
        /*0088*/ 	.byte	0x04, 0x17
        /*008a*/ 	.short	(.L_275 - .L_274)
.L_274:
        /*008c*/ 	.word	0x00000000
        /*0090*/ 	.short	0x0003
        /*0092*/ 	.short	0x0018
        /*0094*/ 	.byte	0x00, 0xf5, 0x21, 0x00


	//----- nvinfo : EIATTR_KPARAM_INFO
	.align		4
.L_275:
        /*0098*/ 	.byte	0x04, 0x17
        /*009a*/ 	.short	(.L_277 - .L_276)
.L_276:
        /*009c*/ 	.word	0x00000000
        /*00a0*/ 	.short	0x0002
        /*00a2*/ 	.short	0x0010
        /*00a4*/ 	.byte	0x00, 0xf5, 0x21, 0x00


	//----- nvinfo : EIATTR_KPARAM_INFO
	.align		4
.L_277:
        /*00a8*/ 	.byte	0x04, 0x17
        /*00aa*/ 	.short	(.L_279 - .L_278)
.L_278:
        /*00ac*/ 	.word	0x00000000
        /*00b0*/ 	.short	0x0001
        /*00b2*/ 	.short	0x0008
        /*00b4*/ 	.byte	0x00, 0xf5, 0x21, 0x00


	//----- nvinfo : EIATTR_KPARAM_INFO
	.align		4
.L_279:
        /*00b8*/ 	.byte	0x04, 0x17
        /*00ba*/ 	.short	(.L_281 - .L_280)
.L_280:
        /*00bc*/ 	.word	0x00000000
        /*00c0*/ 	.short	0x0000
        /*00c2*/ 	.short	0x0000
        /*00c4*/ 	.byte	0x00, 0xf5, 0x21, 0x00


	//----- nvinfo : EIATTR_SPARSE_MMA_MASK
	.align		4
.L_281:
        /*00c8*/ 	.byte	0x03, 0x50
        /*00ca*/ 	.short	0x0000


	//----- nvinfo : EIATTR_MAXREG_COUNT
	.align		4
        /*00cc*/ 	.byte	0x03, 0x1b
        /*00ce*/ 	.short	0x00ff


	//----- nvinfo : EIATTR_NUM_BARRIERS
	.align		4
        /*00d0*/ 	.byte	0x02, 0x4c
        /*00d2*/ 	.byte	0x01
	.zero		1


	//----- nvinfo : EIATTR_MERCURY_ISA_VERSION
	.align		4
        /*00d4*/ 	.byte	0x03, 0x5f
        /*00d6*/ 	.short	0x0101


	//----- nvinfo : EIATTR_VRC_CTA_INIT_COUNT
	.align		4
        /*00d8*/ 	.byte	0x02, 0x4a
	.zero		1
	.zero		1


	//----- nvinfo : EIATTR_ATOM16_EMUL_INSTR_REG_MAP
	.align		4
        /*00dc*/ 	.byte	0x04, 0x2e
        /*00de*/ 	.short	(.L_283 - .L_282)


	//   ....[0]....
.L_282:
        /*00e0*/ 	.word	0x00001880
        /*00e4*/ 	.short	0x0004
        /*00e6*/ 	.short	0x0000


	//   ....[1]....
        /*00e8*/ 	.word	0x000018e0
        /*00ec*/ 	.short	0x0004
        /*00ee*/ 	.short	0x0000


	//----- nvinfo : EIATTR_EXIT_INSTR_OFFSETS
	.align		4
.L_283:
        /*00f0*/ 	.byte	0x04, 0x1c
        /*00f2*/ 	.short	(.L_285 - .L_284)


	//   ....[0]....
.L_284:
        /*00f4*/ 	.word	0x00001920


	//----- nvinfo : EIATTR_CRS_STACK_SIZE
	.align		4
.L_285:
        /*00f8*/ 	.byte	0x04, 0x1e
        /*00fa*/ 	.short	(.L_287 - .L_286)
.L_286:
        /*00fc*/ 	.word	0x00000000


	//----- nvinfo : EIATTR_CBANK_PARAM_SIZE
	.align		4
.L_287:
        /*0100*/ 	.byte	0x03, 0x19
        /*0102*/ 	.short	0x0049


	//----- nvinfo : EIATTR_PARAM_CBANK
	.align		4
        /*0104*/ 	.byte	0x04, 0x0a
        /*0106*/ 	.short	(.L_289 - .L_288)
	.align		4
.L_288:
        /*0108*/ 	.word	index@(.nv.constant0._Z16q4_matmul_kernelILb0ELb0ELb1EEvPK6__halfPKjPS0_S2_S4_iiiiiS4_b)
        /*010c*/ 	.short	0x0380
        /*010e*/ 	.short	0x0049


	//----- nvinfo : EIATTR_SW_WAR
	.align		4
.L_289:
        /*0110*/ 	.byte	0x04, 0x36
        /*0112*/ 	.short	(.L_291 - .L_290)
.L_290:
        /*0114*/ 	.word	0x00000008
.L_291:


//--------------------- .nv.info._Z16q4_matmul_kernelILb0ELb1ELb0EEvPK6__halfPKjPS0_S2_S4_iiiiiS4_b --------------------------
	.section	.nv.info._Z16q4_matmul_kernelILb0ELb1ELb0EEvPK6__halfPKjPS0_S2_S4_iiiiiS4_b,"",@"SHT_CUDA_INFO"
	.sectionflags	@""
	.align	4


	//----- nvinfo : EIATTR_CUDA_API_VERSION
	.align		4
        /*0000*/ 	.byte	0x04, 0x37
        /*0002*/ 	.short	(.L_293 - .L_292)
.L_292:
        /*0004*/ 	.word	0x00000082


	//----- nvinfo : EIATTR_KPARAM_INFO
	.align		4
.L_293:
        /*0008*/ 	.byte	0x04, 0x17
        /*000a*/ 	.short	(.L_295 - .L_294)
.L_294:
        /*000c*/ 	.word	0x00000000
        /*0010*/ 	.short	0x000b
        /*0012*/ 	.short	0x0048
        /*0014*/ 	.byte	0x00, 0xf0, 0x05, 0x00


	//----- nvinfo : EIATTR_KPARAM_INFO
	.align		4
.L_295:
        /*0018*/ 	.byte	0x04, 0x17
        /*001a*/ 	.short	(.L_297 - .L_296)
.L_296:
        /*001c*/ 	.word	0x00000000
        /*0020*/ 	.short	0x000a
        /*0022*/ 	.short	0x0040
        /*0024*/ 	.byte	0x00, 0xf5, 0x21, 0x00


	//----- nvinfo : EIATTR_KPARAM_INFO
	.align		4
.L_297:
        /*0028*/ 	.byte	0x04, 0x17
        /*002a*/ 	.short	(.L_299 - .L_298)
.L_298:
        /*002c*/ 	.word	0x00000000
        /*0030*/ 	.short	0x0009
        /*0032*/ 	.short	0x0038
        /*0034*/ 	.byte	0x00, 0xf0, 0x11, 0x00


	//----- nvinfo : EIATTR_KPARAM_INFO
	.align		4
.L_299:
        /*0038*/ 	.byte	0x04, 0x17
        /*003a*/ 	.short	(.L_301 - .L_300)
.L_300:
        /*003c*/ 	.word	0x00000000
        /*0040*/ 	.short	0x0008
        /*0042*/ 	.short	0x0034
        /*0044*/ 	.byte	0x00, 0xf0, 0x11, 0x00


	//----- nvinfo : EIATTR_KPARAM_INFO
	.align		4
.L_301:
        /*0048*/ 	.byte	0x04, 0x17
        /*004a*/ 	.short	(.L_303 - .L_302)
.L_302:
        /*004c*/ 	.word	0x00000000
        /*0050*/ 	.short	0x0007
        /*0052*/ 	.short	0x0030
        /*0054*/ 	.byte	0x00, 0xf0, 0x11, 0x00


	//----- nvinfo : EIATTR_KPARAM_INFO
	.align		4
.L_303:
        /*0058*/ 	.byte	0x04, 0x17
        /*005a*/ 	.short	(.L_305 - .L_304)
.L_304:
        /*005c*/ 	.word	0x00000000
        /*0060*/ 	.short	0x0006
        /*0062*/ 	.short	0x002c
        /*0064*/ 	.byte	0x00, 0xf0, 0x11, 0x00


	//----- nvinfo : EIATTR_KPARAM_INFO
	.align		4
.L_305:
        /*0068*/ 	.byte	0x04, 0x17
        /*006a*/ 	.short	(.L_307 - .L_306)
.L_306:
        /*006c*/ 	.word	0x00000000
        /*0070*/ 	.short	0x0005
        /*0072*/ 	.short	0x0028
        /*0074*/ 	.byte	0x00, 0xf0, 0x11, 0x00


	//----- nvinfo : EIATTR_KPARAM_INFO
	.align		4
.L_307:
        /*0078*/ 	.byte	0x04, 0x17
        /*007a*/ 	.short	(.L_309 - .L_308)
.L_308:
        /*007c*/ 	.word	0x00000000
        /*0080*/ 	.short	0x0004
        /*0082*/ 	.short	0x0020
        /*0084*/ 	.byte	0x00, 0xf5, 0x21, 0x00


	//----- nvinfo : EIATTR_KPARAM_INFO
	.align		4
.L_309:
        /*0088*/ 	.byte	0x04, 0x17
        /*008a*/ 	.short	(.L_311 - .L_310)
.L_310:
        /*008c*/ 	.word	0x00000000
        /*0090*/ 	.short	0x0003
        /*0092*/ 	.short	0x0018
        /*0094*/ 	.byte	0x00, 0xf5, 0x21, 0x00


	//----- nvinfo : EIATTR_KPARAM_INFO
	.align		4
.L_311:
        /*0098*/ 	.byte	0x04, 0x17
        /*009a*/ 	.short	(.L_313 - .L_312)
.L_312:
        /*009c*/ 	.word	0x00000000
        /*00a0*/ 	.short	0x0002
        /*00a2*/ 	.short	0x0010
        /*00a4*/ 	.byte	0x00, 0xf5, 0x21, 0x00


	//----- nvinfo : EIATTR_KPARAM_INFO
	.align		4
.L_313:
        /*00a8*/ 	.byte	0x04, 0x17
        /*00aa*/ 	.short	(.L_315 - .L_314)
.L_314:
        /*00ac*/ 	.word	0x00000000
        /*00b0*/ 	.short	0x0001
        /*00b2*/ 	.short	0x0008
        /*00b4*/ 	.byte	0x00, 0xf5, 0x21, 0x00


	//----- nvinfo : EIATTR_KPARAM_INFO
	.align		4
.L_315:
        /*00b8*/ 	.byte	0x04, 0x17
        /*00ba*/ 	.short	(.L_317 - .L_316)
.L_316:
        /*00bc*/ 	.word	0x00000000
        /*00c0*/ 	.short	0x0000
        /*00c2*/ 	.short	0x0000
        /*00c4*/ 	.byte	0x00, 0xf5, 0x21, 0x00


	//----- nvinfo : EIATTR_SPARSE_MMA_MASK
	.align		4
.L_317:
        /*00c8*/ 	.byte	0x03, 0x50
        /*00ca*/ 	.short	0x0000


	//----- nvinfo : EIATTR_MAXREG_COUNT
	.align		4
        /*00cc*/ 	.byte	0x03, 0x1b
        /*00ce*/ 	.short	0x00ff


	//----- nvinfo : EIATTR_NUM_BARRIERS
	.align		4
        /*00d0*/ 	.byte	0x02, 0x4c
        /*00d2*/ 	.byte	0x01
	.zero		1


	//----- nvinfo : EIATTR_MERCURY_ISA_VERSION
	.align		4
        /*00d4*/ 	.byte	0x03, 0x5f
        /*00d6*/ 	.short	0x0101


	//----- nvinfo : EIATTR_VRC_CTA_INIT_COUNT
	.align		4
        /*00d8*/ 	.byte	0x02, 0x4a
	.zero		1
	.zero		1


	//----- nvinfo : EIATTR_ATOM16_EMUL_INSTR_REG_MAP
	.align		4
        /*00dc*/ 	.byte	0x04, 0x2e
        /*00de*/ 	.short	(.L_319 - .L_318)


	//   ....[0]....
.L_318:
        /*00e0*/ 	.word	0x00001e50
        /*00e4*/ 	.short	0x0004
        /*00e6*/ 	.short	0x0000


	//   ....[1]....
        /*00e8*/ 	.word	0x00001eb0
        /*00ec*/ 	.short	0x0004
        /*00ee*/ 	.short	0x0000


	//----- nvinfo : EIATTR_EXIT_INSTR_OFFSETS
	.align		4
.L_319:
        /*00f0*/ 	.byte	0x04, 0x1c
        /*00f2*/ 	.short	(.L_321 - .L_320)


	//   ....[0]....
.L_320:
        /*00f4*/ 	.word	0x00001ef0


	//----- nvinfo : EIATTR_CRS_STACK_SIZE
	.align		4
.L_321:
        /*00f8*/ 	.byte	0x04, 0x1e
        /*00fa*/ 	.short	(.L_323 - .L_322)
.L_322:
        /*00fc*/ 	.word	0x00000000


	//----- nvinfo : EIATTR_CBANK_PARAM_SIZE
	.align		4
.L_323:
        /*0100*/ 	.byte	0x03, 0x19
        /*0102*/ 	.short	0x0049


	//----- nvinfo : EIATTR_PARAM_CBANK
	.align		4
        /*0104*/ 	.byte	0x04, 0x0a
        /*0106*/ 	.short	(.L_325 - .L_324)
	.align		4
.L_324:
        /*0108*/ 	.word	index@(.nv.constant0._Z16q4_matmul_kernelILb0ELb1ELb0EEvPK6__halfPKjPS0_S2_S4_iiiiiS4_b)
        /*010c*/ 	.short	0x0380
        /*010e*/ 	.short	0x0049


	//----- nvinfo : EIATTR_SW_WAR
	.align		4
.L_325:
        /*0110*/ 	.byte	0x04, 0x36
        /*0112*/ 	.short	(.L_327 - .L_326)
.L_326:
        /*0114*/ 	.word	0x00000008
.L_327:


//--------------------- .nv.info._Z16q4_matmul_kernelILb0ELb1ELb1EEvPK6__halfPKjPS0_S2_S4_iiiiiS4_b --------------------------
	.section	.nv.info._Z16q4_matmul_kernelILb0ELb1ELb1EEvPK6__halfPKjPS0_S2_S4_iiiiiS4_b,"",@"SHT_CUDA_INFO"
	.sectionflags	@""
	.align	4


	//----- nvinfo : EIATTR_CUDA_API_VERSION
	.align		4
        /*0000*/ 	.byte	0x04, 0x37
        /*0002*/ 	.short	(.L_329 - .L_328)
.L_328:
        /*0004*/ 	.word	0x00000082


	//----- nvinfo : EIATTR_KPARAM_INFO
	.align		4
.L_329:
        /*0008*/ 	.byte	0x04, 0x17
        /*000a*/ 	.short	(.L_331 - .L_330)
.L_330:
        /*000c*/ 	.word	0x00000000
        /*0010*/ 	.short	0x000b
        /*0012*/ 	.short	0x0048
        /*0014*/ 	.byte	0x00, 0xf0, 0x05, 0x00


	//----- nvinfo : EIATTR_KPARAM_INFO
	.align		4
.L_331:
        /*0018*/ 	.byte	0x04, 0x17
        /*001a*/ 	.short	(.L_333 - .L_332)
.L_332:
        /*001c*/ 	.word	0x00000000
        /*0020*/ 	.short	0x000a
        /*0022*/ 	.short	0x0040
        /*0024*/ 	.byte	0x00, 0xf5, 0x21, 0x00


	//----- nvinfo : EIATTR_KPARAM_INFO
	.align		4
.L_333:
        /*0028*/ 	.byte	0x04, 0x17
        /*002a*/ 	.short	(.L_335 - .L_334)
.L_334:
        /*002c*/ 	.word	0x00000000
        /*0030*/ 	.short	0x0009
        /*0032*/ 	.short	0x0038
        /*0034*/ 	.byte	0x00, 0xf0, 0x11, 0x00


	//----- nvinfo : EIATTR_KPARAM_INFO
	.align		4
.L_335:
        /*0038*/ 	.byte	0x04, 0x17
        /*003a*/ 	.short	(.L_337 - .L_336)
.L_336:
        /*003c*/ 	.word	0x00000000
        /*0040*/ 	.short	0x0008
        /*0042*/ 	.short	0x0034
        /*0044*/ 	.byte	0x00, 0xf0, 0x11, 0x00


	//----- nvinfo : EIATTR_KPARAM_INFO
	.align		4
.L_337:
        /*0048*/ 	.byte	0x04, 0x17
        /*004a*/ 	.short	(.L_339 - .L_338)
.L_338:
        /*004c*/ 	.word	0x00000000
        /*0050*/ 	.short	0x0007
        /*0052*/ 	.short	0x0030
        /*0054*/ 	.byte	0x00, 0xf0, 0x11, 0x00


	//----- nvinfo : EIATTR_KPARAM_INFO
	.align		4
.L_339:
        /*0058*/ 	.byte	0x04, 0x17
        /*005a*/ 	.short	(.L_341 - .L_340)
.L_340:
        /*005c*/ 	.word	0x00000000
        /*0060*/ 	.short	0x0006
        /*0062*/ 	.short	0x002c
        /*0064*/ 	.byte	0x00, 0xf0, 0x11, 0x00


	//----- nvinfo : EIATTR_KPARAM_INFO
	.align		4
.L_341:
        /*0068*/ 	.byte	0x04, 0x17
        /*006a*/ 	.short	(.L_343 - .L_342)
.L_342:
        /*006c*/ 	.word	0x00000000
        /*0070*/ 	.short	0x0005
        /*0072*/ 	.short	0x0028
        /*0074*/ 	.byte	0x00, 0xf0, 0x11, 0x00


	//----- nvinfo : EIATTR_KPARAM_INFO
	.align		4
.L_343:
        /*0078*/ 	.byte	0x04, 0x17
        /*007a*/ 	.short	(.L_345 - .L_344)
.L_344:
        /*007c*/ 	.word	0x00000000
        /*0080*/ 	.short	0x0004
        /*0082*/ 	.short	0x0020
        /*0084*/ 	.byte	0x00, 0xf5, 0x21, 0x00


	//----- nvinfo : EIATTR_KPARAM_INFO
	.align		4
.L_345:
        /*0088*/ 	.byte	0x04, 0x17
        /*008a*/ 	.short	(.L_347 - .L_346)
.L_346:
        /*008c*/ 	.word	0x00000000
        /*0090*/ 	.short	0x0003
        /*0092*/ 	.short	0x0018
        /*0094*/ 	.byte	0x00, 0xf5, 0x21, 0x00


	//----- nvinfo : EIATTR_KPARAM_INFO
	.align		4
.L_347:
        /*0098*/ 	.byte	0x04, 0x17
        /*009a*/ 	.short	(.L_349 - .L_348)
.L_348:
        /*009c*/ 	.word	0x00000000
        /*00a0*/ 	.short	0x0002
        /*00a2*/ 	.short	0x0010
        /*00a4*/ 	.byte	0x00, 0xf5, 0x21, 0x00


	//----- nvinfo : EIATTR_KPARAM_INFO
	.align		4
.L_349:
        /*00a8*/ 	.byte	0x04, 0x17
        /*00aa*/ 	.short	(.L_351 - .L_350)
.L_350:
        /*00ac*/ 	.word	0x00000000
        /*00b0*/ 	.short	0x0001
        /*00b2*/ 	.short	0x0008
        /*00b4*/ 	.byte	0x00, 0xf5, 0x21, 0x00


	//----- nvinfo : EIATTR_KPARAM_INFO
	.align		4
.L_351:
        /*00b8*/ 	.byte	0x04, 0x17
        /*00ba*/ 	.short	(.L_353 - .L_352)
.L_352:
        /*00bc*/ 	.word	0x00000000
        /*00c0*/ 	.short	0x0000
        /*00c2*/ 	.short	0x0000
        /*00c4*/ 	.byte	0x00, 0xf5, 0x21, 0x00


	//----- nvinfo : EIATTR_SPARSE_MMA_MASK
	.align		4
.L_353:
        /*00c8*/ 	.byte	0x03, 0x50
        /*00ca*/ 	.short	0x0000


	//----- nvinfo : EIATTR_MAXREG_COUNT
	.align		4
        /*00cc*/ 	.byte	0x03, 0x1b
        /*00ce*/ 	.short	0x00ff


	//----- nvinfo : EIATTR_NUM_BARRIERS
	.align		4
        /*00d0*/ 	.byte	0x02, 0x4c
        /*00d2*/ 	.byte	0x01
	.zero		1


	//----- nvinfo : EIATTR_MERCURY_ISA_VERSION
	.align		4
        /*00d4*/ 	.byte	0x03, 0x5f
        /*00d6*/ 	.short	0x0101


	//----- nvinfo : EIATTR_VRC_CTA_INIT_COUNT
	.align		4
        /*00d8*/ 	.byte	0x02, 0x4a
	.zero		1
	.zero		1


	//----- nvinfo : EIATTR_ATOM16_EMUL_INSTR_REG_MAP
	.align		4
        /*00dc*/ 	.byte	0x04, 0x2e
        /*00de*/ 	.short	(.L_355 - .L_354)


	//   ....[0]....
.L_354:
        /*00e0*/ 	.word	0x00002590
        /*00e4*/ 	.short	0x0004
        /*00e6*/ 	.short	0x0000


	//   ....[1]....
        /*00e8*/ 	.word	0x000025f0
        /*00ec*/ 	.short	0x0004
        /*00ee*/ 	.short	0x0000


	//----- nvinfo : EIATTR_EXIT_INSTR_OFFSETS
	.align		4
.L_355:
        /*00f0*/ 	.byte	0x04, 0x1c
        /*00f2*/ 	.short	(.L_357 - .L_356)


	//   ....[0]....
.L_356:
        /*00f4*/ 	.word	0x00002630


	//----- nvinfo : EIATTR_CRS_STACK_SIZE
	.align		4
.L_357:
        /*00f8*/ 	.byte	0x04, 0x1e
        /*00fa*/ 	.short	(.L_359 - .L_358)
.L_358:
        /*00fc*/ 	.word	0x00000000


	//----- nvinfo : EIATTR_CBANK_PARAM_SIZE
	.align		4
.L_359:
        /*0100*/ 	.byte	0x03, 0x19
        /*0102*/ 	.short	0x0049


	//----- nvinfo : EIATTR_PARAM_CBANK
	.align		4
        /*0104*/ 	.byte	0x04, 0x0a
        /*0106*/ 	.short	(.L_361 - .L_360)
	.align		4
.L_360:
        /*0108*/ 	.word	index@(.nv.constant0._Z16q4_matmul_kernelILb0ELb1ELb1EEvPK6__halfPKjPS0_S2_S4_iiiiiS4_b)
        /*010c*/ 	.short	0x0380
        /*010e*/ 	.short	0x0049


	//----- nvinfo : EIATTR_SW_WAR
	.align		4
.L_361:
        /*0110*/ 	.byte	0x04, 0x36
        /*0112*/ 	.short	(.L_363 - .L_362)
.L_362:
        /*0114*/ 	.word	0x00000008
.L_363:


//--------------------- .nv.callgraph             --------------------------
	.section	.nv.callgraph,"",@"SHT_CUDA_CALLGRAPH"
	.align	4
	.sectionentsize	8
	.align		4
        /*0000*/ 	.word	0x00000000
	.align		4
        /*0004*/ 	.word	0xffffffff
	.align		4
        /*0008*/ 	.word	0x00000000
	.align		4
        /*000c*/ 	.word	0xfffffffe
	.align		4
        /*0010*/ 	.word	0x00000000
	.align		4
        /*0014*/ 	.word	0xfffffffd
	.align		4
        /*0018*/ 	.word	0x00000000
	.align		4
        /*001c*/ 	.word	0xfffffffc


//--------------------- .nv.constant4             --------------------------
	.section	.nv.constant4,"a",@progbits
	.align	8
	.align		8
.nv.constant4:
        /*0000*/ 	.dword	_ZN43_INTERNAL_35134359_12_q4_matmul_cu_1a5c58374cuda3std3__45__cpo5beginE
	.align		8
        /*0008*/ 	.dword	_ZN43_INTERNAL_35134359_12_q4_matmul_cu_1a5c58374cuda3std3__45__cpo3endE
	.align		8
        /*0010*/ 	.dword	_ZN43_INTERNAL_35134359_12_q4_matmul_cu_1a5c58374cuda3std3__45__cpo6cbeginE
	.align		8
        /*0018*/ 	.dword	_ZN43_INTERNAL_35134359_12_q4_matmul_cu_1a5c58374cuda3std3__45__cpo4cendE
	.align		8
        /*0020*/ 	.dword	_ZN43_INTERNAL_35134359_12_q4_matmul_cu_1a5c58374cuda3std3__45__cpo6rbeginE
	.align		8
        /*0028*/ 	.dword	_ZN43_INTERNAL_35134359_12_q4_matmul_cu_1a5c58374cuda3std3__45__cpo4rendE
	.align		8
        /*0030*/ 	.dword	_ZN43_INTERNAL_35134359_12_q4_matmul_cu_1a5c58374cuda3std3__45__cpo7crbeginE
	.align		8
        /*0038*/ 	.dword	_ZN43_INTERNAL_35134359_12_q4_matmul_cu_1a5c58374cuda3std3__45__cpo5crendE
	.align		8
        /*0040*/ 	.dword	_ZN43_INTERNAL_35134359_12_q4_matmul_cu_1a5c58374cuda3std3__445_GLOBAL__N__35134359_12_q4_matmul_cu_1a5c58376ignoreE
	.align		8
        /*0048*/ 	.dword	_ZN43_INTERNAL_35134359_12_q4_matmul_cu_1a5c58374cuda3std3__419piecewise_constructE
	.align		8
        /*0050*/ 	.dword	_ZN43_INTERNAL_35134359_12_q4_matmul_cu_1a5c58374cuda3std3__48in_placeE
	.align		8
        /*0058*/ 	.dword	_ZN43_INTERNAL_35134359_12_q4_matmul_cu_1a5c58374cuda3std3__420unreachable_sentinelE
	.align		8
        /*0060*/ 	.dword	_ZN43_INTERNAL_35134359_12_q4_matmul_cu_1a5c58374cuda3std6ranges3__45__cpo4swapE
	.align		8
        /*0068*/ 	.dword	_ZN43_INTERNAL_35134359_12_q4_matmul_cu_1a5c58374cuda3std6ranges3__45__cpo9iter_moveE
	.align		8
        /*0070*/ 	.dword	_ZN43_INTERNAL_35134359_12_q4_matmul_cu_1a5c58374cuda3std6ranges3__45__cpo5beginE
	.align		8
        /*0078*/ 	.dword	_ZN43_INTERNAL_35134359_12_q4_matmul_cu_1a5c58374cuda3std6ranges3__45__cpo3endE
	.align		8
        /*0080*/ 	.dword	_ZN43_INTERNAL_35134359_12_q4_matmul_cu_1a5c58374cuda3std6ranges3__45__cpo6cbeginE
	.align		8
        /*0088*/ 	.dword	_ZN43_INTERNAL_35134359_12_q4_matmul_cu_1a5c58374cuda3std6ranges3__45__cpo4cendE
	.align		8
        /*0090*/ 	.dword	_ZN43_INTERNAL_35134359_12_q4_matmul_cu_1a5c58374cuda3std6ranges3__45__cpo7advanceE
	.align		8
        /*0098*/ 	.dword	_ZN43_INTERNAL_35134359_12_q4_matmul_cu_1a5c58374cuda3std6ranges3__45__cpo9iter_swapE
	.align		8
        /*00a0*/ 	.dword	_ZN43_INTERNAL_35134359_12_q4_matmul_cu_1a5c58374cuda3std6ranges3__45__cpo4nextE
	.align		8
        /*00a8*/ 	.dword	_ZN43_INTERNAL_35134359_12_q4_matmul_cu_1a5c58374cuda3std6ranges3__45__cpo4prevE
	.align		8
        /*00b0*/ 	.dword	_ZN43_INTERNAL_35134359_12_q4_matmul_cu_1a5c58374cuda3std6ranges3__45__cpo4dataE
	.align		8
        /*00b8*/ 	.dword	_ZN43_INTERNAL_35134359_12_q4_matmul_cu_1a5c58374cuda3std6ranges3__45__cpo5cdataE
	.align		8
        /*00c0*/ 	.dword	_ZN43_INTERNAL_35134359_12_q4_matmul_cu_1a5c58374cuda3std6ranges3__45__cpo4sizeE
	.align		8
        /*00c8*/ 	.dword	_ZN43_INTERNAL_35134359_12_q4_matmul_cu_1a5c58374cuda3std6ranges3__45__cpo5ssizeE
	.align		8
        /*00d0*/ 	.dword	_ZN43_INTERNAL_35134359_12_q4_matmul_cu_1a5c58374cuda3std6ranges3__45__cpo8distanceE
	.align		8
        /*00d8*/ 	.dword	_ZN43_INTERNAL_35134359_12_q4_matmul_cu_1a5c58376thrust24THRUST_300001_SM_1030_NS6system6detail10sequential3seqE


//--------------------- .text._Z16q4_matmul_kernelILb1ELb0ELb0EEvPK6__halfPKjPS0_S2_S4_iiiiiS4_b --------------------------
	.section	.text._Z16q4_matmul_kernelILb1ELb0ELb0EEvPK6__halfPKjPS0_S2_S4_iiiiiS4_b,"ax",@progbits
	.align	128
        .global         _Z16q4_matmul_kernelILb1ELb0ELb0EEvPK6__halfPKjPS0_S2_S4_iiiiiS4_b
        .type           _Z16q4_matmul_kernelILb1ELb0ELb0EEvPK6__halfPKjPS0_S2_S4_iiiiiS4_b,@function
        .size           _Z16q4_matmul_kernelILb1ELb0ELb0EEvPK6__halfPKjPS0_S2_S4_iiiiiS4_b,(.L_x_54 - _Z16q4_matmul_kernelILb1ELb0ELb0EEvPK6__halfPKjPS0_S2_S4_iiiiiS4_b)
        .other          _Z16q4_matmul_kernelILb1ELb0ELb0EEvPK6__halfPKjPS0_S2_S4_iiiiiS4_b,@"STO_CUDA_ENTRY STV_DEFAULT"
_Z16q4_matmul_kernelILb1ELb0ELb0EEvPK6__halfPKjPS0_S2_S4_iiiiiS4_b:
.text._Z16q4_matmul_kernelILb1ELb0ELb0EEvPK6__halfPKjPS0_S2_S4_iiiiiS4_b:
[----:B------:R-:W-:Y:S01]  /*0000*/  LDC R1, c[0x0][0x37c] ;  /* 0x0000df00ff017b82 */ /* 0x000fe20000000800 */
[----:B------:R-:W0:Y:S01]  /*0010*/  S2R R13, SR_CTAID.Z ;  /* 0x00000000000d7919 */ /* 0x000e220000002700 */
[----:B------:R-:W1:Y:S06]  /*0020*/  LDCU.U8 UR4, c[0x0][0x3c8] ;  /* 0x00007900ff0477ac */ /* 0x000e6c0008000000 */
[----:B------:R-:W2:Y:S01]  /*0030*/  S2UR UR6, SR_CTAID.Y ;  /* 0x00000000000679c3 */ /* 0x000ea20000002600 */
[----:B------:R-:W-:Y:S01]  /*0040*/  PRMT R10, RZ, 0x5410, RZ ;  /* 0x00005410ff0a7816 */ /* 0x000fe200000000ff */
[----:B------:R-:W0:Y:S01]  /*0050*/  S2R R7, SR_TID.X ;  /* 0x0000000000077919 */ /* 0x000e220000002100 */
[----:B------:R-:W3:Y:S01]  /*0060*/  LDCU UR7, c[0x0][0x3b8] ;  /* 0x00007700ff0777ac */ /* 0x000ee20008000800 */
[----:B------:R-:W4:Y:S04]  /*0070*/  S2R R18, SR_CTAID.X ;  /* 0x0000000000127919 */ /* 0x000f280000002500 */
[----:B------:R-:W5:Y:S01]  /*0080*/  LDC R8, c[0x0][0x3ac] ;  /* 0x0000eb00ff087b82 */ /* 0x000f620000000800 */
[----:B------:R-:W2:Y:S01]  /*0090*/  S2R R11, SR_TID.Y ;  /* 0x00000000000b7919 */ /* 0x000ea20000002200 */
[----:B-1----:R-:W-:Y:S01]  /*00a0*/  UPRMT UR4, UR4, 0x8880, URZ ;  /* 0x0000888004047896 */ /* 0x002fe200080000ff */
[C---:B0-----:R-:W-:Y:S01]  /*00b0*/  LOP3.LUT P0, RZ, R13.reuse, 0x1, R7, 0xf8, !PT ;  /* 0x000000010dff7812 */ /* 0x041fe2000780f807 */
[----:B---3--:R-:W-:-:S04]  /*00c0*/  IMAD R13, R13, UR7, RZ ;  /* 0x000000070d0d7c24 */ /* 0x008fc8000f8e02ff */
[----:B------:R-:W-:-:S05]  /*00d0*/  ISETP.NE.OR P0, PT, RZ, UR4, P0 ;  /* 0x00000004ff007c0c */ /* 0x000fca0008705670 */
[----:B------:R-:W0:Y:S01]  /*00e0*/  LDCU.64 UR4, c[0x0][0x358] ;  /* 0x00006b00ff0477ac */ /* 0x000e220008000a00 */
[----:B----4-:R-:W-:Y:S01]  /*00f0*/  IMAD R18, R18, 0x20, R7 ;  /* 0x0000002012127824 */ /* 0x010fe200078e0207 */
[----:B-----5:R-:W-:Y:S01]  /*0100*/  VIADDMNMX.U32 R0, R13, UR7, R8, PT ;  /* 0x000000070d007c46 */ /* 0x020fe2000b800008 */
[----:B--2---:R-:W-:-:S04]  /*0110*/  VIADD R11, R11, UR6 ;  /* 0x000000060b0b7c36 */ /* 0x004fc80008000000 */
[----:B------:R-:W-:Y:S01]  /*0120*/  IMAD.IADD R0, R0, 0x1, -R13 ;  /* 0x0000000100007824 */ /* 0x000fe200078e0a0d */
[----:B------:R-:W1:Y:S08]  /*0130*/  @!P0 LDC R5, c[0x0][0x3b0] ;  /* 0x0000ec00ff058b82 */ /* 0x000e700000000800 */
[----:B------:R-:W2:Y:S01]  /*0140*/  @!P0 LDC.64 R2, c[0x0][0x390] ;  /* 0x0000e400ff028b82 */ /* 0x000ea20000000a00 */
[----:B-1----:R-:W-:-:S04]  /*0150*/  @!P0 IMAD R5, R11, R5, R18 ;  /* 0x000000050b058224 */ /* 0x002fc800078e0212 */
[----:B--2---:R-:W-:Y:S01]  /*0160*/  @!P0 IMAD.WIDE R2, R5, 0x2, R2 ;  /* 0x0000000205028825 */ /* 0x004fe200078e0202 */
[----:B------:R-:W-:-:S04]  /*0170*/  SHF.R.S32.HI R5, RZ, 0x1f, R0 ;  /* 0x0000001fff057819 */ /* 0x000fc80000011400 */
[----:B0-----:R0:W-:Y:S01]  /*0180*/  @!P0 STG.E desc[UR4][R2.64], RZ ;  /* 0x000000ff02008986 */ /* 0x0011e2000c101904 */
[----:B------:R-:W-:Y:S01]  /*0190*/  LEA.HI R5, R5, R0, RZ, 0x3 ;  /* 0x0000000005057211 */ /* 0x000fe200078f18ff */
[----:B------:R-:W-:Y:S01]  /*01a0*/  @!P0 BAR.SYNC.DEFER_BLOCKING 0x0 ;  /* 0x0000000000008b1d */ /* 0x000fe20000010000 */
[----:B------:R-:W-:-:S13]  /*01b0*/  ISETP.GE.AND P0, PT, R0, 0x8, PT ;  /* 0x000000080000780c */ /* 0x000fda0003f06270 */
[----:B0-----:R-:W-:Y:S05]  /*01c0*/  @!P0 BRA `(.L_x_0) ;  /* 0x0000001000988947 */ /* 0x001fea0003800000 */
[----:B------:R-:W-:Y:S01]  /*01d0*/  VIADD R3, R13, 0x8 ;  /* 0x000000080d037836 */ /* 0x000fe20000000000 */
[----:B------:R-:W-:Y:S01]  /*01e0*/  LOP3.LUT R2, R5, 0xfffffff8, RZ, 0xc0, !PT ;  /* 0xfffffff805027812 */ /* 0x000fe200078ec0ff */
[----:B------:R-:W-:Y:S01]  /*01f0*/  IMAD.SHL.U32 R7, R7, 0x4, RZ ;  /* 0x0000000407077824 */ /* 0x000fe200078e00ff */
[-C--:B------:R-:W-:Y:S01]  /*0200*/  LOP3.LUT R0, RZ, R13.reuse, RZ, 0x33, !PT ;  /* 0x0000000dff007212 */ /* 0x080fe200078e33ff */
[----:B------:R-:W-:Y:S01]  /*0210*/  IMAD R8, R11, R8, RZ ;  /* 0x000000080b087224 */ /* 0x000fe200078e02ff */
[----:B------:R-:W-:Y:S02]  /*0220*/  VIADDMNMX R9, R2, R13, R3, !PT ;  /* 0x0000000d02097246 */ /* 0x000fe40007800103 */
[----:B------:R-:W-:Y:S02]  /*0230*/  SHF.R.S32.HI R5, RZ, 0x1f, R18 ;  /* 0x0000001fff057819 */ /* 0x000fe40000011412 */
[----:B------:R-:W-:Y:S01]  /*0240*/  PRMT R10, RZ, 0x5410, RZ ;  /* 0x00005410ff0a7816 */ /* 0x000fe200000000ff */
[----:B------:R-:W-:Y:S01]  /*0250*/  IMAD.IADD R9, R9, 0x1, R0 ;  /* 0x0000000109097824 */ /* 0x000fe200078e0200 */
[----:B------:R-:W-:-:S02]  /*0260*/  LEA.HI R5, R5, R18, RZ, 0x3 ;  /* 0x0000001205057211 */ /* 0x000fc400078f18ff */
[----:B------:R-:W-:Y:S02]  /*0270*/  LOP3.LUT R7, R7, 0x1c, RZ, 0xc0, !PT ;  /* 0x0000001c07077812 */ /* 0x000fe400078ec0ff */
[----:B------:R-:W-:Y:S02]  /*0280*/  ISETP.GE.U32.AND P0, PT, R9, 0x8, PT ;  /* 0x000000080900780c */ /* 0x000fe40003f06070 */
[----:B------:R-:W-:-:S11]  /*0290*/  SHF.R.S32.HI R5, RZ, 0x3, R5 ;  /* 0x00000003ff057819 */ /* 0x000fd60000011405 */
[----:B------:R-:W-:Y:S05]  /*02a0*/  @!P0 BRA `(.L_x_1) ;  /* 0x0000000800e88947 */ /* 0x000fea0003800000 */
[----:B------:R-:W0:Y:S01]  /*02b0*/  LDC R6, c[0x0][0x3b4] ;  /* 0x0000ed00ff067b82 */ /* 0x000e220000000800 */
[----:B------:R-:W-:Y:S01]  /*02c0*/  LEA.HI R0, R9, 0x1, RZ, 0x1d ;  /* 0x0000000109007811 */ /* 0x000fe200078fe8ff */
[----:B------:R-:W1:Y:S01]  /*02d0*/  LDCU UR8, c[0x0][0x3b0] ;  /* 0x00007600ff0877ac */ /* 0x000e620008000800 */
[----:B------:R-:W-:Y:S02]  /*02e0*/  PRMT R10, R10, 0x5410, RZ ;  /* 0x000054100a0a7816 */ /* 0x000fe400000000ff */
[----:B------:R-:W-:Y:S01]  /*02f0*/  LOP3.LUT R0, R0, 0x3ffffffe, RZ, 0xc0, !PT ;  /* 0x3ffffffe00007812 */ /* 0x000fe200078ec0ff */
[----:B------:R-:W2:Y:S04]  /*0300*/  LDCU.64 UR6, c[0x0][0x380] ;  /* 0x00007000ff0677ac */ /* 0x000ea80008000a00 */
[----:B------:R-:W-:Y:S01]  /*0310*/  IMAD.MOV R0, RZ, RZ, -R0 ;  /* 0x000000ffff007224 */ /* 0x000fe200078e0a00 */
[----:B0-----:R-:W-:-:S04]  /*0320*/  IABS R4, R6 ;  /* 0x0000000600047213 */ /* 0x001fc80000000000 */
[----:B------:R-:W0:Y:S08]  /*0330*/  I2F.RP R2, R4 ;  /* 0x0000000400027306 */ /* 0x000e300000209400 */
[----:B0-----:R-:W0:Y:S02]  /*0340*/  MUFU.RCP R2, R2 ;  /* 0x0000000200027308 */ /* 0x001e240000001000 */
[----:B0-----:R-:W-:-:S02]  /*0350*/  VIADD R14, R2, 0xffffffe ;  /* 0x0ffffffe020e7836 */ /* 0x001fc40000000000 */
[----:B------:R-:W-:-:S04]  /*0360*/  IMAD.IADD R2, R13, 0x1, R8 ;  /* 0x000000010d027824 */ /* 0x000fc800078e0208 */
[----:B------:R0:W3:Y:S02]  /*0370*/  F2I.FTZ.U32.TRUNC.NTZ R15, R14 ;  /* 0x0000000e000f7305 */ /* 0x0000e4000021f000 */
[----:B0-----:R-:W-:Y:S02]  /*0380*/  IMAD.MOV.U32 R14, RZ, RZ, RZ ;  /* 0x000000ffff0e7224 */ /* 0x001fe400078e00ff */
[----:B---3--:R-:W-:-:S04]  /*0390*/  IMAD.MOV R23, RZ, RZ, -R15 ;  /* 0x000000ffff177224 */ /* 0x008fc800078e0a0f */
[----:B------:R-:W-:-:S04]  /*03a0*/  IMAD R23, R23, R4, RZ ;  /* 0x0000000417177224 */ /* 0x000fc800078e02ff */
[----:B-12---:R-:W-:-:S07]  /*03b0*/  IMAD.HI.U32 R23, R15, R23, R14 ;  /* 0x000000170f177227 */ /* 0x006fce00078e000e */
.L_x_2:
[----:B------:R-:W-:Y:S01]  /*03c0*/  VIADD R13, R3, 0xfffffff8 ;  /* 0xfffffff8030d7836 */ /* 0x000fe20000000000 */
[-C--:B------:R-:W-:Y:S02]  /*03d0*/  IABS R16, R6.reuse ;  /* 0x0000000600107213 */ /* 0x080fe40000000000 */
[----:B------:R-:W-:Y:S02]  /*03e0*/  LOP3.LUT R19, RZ, R6, RZ, 0x33, !PT ;  /* 0x00000006ff137212 */ /* 0x000fe400078e33ff */
[----:B------:R-:W-:-:S05]  /*03f0*/  IABS R14, R13 ;  /* 0x0000000d000e7213 */ /* 0x000fca0000000000 */
[----:B------:R-:W-:-:S04]  /*0400*/  IMAD.HI.U32 R12, R23, R14, RZ ;  /* 0x0000000e170c7227 */ /* 0x000fc800078e00ff */
[----:B------:R-:W-:-:S04]  /*0410*/  IMAD.MOV R15, RZ, RZ, -R12 ;  /* 0x000000ffff0f7224 */ /* 0x000fc800078e0a0c */
[----:B------:R-:W-:-:S05]  /*0420*/  IMAD R15, R16, R15, R14 ;  /* 0x0000000f100f7224 */ /* 0x000fca00078e020e */
[----:B------:R-:W-:-:S13]  /*0430*/  ISETP.GT.U32.AND P1, PT, R4, R15, PT ;  /* 0x0000000f0400720c */ /* 0x000fda0003f24070 */
[----:B------:R-:W-:Y:S02]  /*0440*/  @!P1 IMAD.IADD R15, R15, 0x1, -R16 ;  /* 0x000000010f0f9824 */ /* 0x000fe400078e0a10 */
[----:B------:R-:W-:Y:S01]  /*0450*/  @!P1 VIADD R12, R12, 0x1 ;  /* 0x000000010c0c9836 */ /* 0x000fe20000000000 */
[----:B------:R-:W0:Y:S02]  /*0460*/  LDC.64 R16, c[0x0][0x3a0] ;  /* 0x0000e800ff107b82 */ /* 0x000e240000000a00 */
[----:B------:R-:W-:Y:S02]  /*0470*/  ISETP.GE.U32.AND P0, PT, R15, R4, PT ;  /* 0x000000040f00720c */ /* 0x000fe40003f06070 */
[----:B------:R-:W-:-:S04]  /*0480*/  LOP3.LUT R4, R13, R6, RZ, 0x3c, !PT ;  /* 0x000000060d047212 */ /* 0x000fc800078e3cff */
[----:B------:R-:W-:Y:S01]  /*0490*/  ISETP.GE.AND P2, PT, R4, RZ, PT ;  /* 0x000000ff0400720c */ /* 0x000fe20003f46270 */
[----:B------:R-:W1:Y:S06]  /*04a0*/  LDC.64 R14, c[0x0][0x388] ;  /* 0x0000e200ff0e7b82 */ /* 0x000e6c0000000a00 */
[----:B------:R-:W-:Y:S01]  /*04b0*/  @P0 VIADD R12, R12, 0x1 ;  /* 0x000000010c0c0836 */ /* 0x000fe20000000000 */
[----:B------:R-:W-:-:S05]  /*04c0*/  ISETP.NE.AND P0, PT, R6, RZ, PT ;  /* 0x000000ff0600720c */ /* 0x000fca0003f05270 */
[----:B------:R-:W-:-:S05]  /*04d0*/  @!P2 IMAD.MOV R12, RZ, RZ, -R12 ;  /* 0x000000ffff0ca224 */ /* 0x000fca00078e0a0c */
[----:B------:R-:W-:Y:S02]  /*04e0*/  SEL R19, R19, R12, !P0 ;  /* 0x0000000c13137207 */ /* 0x000fe40004000000 */
[----:B------:R-:W-:-:S03]  /*04f0*/  SHF.R.S32.HI R12, RZ, 0x1f, R13 ;  /* 0x0000001fff0c7819 */ /* 0x000fc6000001140d */
[----:B------:R-:W-:Y:S01]  /*0500*/  IMAD R19, R19, UR8, RZ ;  /* 0x0000000813137c24 */ /* 0x000fe2000f8e02ff */
[----:B------:R-:W-:-:S04]  /*0510*/  LEA.HI R12, R12, R13, RZ, 0x3 ;  /* 0x0000000d0c0c7211 */ /* 0x000fc800078f18ff */
[----:B------:R-:W-:Y:S02]  /*0520*/  SHF.R.S32.HI R4, RZ, 0x1f, R19 ;  /* 0x0000001fff047819 */ /* 0x000fe40000011413 */
[----:B------:R-:W-:Y:S02]  /*0530*/  SHF.R.S32.HI R13, RZ, 0x3, R12 ;  /* 0x00000003ff0d7819 */ /* 0x000fe4000001140c */
[----:B------:R-:W-:-:S03]  /*0540*/  LEA.HI R4, R4, R19, RZ, 0x3 ;  /* 0x0000001304047211 */ /* 0x000fc600078f18ff */
[----:B------:R-:W-:Y:S01]  /*0550*/  IMAD R13, R13, UR8, R18 ;  /* 0x000000080d0d7c24 */ /* 0x000fe2000f8e0212 */
[----:B------:R-:W-:-:S05]  /*0560*/  LEA.HI.SX32 R21, R4, R5, 0x1d ;  /* 0x0000000504157211 */ /* 0x000fca00078feaff */
[----:B0-----:R-:W-:-:S06]  /*0570*/  IMAD.WIDE R20, R21, 0x4, R16 ;  /* 0x0000000415147825 */ /* 0x001fcc00078e0210 */
[----:B------:R-:W2:Y:S01]  /*0580*/  LDG.E.CONSTANT R20, desc[UR4][R20.64] ;  /* 0x0000000414147981 */ /* 0x000ea2000c1e9900 */
[----:B-1----:R-:W-:-:S05]  /*0590*/  IMAD.WIDE R12, R13, 0x4, R14 ;  /* 0x000000040d0c7825 */ /* 0x002fca00078e020e */
[----:B------:R-:W3:Y:S01]  /*05a0*/  LDG.E.CONSTANT R29, desc[UR4][R12.64] ;  /* 0x000000040c1d7981 */ /* 0x000ee2000c1e9900 */
[----:B------:R-:W-:Y:S01]  /*05b0*/  IMAD.IADD R27, R18, 0x1, R19 ;  /* 0x00000001121b7824 */ /* 0x000fe200078e0213 */
[----:B--2---:R-:W-:-:S05]  /*05c0*/  SHF.R.U32.HI R4, RZ, R7, R20 ;  /* 0x00000007ff047219 */ /* 0x004fca0000011614 */
[----:B------:R-:W-:Y:S01]  /*05d0*/  VIADD R4, R4, 0x1 ;  /* 0x0000000104047836 */ /* 0x000fe20000000000 */
[----:B---3--:R-:W-:Y:S02]  /*05e0*/  LOP3.LUT R25, R29, 0xf, RZ, 0xc0, !PT ;  /* 0x0000000f1d197812 */ /* 0x008fe400078ec0ff */
[--C-:B------:R-:W-:Y:S02]  /*05f0*/  SHF.R.U32.HI R12, RZ, 0x8, R29.reuse ;  /* 0x00000008ff0c7819 */ /* 0x100fe4000001161d */
[----:B------:R-:W-:Y:S02]  /*0600*/  LOP3.LUT R4, R4, 0xf, RZ, 0xc0, !PT ;  /* 0x0000000f04047812 */ /* 0x000fe400078ec0ff */
[----:B------:R-:W-:Y:S02]  /*0610*/  SHF.R.U32.HI R24, RZ, 0x4, R29 ;  /* 0x00000004ff187819 */ /* 0x000fe4000001161d */
[----:B------:R-:W-:Y:S01]  /*0620*/  LOP3.LUT R13, R12, 0xf, RZ, 0xc0, !PT ;  /* 0x0000000f0c0d7812 */ /* 0x000fe200078ec0ff */
[----:B------:R-:W-:Y:S01]  /*0630*/  IMAD.IADD R22, R25, 0x1, -R4 ;  /* 0x0000000119167824 */ /* 0x000fe200078e0a04 */
[----:B------:R-:W-:-:S02]  /*0640*/  LOP3.LUT R25, R24, 0xf, RZ, 0xc0, !PT ;  /* 0x0000000f18197812 */ /* 0x000fc400078ec0ff */
[----:B------:R-:W-:Y:S01]  /*0650*/  SHF.R.U32.HI R12, RZ, 0xc, R29 ;  /* 0x0000000cff0c7819 */ /* 0x000fe2000001161d */
[--C-:B------:R-:W-:Y:S02]  /*0660*/  IMAD.IADD R28, R13, 0x1, -R4.reuse ;  /* 0x000000010d1c7824 */ /* 0x100fe400078e0a04 */
[--C-:B------:R-:W-:Y:S01]  /*0670*/  IMAD.IADD R20, R25, 0x1, -R4.reuse ;  /* 0x0000000119147824 */ /* 0x100fe200078e0a04 */
[----:B------:R-:W-:Y:S01]  /*0680*/  LOP3.LUT R13, R12, 0xf, RZ, 0xc0, !PT ;  /* 0x0000000f0c0d7812 */ /* 0x000fe200078ec0ff */
[----:B------:R-:W0:Y:S01]  /*0690*/  LDC.64 R24, c[0x0][0x380] ;  /* 0x0000e000ff187b82 */ /* 0x000e220000000a00 */
[----:B------:R-:W-:Y:S08]  /*06a0*/  I2F.F16 R22, R22 ;  /* 0x0000001600167306 */ /* 0x000ff00000200c00 */
[----:B------:R1:W2:Y:S08]  /*06b0*/  I2F.F16 R21, R20 ;  /* 0x0000001400157306 */ /* 0x0002b00000200c00 */
[----:B------:R-:W-:Y:S01]  /*06c0*/  I2F.F16 R28, R28 ;  /* 0x0000001c001c7306 */ /* 0x000fe20000200c00 */
[----:B-1----:R-:W-:-:S02]  /*06d0*/  IMAD.IADD R20, R13, 0x1, -R4 ;  /* 0x000000010d147824 */ /* 0x002fc400078e0a04 */
[----:B------:R-:W1:Y:S01]  /*06e0*/  LDC.64 R12, c[0x0][0x398] ;  /* 0x0000e600ff0c7b82 */ /* 0x000e620000000a00 */
[----:B0-----:R-:W-:-:S04]  /*06f0*/  IMAD.WIDE R24, R2, 0x2, R24 ;  /* 0x0000000202187825 */ /* 0x001fc800078e0218 */
[----:B------:R-:W0:Y:S01]  /*0700*/  I2F.F16 R20, R20 ;  /* 0x0000001400147306 */ /* 0x000e220000200c00 */
[----:B--2---:R-:W-:Y:S02]  /*0710*/  PRMT R21, R22, 0x5410, R21 ;  /* 0x0000541016157816 */ /* 0x004fe40000000015 */
[----:B------:R-:W2:Y:S01]  /*0720*/  LDG.E.CONSTANT R22, desc[UR4][R24.64+0x8] ;  /* 0x0000080418167981 */ /* 0x000ea2000c1e9900 */
[----:B0-----:R-:W-:-:S03]  /*0730*/  PRMT R20, R28, 0x5410, R20 ;  /* 0x000054101c147816 */ /* 0x001fc60000000014 */
[----:B------:R-:W3:Y:S01]  /*0740*/  LDG.E.CONSTANT R28, desc[UR4][R24.64+0x4] ;  /* 0x00000404181c7981 */ /* 0x000ee2000c1e9900 */
[----:B-1----:R-:W-:-:S05]  /*0750*/  IMAD.WIDE R26, R27, 0x2, R12 ;  /* 0x000000021b1a7825 */ /* 0x002fca00078e020c */
[----:B------:R0:W4:Y:S04]  /*0760*/  LDG.E.U16.CONSTANT R19, desc[UR4][R26.64] ;  /* 0x000000041a137981 */ /* 0x000128000c1e9500 */
[----:B------:R-:W5:Y:S02]  /*0770*/  LDG.E.CONSTANT R26, desc[UR4][R24.64] ;  /* 0x00000004181a7981 */ /* 0x000f64000c1e9900 */
[----:B-----5:R-:W-:Y:S01]  /*0780*/  HFMA2 R21, R26, R21, -RZ ;  /* 0x000000151a157231 */ /* 0x020fe200001000ff */
[----:B0-----:R-:W-:-:S03]  /*0790*/  SHF.R.U32.HI R26, RZ, 0x14, R29 ;  /* 0x00000014ff1a7819 */ /* 0x001fc6000001161d */
[----:B---3--:R-:W-:Y:S01]  /*07a0*/  HFMA2 R21, R28, R20, R21 ;  /* 0x000000141c157231 */ /* 0x008fe20000000015 */
[----:B------:R-:W-:Y:S01]  /*07b0*/  SHF.R.U32.HI R28, RZ, 0x10, R29 ;  /* 0x00000010ff1c7819 */ /* 0x000fe2000001161d */
[----:B------:R0:W3:Y:S01]  /*07c0*/  LDG.E.CONSTANT R20, desc[UR4][R24.64+0xc] ;  /* 0x00000c0418147981 */ /* 0x0000e2000c1e9900 */
[----:B------:R-:W-:Y:S02]  /*07d0*/  LOP3.LUT R27, R26, 0xf, RZ, 0xc0, !PT ;  /* 0x0000000f1a1b7812 */ /* 0x000fe400078ec0ff */
[----:B------:R-:W-:-:S03]  /*07e0*/  LOP3.LUT R28, R28, 0xf, RZ, 0xc0, !PT ;  /* 0x0000000f1c1c7812 */ /* 0x000fc600078ec0ff */
[--C-:B------:R-:W-:Y:S01]  /*07f0*/  IMAD.IADD R27, R27, 0x1, -R4.reuse ;  /* 0x000000011b1b7824 */ /* 0x100fe200078e0a04 */
[----:B0-----:R-:W-:Y:S01]  /*0800*/  SHF.R.U32.HI R24, RZ, 0x18, R29 ;  /* 0x00000018ff187819 */ /* 0x001fe2000001161d */
[----:B------:R-:W-:-:S03]  /*0810*/  IMAD.IADD R28, R28, 0x1, -R4 ;  /* 0x000000011c1c7824 */ /* 0x000fc600078e0a04 */
[----:B------:R-:W-:Y:S01]  /*0820*/  LOP3.LUT R25, R24, 0xf, RZ, 0xc0, !PT ;  /* 0x0000000f18197812 */ /* 0x000fe200078ec0ff */
[----:B------:R-:W-:Y:S01]  /*0830*/  I2F.F16 R26, R28 ;  /* 0x0000001c001a7306 */ /* 0x000fe20000200c00 */
[----:B------:R-:W-:-:S03]  /*0840*/  LEA.HI R29, R29, -R4, RZ, 0x4 ;  /* 0x800000041d1d7211 */ /* 0x000fc600078f20ff */
[----:B------:R-:W-:-:S04]  /*0850*/  IMAD.IADD R24, R25, 0x1, -R4 ;  /* 0x0000000119187824 */ /* 0x000fc800078e0a04 */
[----:B------:R-:W0:Y:S08]  /*0860*/  I2F.F16 R27, R27 ;  /* 0x0000001b001b7306 */ /* 0x000e300000200c00 */
[----:B------:R-:W-:Y:S08]  /*0870*/  I2F.F16 R24, R24 ;  /* 0x0000001800187306 */ /* 0x000ff00000200c00 */
[----:B------:R-:W1:Y:S01]  /*0880*/  I2F.F16 R29, R29 ;  /* 0x0000001d001d7306 */ /* 0x000e620000200c00 */
[----:B0-----:R-:W-:-:S02]  /*0890*/  PRMT R26, R26, 0x5410, R27 ;  /* 0x000054101a1a7816 */ /* 0x001fc4000000001b */
[----:B------:R-:W-:-:S03]  /*08a0*/  IABS R25, R3 ;  /* 0x0000000300197213 */ /* 0x000fc60000000000 */
[----:B--2---:R-:W-:Y:S01]  /*08b0*/  HFMA2 R21, R22, R26, R21 ;  /* 0x0000001a16157231 */ /* 0x004fe20000000015 */
[----:B------:R-:W-:Y:S02]  /*08c0*/  IABS R4, R6 ;  /* 0x0000000600047213 */ /* 0x000fe40000000000 */
[----:B-1----:R-:W-:Y:S01]  /*08d0*/  PRMT R22, R24, 0x5410, R29 ;  /* 0x0000541018167816 */ /* 0x002fe2000000001d */
[----:B------:R-:W-:-:S04]  /*08e0*/  IMAD.HI.U32 R24, R23, R25, RZ ;  /* 0x0000001917187227 */ /* 0x000fc800078e00ff */
[----:B------:R-:W-:-:S04]  /*08f0*/  IMAD.MOV R26, RZ, RZ, -R24 ;  /* 0x000000ffff1a7224 */ /* 0x000fc800078e0a18 */
[----:B------:R-:W-:-:S05]  /*0900*/  IMAD R25, R4, R26, R25 ;  /* 0x0000001a04197224 */ /* 0x000fca00078e0219 */
[----:B------:R-:W-:-:S13]  /*0910*/  ISETP.GT.U32.AND P2, PT, R4, R25, PT ;  /* 0x000000190400720c */ /* 0x000fda0003f44070 */
[----:B------:R-:W-:-:S05]  /*0920*/  @!P2 IMAD.IADD R25, R25, 0x1, -R4 ;  /* 0x000000011919a824 */ /* 0x000fca00078e0a04 */
[----:B------:R-:W-:Y:S02]  /*0930*/  ISETP.GE.U32.AND P1, PT, R25, R4, PT ;  /* 0x000000041900720c */ /* 0x000fe40003f26070 */
[----:B------:R-:W-:-:S04]  /*0940*/  LOP3.LUT R25, R3, R6, RZ, 0x3c, !PT ;  /* 0x0000000603197212 */ /* 0x000fc800078e3cff */
[----:B------:R-:W-:Y:S01]  /*0950*/  ISETP.GE.AND P3, PT, R25, RZ, PT ;  /* 0x000000ff1900720c */ /* 0x000fe20003f66270 */
[----:B------:R-:W-:Y:S01]  /*0960*/  @!P2 VIADD R24, R24, 0x1 ;  /* 0x000000011818a836 */ /* 0x000fe20000000000 */
[----:B------:R-:W-:-:S05]  /*0970*/  LOP3.LUT R25, RZ, R6, RZ, 0x33, !PT ;  /* 0x00000006ff197212 */ /* 0x000fca00078e33ff */
[----:B------:R-:W-:-:S06]  /*0980*/  @P1 VIADD R24, R24, 0x1 ;  /* 0x0000000118181836 */ /* 0x000fcc0000000000 */
[----:B------:R-:W-:-:S05]  /*0990*/  @!P3 IMAD.MOV R24, RZ, RZ, -R24 ;  /* 0x000000ffff18b224 */ /* 0x000fca00078e0a18 */
[----:B------:R-:W-:-:S05]  /*09a0*/  SEL R25, R25, R24, !P0 ;  /* 0x0000001819197207 */ /* 0x000fca0004000000 */
[----:B------:R-:W-:-:S05]  /*09b0*/  IMAD R25, R25, UR8, RZ ;  /* 0x0000000819197c24 */ /* 0x000fca000f8e02ff */
[----:B------:R-:W-:-:S04]  /*09c0*/  SHF.R.S32.HI R24, RZ, 0x1f, R25 ;  /* 0x0000001fff187819 */ /* 0x000fc80000011419 */
[----:B------:R-:W-:-:S04]  /*09d0*/  LEA.HI R24, R24, R25, RZ, 0x3 ;  /* 0x0000001918187211 */ /* 0x000fc800078f18ff */
[----:B------:R-:W-:Y:S02]  /*09e0*/  LEA.HI.SX32 R27, R24, R5, 0x1d ;  /* 0x00000005181b7211 */ /* 0x000fe400078feaff */
[----:B------:R-:W-:-:S04]  /*09f0*/  SHF.R.S32.HI R24, RZ, 0x1f, R3 ;  /* 0x0000001fff187819 */ /* 0x000fc80000011403 */
[----:B------:R-:W-:Y:S01]  /*0a00*/  LEA.HI R24, R24, R3, RZ, 0x3 ;  /* 0x0000000318187211 */ /* 0x000fe200078f18ff */
[----:B------:R-:W-:-:S03]  /*0a10*/  IMAD.WIDE R16, R27, 0x4, R16 ;  /* 0x000000041b107825 */ /* 0x000fc600078e0210 */
[----:B------:R-:W-:-:S03]  /*0a20*/  SHF.R.S32.HI R27, RZ, 0x3, R24 ;  /* 0x00000003ff1b7819 */ /* 0x000fc60000011418 */
[----:B------:R-:W2:Y:S02]  /*0a30*/  LDG.E.CONSTANT R16, desc[UR4][R16.64] ;  /* 0x0000000410107981 */ /* 0x000ea4000c1e9900 */
[----:B------:R-:W-:-:S04]  /*0a40*/  IMAD R27, R27, UR8, R18 ;  /* 0x000000081b1b7c24 */ /* 0x000fc8000f8e0212 */
[----:B------:R-:W-:-:S05]  /*0a50*/  IMAD.WIDE R14, R27, 0x4, R14 ;  /* 0x000000041b0e7825 */ /* 0x000fca00078e020e */
[----:B------:R0:W5:Y:S02]  /*0a60*/  LDG.E.CONSTANT R27, desc[UR4][R14.64] ;  /* 0x000000040e1b7981 */ /* 0x000164000c1e9900 */
[----:B0-----:R-:W-:-:S04]  /*0a70*/  IMAD.IADD R15, R18, 0x1, R25 ;  /* 0x00000001120f7824 */ /* 0x001fc800078e0219 */
[----:B------:R-:W-:-:S04]  /*0a80*/  IMAD.WIDE R14, R15, 0x2, R12 ;  /* 0x000000020f0e7825 */ /* 0x000fc800078e020c */
[----:B------:R-:W-:Y:S02]  /*0a90*/  VIADD R13, R3, 0xfffffff8 ;  /* 0xfffffff8030d7836 */ /* 0x000fe40000000000 */
[----:B------:R0:W4:Y:S03]  /*0aa0*/  LDG.E.U16.CONSTANT R14, desc[UR4][R14.64] ;  /* 0x000000040e0e7981 */ /* 0x000126000c1e9500 */
[----:B------:R-:W-:Y:S02]  /*0ab0*/  SHF.R.S32.HI R25, RZ, 0x1f, R13 ;  /* 0x0000001fff197819 */ /* 0x000fe4000001140d */
[----:B------:R-:W-:Y:S02]  /*0ac0*/  IADD3 R13, P0, PT, R8, R13, RZ ;  /* 0x0000000d080d7210 */ /* 0x000fe40007f1e0ff */
[----:B--2---:R-:W-:-:S05]  /*0ad0*/  SHF.R.U32.HI R24, RZ, R7, R16 ;  /* 0x00000007ff187219 */ /* 0x004fca0000011610 */
[----:B------:R-:W-:Y:S01]  /*0ae0*/  VIADD R24, R24, 0x1 ;  /* 0x0000000118187836 */ /* 0x000fe20000000000 */
[----:B-----5:R-:W-:-:S04]  /*0af0*/  SHF.R.U32.HI R26, RZ, 0x4, R27 ;  /* 0x00000004ff1a7819 */ /* 0x020fc8000001161b */
[----:B------:R-:W-:Y:S02]  /*0b00*/  LOP3.LUT R24, R24, 0xf, RZ, 0xc0, !PT ;  /* 0x0000000f18187812 */ /* 0x000fe400078ec0ff */
[----:B------:R-:W-:Y:S02]  /*0b10*/  LOP3.LUT R26, R26, 0xf, RZ, 0xc0, !PT ;  /* 0x0000000f1a1a7812 */ /* 0x000fe400078ec0ff */
[----:B------:R-:W-:-:S03]  /*0b20*/  LOP3.LUT R29, R27, 0xf, RZ, 0xc0, !PT ;  /* 0x0000000f1b1d7812 */ /* 0x000fc600078ec0ff */
[--C-:B------:R-:W-:Y:S02]  /*0b30*/  IMAD.IADD R17, R26, 0x1, -R24.reuse ;  /* 0x000000011a117824 */ /* 0x100fe400078e0a18 */
[----:B------:R-:W-:-:S04]  /*0b40*/  IMAD.IADD R29, R29, 0x1, -R24 ;  /* 0x000000011d1d7824 */ /* 0x000fc800078e0a18 */
[----:B------:R1:W-:Y:S08]  /*0b50*/  I2F.F16 R16, R29 ;  /* 0x0000001d00107306 */ /* 0x0003f00000200c00 */
[----:B------:R-:W2:Y:S01]  /*0b60*/  I2F.F16 R17, R17 ;  /* 0x0000001100117306 */ /* 0x000ea20000200c00 */
[----:B------:R-:W-:Y:S02]  /*0b70*/  LEA.HI.X.SX32 R26, R8, R25, 0x1, P0 ;  /* 0x00000019081a7211 */ /* 0x000fe400000f0eff */
[----:B------:R-:W-:-:S04]  /*0b80*/  LEA R12, P0, R13, UR6, 0x1 ;  /* 0x000000060d0c7c11 */ /* 0x000fc8000f8008ff */
[----:B------:R-:W-:-:S05]  /*0b90*/  LEA.HI.X R13, R13, UR7, R26, 0x1, P0 ;  /* 0x000000070d0d7c11 */ /* 0x000fca00080f0c1a */
[----:B-1----:R-:W5:Y:S01]  /*0ba0*/  LDG.E.CONSTANT R29, desc[UR4][R12.64+0x14] ;  /* 0x000014040c1d7981 */ /* 0x002f62000c1e9900 */
[----:B--2---:R-:W-:Y:S02]  /*0bb0*/  PRMT R16, R16, 0x5410, R17 ;  /* 0x0000541010107816 */ /* 0x004fe40000000011 */
[----:B------:R-:W-:-:S04]  /*0bc0*/  SHF.R.U32.HI R17, RZ, 0xc, R27 ;  /* 0x0000000cff117819 */ /* 0x000fc8000001161b */
[----:B0-----:R-:W-:-:S05]  /*0bd0*/  LOP3.LUT R15, R17, 0xf, RZ, 0xc0, !PT ;  /* 0x0000000f110f7812 */ /* 0x001fca00078ec0ff */
[----:B------:R-:W-:Y:S02]  /*0be0*/  IMAD.IADD R26, R15, 0x1, -R24 ;  /* 0x000000010f1a7824 */ /* 0x000fe400078e0a18 */
[----:B------:R-:W2:Y:S01]  /*0bf0*/  LDG.E.CONSTANT R15, desc[UR4][R12.64+0x10] ;  /* 0x000010040c0f7981 */ /* 0x000ea2000c1e9900 */
[----:B------:R-:W-:-:S04]  /*0c00*/  SHF.R.U32.HI R25, RZ, 0x8, R27 ;  /* 0x00000008ff197819 */ /* 0x000fc8000001161b */
[----:B------:R-:W-:Y:S01]  /*0c10*/  LOP3.LUT R25, R25, 0xf, RZ, 0xc0, !PT ;  /* 0x0000000f19197812 */ /* 0x000fe200078ec0ff */
[----:B------:R-:W-:Y:S04]  /*0c20*/  I2F.F16 R26, R26 ;  /* 0x0000001a001a7306 */ /* 0x000fe80000200c00 */
[----:B------:R-:W-:-:S04]  /*0c30*/  IMAD.IADD R25, R25, 0x1, -R24 ;  /* 0x0000000119197824 */ /* 0x000fc800078e0a18 */
[----:B------:R0:W1:Y:S02]  /*0c40*/  I2F.F16 R17, R25 ;  /* 0x0000001900117306 */ /* 0x0000640000200c00 */
[----:B0-----:R-:W-:Y:S02]  /*0c50*/  SHF.R.U32.HI R25, RZ, 0x14, R27 ;  /* 0x00000014ff197819 */ /* 0x001fe4000001161b */
[----:B-1----:R-:W-:Y:S02]  /*0c60*/  PRMT R17, R17, 0x5410, R26 ;  /* 0x0000541011117816 */ /* 0x002fe4000000001a */
[----:B------:R-:W-:Y:S01]  /*0c70*/  LOP3.LUT R25, R25, 0xf, RZ, 0xc0, !PT ;  /* 0x0000000f19197812 */ /* 0x000fe200078ec0ff */
[----:B--2---:R-:W-:Y:S02]  /*0c80*/  HMUL2 R28, R15, R16 ;  /* 0x000000100f1c7232 */ /* 0x004fe40000000000 */
[----:B------:R-:W2:Y:S04]  /*0c90*/  LDG.E.CONSTANT R15, desc[UR4][R12.64+0x18] ;  /* 0x000018040c0f7981 */ /* 0x000ea8000c1e9900 */
[----:B------:R5:W2:Y:S01]  /*0ca0*/  LDG.E.CONSTANT R16, desc[UR4][R12.64+0x1c] ;  /* 0x00001c040c107981 */ /* 0x000aa2000c1e9900 */
[----:B------:R-:W-:-:S02]  /*0cb0*/  IMAD.IADD R26, R25, 0x1, -R24 ;  /* 0x00000001191a7824 */ /* 0x000fc400078e0a18 */
[----:B-----5:R-:W-:Y:S01]  /*0cc0*/  HFMA2 R13, R29, R17, R28 ;  /* 0x000000111d0d7231 */ /* 0x020fe2000000001c */
[--C-:B------:R-:W-:Y:S02]  /*0cd0*/  SHF.R.U32.HI R17, RZ, 0x10, R27.reuse ;  /* 0x00000010ff117819 */ /* 0x100fe4000001161b */
[----:B------:R-:W-:Y:S02]  /*0ce0*/  SHF.R.U32.HI R28, RZ, 0x18, R27 ;  /* 0x00000018ff1c7819 */ /* 0x000fe4000001161b */
[----:B------:R-:W-:Y:S02]  /*0cf0*/  LOP3.LUT R17, R17, 0xf, RZ, 0xc0, !PT ;  /* 0x0000000f11117812 */ /* 0x000fe400078ec0ff */
[----:B------:R-:W-:-:S03]  /*0d00*/  LOP3.LUT R25, R28, 0xf, RZ, 0xc0, !PT ;  /* 0x0000000f1c197812 */ /* 0x000fc600078ec0ff */
[--C-:B------:R-:W-:Y:S02]  /*0d10*/  IMAD.IADD R17, R17, 0x1, -R24.reuse ;  /* 0x0000000111117824 */ /* 0x100fe400078e0a18 */
[----:B------:R-:W-:Y:S01]  /*0d20*/  IMAD.IADD R28, R25, 0x1, -R24 ;  /* 0x00000001191c7824 */ /* 0x000fe200078e0a18 */
[----:B------:R-:W-:Y:S01]  /*0d30*/  LEA.HI R25, R27, -R24, RZ, 0x4 ;  /* 0x800000181b197211 */ /* 0x000fe200078f20ff */
[----:B------:R-:W-:Y:S08]  /*0d40*/  I2F.F16 R12, R26 ;  /* 0x0000001a000c7306 */ /* 0x000ff00000200c00 */
[----:B------:R-:W0:Y:S01]  /*0d50*/  I2F.F16 R17, R17 ;  /* 0x0000001100117306 */ /* 0x000e220000200c00 */
[----:B------:R-:W-:-:S07]  /*0d60*/  VIADD R0, R0, 0x2 ;  /* 0x0000000200007836 */ /* 0x000fce0000000000 */
[----:B------:R-:W-:Y:S08]  /*0d70*/  I2F.F16 R24, R28 ;  /* 0x0000001c00187306 */ /* 0x000ff00000200c00 */
[----:B------:R-:W1:Y:S01]  /*0d80*/  I2F.F16 R25, R25 ;  /* 0x0000001900197306 */ /* 0x000e620000200c00 */
[----:B------:R-:W-:Y:S02]  /*0d90*/  ISETP.NE.AND P0, PT, R0, RZ, PT ;  /* 0x000000ff0000720c */ /* 0x000fe40003f05270 */
[----:B0-----:R-:W-:Y:S01]  /*0da0*/  PRMT R12, R17, 0x5410, R12 ;  /* 0x00005410110c7816 */ /* 0x001fe2000000000c */
[----:B---3--:R-:W-:-:S04]  /*0db0*/  HFMA2 R21, R20, R22, R21 ;  /* 0x0000001614157231 */ /* 0x008fc80000000015 */
[----:B----4-:R-:W-:Y:S01]  /*0dc0*/  HFMA2 R10, R19.H0_H0, R21, R10 ;  /* 0x00000015130a7231 */ /* 0x010fe2000000080a */
[----:B-1----:R-:W-:Y:S01]  /*0dd0*/  PRMT R24, R24, 0x5410, R25 ;  /* 0x0000541018187816 */ /* 0x002fe20000000019 */
[----:B------:R-:W-:Y:S02]  /*0de0*/  VIADD R3, R3, 0x10 ;  /* 0x0000001003037836 */ /* 0x000fe40000000000 */
[----:B------:R-:W-:Y:S02]  /*0df0*/  VIADD R2, R2, 0x10 ;  /* 0x0000001002027836 */ /* 0x000fe40000000000 */
[----:B--2---:R-:W-:-:S04]  /*0e00*/  HFMA2 R13, R15, R12, R13 ;  /* 0x0000000c0f0d7231 */ /* 0x004fc8000000000d */
[----:B------:R-:W-:-:S04]  /*0e10*/  HFMA2 R13, R16, R24, R13 ;  /* 0x00000018100d7231 */ /* 0x000fc8000000000d */
[----:B------:R-:W-:Y:S01]  /*0e20*/  HFMA2 R10, R14.H0_H0, R13, R10 ;  /* 0x0000000d0e0a7231 */ /* 0x000fe2000000080a */
[----:B------:R-:W-:Y:S06]  /*0e30*/  @P0 BRA `(.L_x_2) ;  /* 0xfffffff400600947 */ /* 0x000fec000383ffff */
[----:B------:R-:W-:-:S07]  /*0e40*/  VIADD R13, R3, 0xfffffff8 ;  /* 0xfffffff8030d7836 */ /* 0x000fce0000000000 */
.L_x_1:
[----:B------:R-:W-:-:S13]  /*0e50*/  LOP3.LUT P0, RZ, R9, 0x8, RZ, 0xc0, !PT ;  /* 0x0000000809ff7812 */ /* 0x000fda000780c0ff */
[----:B------:R-:W-:Y:S05]  /*0e60*/  @P0 BRA `(.L_x_0) ;  /* 0x0000000400700947 */ /* 0x000fea0003800000 */
[----:B------:R-:W0:Y:S01]  /*0e70*/  LDC R4, c[0x0][0x3b4] ;  /* 0x0000ed00ff047b82 */ /* 0x000e220000000800 */
[----:B------:R-:W-:Y:S01]  /*0e80*/  IMAD.MOV.U32 R2, RZ, RZ, RZ ;  /* 0x000000ffff027224 */ /* 0x000fe200078e00ff */
[----:B------:R-:W1:Y:S01]  /*0e90*/  LDCU UR6, c[0x0][0x3b0] ;  /* 0x00007600ff0677ac */ /* 0x000e620008000800 */
[----:B0-----:R-:W-:-:S04]  /*0ea0*/  IABS R9, R4 ;  /* 0x0000000400097213 */ /* 0x001fc80000000000 */
[----:B------:R-:W0:Y:S08]  /*0eb0*/  I2F.RP R6, R9 ;  /* 0x0000000900067306 */ /* 0x000e300000209400 */
[----:B0-----:R-:W0:Y:S02]  /*0ec0*/  MUFU.RCP R6, R6 ;  /* 0x0000000600067308 */ /* 0x001e240000001000 */
[----:B0-----:R-:W-:-:S06]  /*0ed0*/  VIADD R12, R6, 0xffffffe ;  /* 0x0ffffffe060c7836 */ /* 0x001fcc0000000000 */
[----:B------:R-:W0:Y:S02]  /*0ee0*/  F2I.FTZ.U32.TRUNC.NTZ R3, R12 ;  /* 0x0000000c00037305 */ /* 0x000e24000021f000 */
[----:B0-----:R-:W-:-:S04]  /*0ef0*/  IMAD.MOV R0, RZ, RZ, -R3 ;  /* 0x000000ffff007224 */ /* 0x001fc800078e0a03 */
[----:B------:R-:W-:Y:S01]  /*0f00*/  IMAD R15, R0, R9, RZ ;  /* 0x00000009000f7224 */ /* 0x000fe200078e02ff */
[----:B------:R-:W-:-:S03]  /*0f10*/  IABS R0, R13 ;  /* 0x0000000d00007213 */ /* 0x000fc60000000000 */
[----:B------:R-:W-:-:S04]  /*0f20*/  IMAD.HI.U32 R15, R3, R15, R2 ;  /* 0x0000000f030f7227 */ /* 0x000fc800078e0002 */
[----:B------:R-:W-:-:S04]  /*0f30*/  IMAD.MOV.U32 R2, RZ, RZ, R0 ;  /* 0x000000ffff027224 */ /* 0x000fc800078e0000 */
[----:B------:R-:W-:Y:S02]  /*0f40*/  IMAD.HI.U32 R0, R15, R2, RZ ;  /* 0x000000020f007227 */ /* 0x000fe400078e00ff */
[----:B------:R-:W0:Y:S02]  /*0f50*/  LDC.64 R14, c[0x0][0x3a0] ;  /* 0x0000e800ff0e7b82 */ /* 0x000e240000000a00 */
[----:B------:R-:W-:-:S04]  /*0f60*/  IMAD.MOV R3, RZ, RZ, -R0 ;  /* 0x000000ffff037224 */ /* 0x000fc800078e0a00 */
[----:B------:R-:W-:-:S05]  /*0f70*/  IMAD R2, R9, R3, R2 ;  /* 0x0000000309027224 */ /* 0x000fca00078e0202 */
[----:B------:R-:W-:-:S13]  /*0f80*/  ISETP.GT.U32.AND P1, PT, R9, R2, PT ;  /* 0x000000020900720c */ /* 0x000fda0003f24070 */
[----:B------:R-:W-:Y:S02]  /*0f90*/  @!P1 IMAD.IADD R2, R2, 0x1, -R9 ;  /* 0x0000000102029824 */ /* 0x000fe400078e0a09 */
[----:B------:R-:W-:Y:S01]  /*0fa0*/  @!P1 VIADD R0, R0, 0x1 ;  /* 0x0000000100009836 */ /* 0x000fe20000000000 */
[----:B------:R-:W-:Y:S02]  /*0fb0*/  ISETP.NE.AND P1, PT, R4, RZ, PT ;  /* 0x000000ff0400720c */ /* 0x000fe40003f25270 */
[----:B------:R-:W-:Y:S02]  /*0fc0*/  ISETP.GE.U32.AND P0, PT, R2, R9, PT ;  /* 0x000000090200720c */ /* 0x000fe40003f06070 */
[----:B------:R-:W-:-:S04]  /*0fd0*/  LOP3.LUT R2, R13, R4, RZ, 0x3c, !PT ;  /* 0x000000040d027212 */ /* 0x000fc800078e3cff */
[----:B------:R-:W-:Y:S02]  /*0fe0*/  ISETP.GE.AND P2, PT, R2, RZ, PT ;  /* 0x000000ff0200720c */ /* 0x000fe40003f46270 */
[----:B------:R-:W2:Y:S05]  /*0ff0*/  LDC.64 R2, c[0x0][0x388] ;  /* 0x0000e200ff027b82 */ /* 0x000eaa0000000a00 */
[----:B------:R-:W-:-:S06]  /*1000*/  @P0 VIADD R0, R0, 0x1 ;  /* 0x0000000100000836 */ /* 0x000fcc0000000000 */
[----:B------:R-:W-:Y:S01]  /*1010*/  @!P2 IMAD.MOV R0, RZ, RZ, -R0 ;  /* 0x000000ffff00a224 */ /* 0x000fe200078e0a00 */
[----:B------:R-:W-:Y:S02]  /*1020*/  @!P1 LOP3.LUT R0, RZ, R4, RZ, 0x33, !PT ;  /* 0x00000004ff009212 */ /* 0x000fe400078e33ff */
[----:B------:R-:W-:-:S03]  /*1030*/  SHF.R.S32.HI R4, RZ, 0x1f, R13 ;  /* 0x0000001fff047819 */ /* 0x000fc6000001140d */
[----:B-1----:R-:W-:Y:S01]  /*1040*/  IMAD R9, R0, UR6, RZ ;  /* 0x0000000600097c24 */ /* 0x002fe2000f8e02ff */
[----:B------:R-:W-:-:S04]  /*1050*/  LEA.HI R4, R4, R13, RZ, 0x3 ;  /* 0x0000000d04047211 */ /* 0x000fc800078f18ff */
[----:B------:R-:W-:Y:S02]  /*1060*/  SHF.R.S32.HI R0, RZ, 0x1f, R9 ;  /* 0x0000001fff007819 */ /* 0x000fe40000011409 */
[----:B------:R-:W-:Y:S02]  /*1070*/  SHF.R.S32.HI R17, RZ, 0x3, R4 ;  /* 0x00000003ff117819 */ /* 0x000fe40000011404 */
[----:B------:R-:W-:-:S03]  /*1080*/  LEA.HI R0, R0, R9, RZ, 0x3 ;  /* 0x0000000900007211 */ /* 0x000fc600078f18ff */
[----:B------:R-:W-:Y:S01]  /*1090*/  IMAD R17, R17, UR6, R18 ;  /* 0x0000000611117c24 */ /* 0x000fe2000f8e0212 */
[----:B------:R-:W-:-:S05]  /*10a0*/  LEA.HI.SX32 R5, R0, R5, 0x1d ;  /* 0x0000000500057211 */ /* 0x000fca00078feaff */
[----:B0-----:R-:W-:-:S04]  /*10b0*/  IMAD.WIDE R14, R5, 0x4, R14 ;  /* 0x00000004050e7825 */ /* 0x001fc800078e020e */
[----:B--2---:R-:W-:Y:S02]  /*10c0*/  IMAD.WIDE R20, R17, 0x4, R2 ;  /* 0x0000000411147825 */ /* 0x004fe400078e0202 */
[----:B------:R-:W2:Y:S01]  /*10d0*/  LDG.E.CONSTANT R14, desc[UR4][R14.64] ;  /* 0x000000040e0e7981 */ /* 0x000ea2000c1e9900 */
[----:B------:R-:W0:Y:S03]  /*10e0*/  LDC.64 R16, c[0x0][0x380] ;  /* 0x0000e000ff107b82 */ /* 0x000e260000000a00 */
[----:B------:R-:W3:Y:S01]  /*10f0*/  LDG.E.CONSTANT R0, desc[UR4][R20.64] ;  /* 0x0000000414007981 */ /* 0x000ee2000c1e9900 */
[----:B------:R-:W-:-:S04]  /*1100*/  IMAD.IADD R13, R8, 0x1, R13 ;  /* 0x00000001080d7824 */ /* 0x000fc800078e020d */
[----:B------:R-:W1:Y:S01]  /*1110*/  LDC.64 R2, c[0x0][0x398] ;  /* 0x0000e600ff027b82 */ /* 0x000e620000000a00 */
[----:B0-----:R-:W-:-:S05]  /*1120*/  IMAD.WIDE R16, R13, 0x2, R16 ;  /* 0x000000020d107825 */ /* 0x001fca00078e0210 */
[----:B------:R-:W4:Y:S01]  /*1130*/  LDG.E.CONSTANT R5, desc[UR4][R16.64] ;  /* 0x0000000410057981 */ /* 0x000f22000c1e9900 */
[----:B------:R-:W-:-:S03]  /*1140*/  IMAD.IADD R13, R18, 0x1, R9 ;  /* 0x00000001120d7824 */ /* 0x000fc600078e0209 */
[----:B------:R-:W5:Y:S01]  /*1150*/  LDG.E.CONSTANT R4, desc[UR4][R16.64+0x4] ;  /* 0x0000040410047981 */ /* 0x000f62000c1e9900 */
[----:B-1----:R-:W-:-:S03]  /*1160*/  IMAD.WIDE R12, R13, 0x2, R2 ;  /* 0x000000020d0c7825 */ /* 0x002fc600078e0202 */
[----:B------:R-:W5:Y:S04]  /*1170*/  LDG.E.CONSTANT R6, desc[UR4][R16.64+0x8] ;  /* 0x0000080410067981 */ /* 0x000f68000c1e9900 */
[----:B------:R-:W5:Y:S04]  /*1180*/  LDG.E.CONSTANT R2, desc[UR4][R16.64+0xc] ;  /* 0x00000c0410027981 */ /* 0x000f68000c1e9900 */
[----:B------:R0:W5:Y:S01]  /*1190*/  LDG.E.U16.CONSTANT R3, desc[UR4][R12.64] ;  /* 0x000000040c037981 */ /* 0x000162000c1e9500 */
[----:B--2---:R-:W-:Y:S02]  /*11a0*/  SHF.R.U32.HI R14, RZ, R7, R14 ;  /* 0x00000007ff0e7219 */ /* 0x004fe4000001160e */
[----:B---3--:R-:W-:-:S03]  /*11b0*/  SHF.R.U32.HI R9, RZ, 0x4, R0 ;  /* 0x00000004ff097819 */ /* 0x008fc60000011600 */
[----:B------:R-:W-:Y:S01]  /*11c0*/  VIADD R7, R14, 0x1 ;  /* 0x000000010e077836 */ /* 0x000fe20000000000 */
[--C-:B------:R-:W-:Y:S02]  /*11d0*/  SHF.R.U32.HI R15, RZ, 0x8, R0.reuse ;  /* 0x00000008ff0f7819 */ /* 0x100fe40000011600 */
[----:B------:R-:W-:Y:S02]  /*11e0*/  LOP3.LUT R14, R9, 0xf, RZ, 0xc0, !PT ;  /* 0x0000000f090e7812 */ /* 0x000fe400078ec0ff */
[----:B------:R-:W-:Y:S02]  /*11f0*/  LOP3.LUT R7, R7, 0xf, RZ, 0xc0, !PT ;  /* 0x0000000f07077812 */ /* 0x000fe400078ec0ff */
[----:B0-----:R-:W-:Y:S02]  /*1200*/  SHF.R.U32.HI R13, RZ, 0xc, R0 ;  /* 0x0000000cff0d7819 */ /* 0x001fe40000011600 */
[----:B------:R-:W-:Y:S01]  /*1210*/  LOP3.LUT R8, R0, 0xf, RZ, 0xc0, !PT ;  /* 0x0000000f00087812 */ /* 0x000fe200078ec0ff */
[----:B------:R-:W-:Y:S01]  /*1220*/  IMAD.IADD R9, R14, 0x1, -R7 ;  /* 0x000000010e097824 */ /* 0x000fe200078e0a07 */
[----:B------:R-:W-:-:S02]  /*1230*/  LOP3.LUT R12, R15, 0xf, RZ, 0xc0, !PT ;  /* 0x0000000f0f0c7812 */ /* 0x000fc400078ec0ff */
[----:B------:R-:W-:Y:S01]  /*1240*/  LOP3.LUT R14, R13, 0xf, RZ, 0xc0, !PT ;  /* 0x0000000f0d0e7812 */ /* 0x000fe200078ec0ff */
[--C-:B------:R-:W-:Y:S01]  /*1250*/  IMAD.IADD R8, R8, 0x1, -R7.reuse ;  /* 0x0000000108087824 */ /* 0x100fe200078e0a07 */
[--C-:B------:R-:W-:Y:S01]  /*1260*/  SHF.R.U32.HI R15, RZ, 0x14, R0.reuse ;  /* 0x00000014ff0f7819 */ /* 0x100fe20000011600 */
[--C-:B------:R-:W-:Y:S01]  /*1270*/  IMAD.IADD R12, R12, 0x1, -R7.reuse ;  /* 0x000000010c0c7824 */ /* 0x100fe200078e0a07 */
[--C-:B------:R-:W-:Y:S01]  /*1280*/  SHF.R.U32.HI R13, RZ, 0x10, R0.reuse ;  /* 0x00000010ff0d7819 */ /* 0x100fe20000011600 */
[----:B------:R-:W-:Y:S01]  /*1290*/  I2F.F16 R9, R9 ;  /* 0x0000000900097306 */ /* 0x000fe20000200c00 */
[----:B------:R-:W-:Y:S01]  /*12a0*/  LOP3.LUT R20, R15, 0xf, RZ, 0xc0, !PT ;  /* 0x0000000f0f147812 */ /* 0x000fe200078ec0ff */
[--C-:B------:R-:W-:Y:S01]  /*12b0*/  IMAD.IADD R14, R14, 0x1, -R7.reuse ;  /* 0x000000010e0e7824 */ /* 0x100fe200078e0a07 */
[----:B------:R-:W-:Y:S02]  /*12c0*/  LOP3.LUT R16, R13, 0xf, RZ, 0xc0, !PT ;  /* 0x0000000f0d107812 */ /* 0x000fe400078ec0ff */
[----:B------:R-:W-:Y:S01]  /*12d0*/  SHF.R.U32.HI R15, RZ, 0x18, R0 ;  /* 0x00000018ff0f7819 */ /* 0x000fe20000011600 */
[--C-:B------:R-:W-:Y:S01]  /*12e0*/  IMAD.IADD R20, R20, 0x1, -R7.reuse ;  /* 0x0000000114147824 */ /* 0x100fe200078e0a07 */
[----:B------:R-:W-:Y:S01]  /*12f0*/  LEA.HI R0, R0, -R7, RZ, 0x4 ;  /* 0x8000000700007211 */ /* 0x000fe200078f20ff */
[----:B------:R-:W0:Y:S01]  /*1300*/  I2F.F16 R8, R8 ;  /* 0x0000000800087306 */ /* 0x000e220000200c00 */
[----:B------:R-:W-:Y:S01]  /*1310*/  LOP3.LUT R22, R15, 0xf, RZ, 0xc0, !PT ;  /* 0x0000000f0f167812 */ /* 0x000fe200078ec0ff */
[----:B------:R-:W-:-:S04]  /*1320*/  IMAD.IADD R16, R16, 0x1, -R7 ;  /* 0x0000000110107824 */ /* 0x000fc800078e0a07 */
[----:B------:R-:W-:Y:S02]  /*1330*/  IMAD.IADD R22, R22, 0x1, -R7 ;  /* 0x0000000116167824 */ /* 0x000fe400078e0a07 */
[----:B------:R-:W-:Y:S01]  /*1340*/  I2F.F16 R12, R12 ;  /* 0x0000000c000c7306 */ /* 0x000fe20000200c00 */
[----:B0-----:R-:W-:-:S07]  /*1350*/  PRMT R8, R8, 0x5410, R9 ;  /* 0x0000541008087816 */ /* 0x001fce0000000009 */
[----:B------:R-:W0:Y:S01]  /*1360*/  I2F.F16 R13, R14 ;  /* 0x0000000e000d7306 */ /* 0x000e220000200c00 */
[----:B----4-:R-:W-:-:S07]  /*1370*/  HMUL2 R5, R5, R8 ;  /* 0x0000000805057232 */ /* 0x010fce0000000000 */
[----:B------:R-:W-:Y:S01]  /*1380*/  I2F.F16 R16, R16 ;  /* 0x0000001000107306 */ /* 0x000fe20000200c00 */
[----:B0-----:R-:W-:-:S07]  /*1390*/  PRMT R12, R12, 0x5410, R13 ;  /* 0x000054100c0c7816 */ /* 0x001fce000000000d */
[----:B------:R-:W0:Y:S01]  /*13a0*/  I2F.F16 R15, R20 ;  /* 0x00000014000f7306 */ /* 0x000e220000200c00 */
[----:B-----5:R-:W-:-:S07]  /*13b0*/  HFMA2 R5, R4, R12, R5 ;  /* 0x0000000c04057231 */ /* 0x020fce0000000005 */
[----:B------:R-:W-:Y:S01]  /*13c0*/  I2F.F16 R22, R22 ;  /* 0x0000001600167306 */ /* 0x000fe20000200c00 */
[----:B0-----:R-:W-:-:S07]  /*13d0*/  PRMT R16, R16, 0x5410, R15 ;  /* 0x0000541010107816 */ /* 0x001fce000000000f */
[----:B------:R-:W0:Y:S01]  /*13e0*/  I2F.F16 R7, R0 ;  /* 0x0000000000077306 */ /* 0x000e220000200c00 */
[----:B------:R-:W-:Y:S01]  /*13f0*/  HFMA2 R5, R6, R16, R5 ;  /* 0x0000001006057231 */ /* 0x000fe20000000005 */
[----:B0-----:R-:W-:-:S05]  /*1400*/  PRMT R22, R22, 0x5410, R7 ;  /* 0x0000541016167816 */ /* 0x001fca0000000007 */
[----:B------:R-:W-:-:S04]  /*1410*/  HFMA2 R5, R2, R22, R5 ;  /* 0x0000001602057231 */ /* 0x000fc80000000005 */
[----:B------:R-:W-:-:S07]  /*1420*/  HFMA2 R10, R3.H0_H0, R5, R10 ;  /* 0x00000005030a7231 */ /* 0x000fce000000080a */
.L_x_0:
[----:B------:R-:W0:Y:S01]  /*1430*/  LDC.64 R2, c[0x0][0x390] ;  /* 0x0000e400ff027b82 */ /* 0x000e220000000a00 */
[----:B------:R-:W1:Y:S01]  /*1440*/  LDCU UR6, c[0x0][0x3b0] ;  /* 0x00007600ff0677ac */ /* 0x000e620008000800 */
[----:B------:R-:W-:Y:S02]  /*1450*/  HADD2 R10, R10.H0_H0, R10.H1_H1 ;  /* 0x3000000a0a0a7230 */ /* 0x000fe40000000800 */
[----:B-1----:R-:W-:-:S04]  /*1460*/  IMAD R5, R11, UR6, R18 ;  /* 0x000000060b057c24 */ /* 0x002fc8000f8e0212 */
[----:B0-----:R-:W-:-:S04]  /*1470*/  IMAD.WIDE R4, R5, 0x2, R2 ;  /* 0x0000000205047825 */ /* 0x001fc800078e0202 */
[----:B------:R-:W-:Y:S01]  /*1480*/  IMAD.MOV.U32 R3, RZ, RZ, R5 ;  /* 0x000000ffff037224 */ /* 0x000fe200078e0005 */
[C---:B------:R-:W-:Y:S02]  /*1490*/  LOP3.LUT R2, R4.reuse, 0xfffffffd, RZ, 0xc0, !PT ;  /* 0xfffffffd04027812 */ /* 0x040fe400078ec0ff */
[----:B------:R-:W-:-:S03]  /*14a0*/  LOP3.LUT R0, R4, 0x2, RZ, 0xc0, !PT ;  /* 0x0000000204007812 */ /* 0x000fc600078ec0ff */
[----:B------:R0:W5:Y:S01]  /*14b0*/  LD.E R7, desc[UR4][R2.64] ;  /* 0x0000000402077980 */ /* 0x000162000c101900 */
[----:B------:R-:W-:Y:S01]  /*14c0*/  ISETP.EQ.U32.AND P0, PT, R0, RZ, PT ;  /* 0x000000ff0000720c */ /* 0x000fe20003f02070 */
[----:B------:R-:W-:-:S05]  /*14d0*/  IMAD.MOV.U32 R0, RZ, RZ, 0x3254 ;  /* 0x00003254ff007424 */ /* 0x000fca00078e00ff */
[----:B------:R-:W-:-:S07]  /*14e0*/  SEL R0, R0, 0x7610, P0 ;  /* 0x0000761000007807 */ /* 0x000fce0000000000 */
.L_x_3:
[----:B-----5:R-:W-:-:S05]  /*14f0*/  HADD2 R6, R7, R10.H0_H0 ;  /* 0x2000000a07067230 */ /* 0x020fca0000000000 */
[----:B------:R-:W-:-:S05]  /*1500*/  PRMT R9, R7, R0, R6 ;  /* 0x0000000007097216 */ /* 0x000fca0000000006 */
[----:B------:R-:W2:Y:S02]  /*1510*/  ATOM.E.CAS.STRONG.GPU PT, R6, [R2], R7, R9 ;  /* 0x000000070206738b */ /* 0x000ea400001ee109 */
[----:B--2---:R-:W-:Y:S01]  /*1520*/  ISETP.NE.U32.AND P0, PT, R6, R7, PT ;  /* 0x000000070600720c */ /* 0x004fe20003f05070 */
[----:B------:R-:W-:-:S12]  /*1530*/  IMAD.MOV.U32 R7, RZ, RZ, R6 ;  /* 0x000000ffff077224 */ /* 0x000fd800078e0006 */
[----:B------:R-:W-:Y:S05]  /*1540*/  @P0 BRA `(.L_x_3) ;  /* 0xfffffffc00e80947 */ /* 0x000fea000383ffff */
[----:B------:R-:W-:Y:S05]  /*1550*/  EXIT ;  /* 0x000000000000794d */ /* 0x000fea0003800000 */
.L_x_4:
[----:B------:R-:W-:-:S00]  /*1560*/  BRA `(.L_x_4) ;  /* 0xfffffffc00fc7947 */ /* 0x000fc0000383ffff */
[----:B------:R-:W-:-:S00]  /*1570*/  NOP ;  /* 0x0000000000007918 */ /* 0x000fc00000000000 */
        /* <DEDUP_REMOVED lines=8> */
.L_x_54:


//--------------------- .text._Z16q4_matmul_kernelILb1ELb0ELb1EEvPK6__halfPKjPS0_S2_S4_iiiiiS4_b --------------------------
	.section	.text._Z16q4_matmul_kernelILb1ELb0ELb1EEvPK6__halfPKjPS0_S2_S4_iiiiiS4_b,"ax",@progbits
	.align	128
        .global         _Z16q4_matmul_kernelILb1ELb0ELb1EEvPK6__halfPKjPS0_S2_S4_iiiiiS4_b
        .type           _Z16q4_matmul_kernelILb1ELb0ELb1EEvPK6__halfPKjPS0_S2_S4_iiiiiS4_b,@function
        .size           _Z16q4_matmul_kernelILb1ELb0ELb1EEvPK6__halfPKjPS0_S2_S4_iiiiiS4_b,(.L_x_55 - _Z16q4_matmul_kernelILb1ELb0ELb1EEvPK6__halfPKjPS0_S2_S4_iiiiiS4_b)
        .other          _Z16q4_matmul_kernelILb1ELb0ELb1EEvPK6__halfPKjPS0_S2_S4_iiiiiS4_b,@"STO_CUDA_ENTRY STV_DEFAULT"
_Z16q4_matmul_kernelILb1ELb0ELb1EEvPK6__halfPKjPS0_S2_S4_iiiiiS4_b:
.text._Z16q4_matmul_kernelILb1ELb0ELb1EEvPK6__halfPKjPS0_S2_S4_iiiiiS4_b:
        /* <DEDUP_REMOVED lines=15> */
[----:B----4-:R-:W-:Y:S02]  /*00f0*/  IMAD R0, R0, 0x20, R9 ;  /* 0x0000002000007824 */ /* 0x010fe400078e0209 */
[----:B--2---:R-:W-:-:S05]  /*0100*/  VIADD R3, R3, UR6 ;  /* 0x0000000603037c36 */ /* 0x004fca0008000000 */
[----:B------:R-:W1:Y:S08]  /*0110*/  @!P0 LDC R7, c[0x0][0x3b0] ;  /* 0x0000ec00ff078b82 */ /* 0x000e700000000800 */
[----:B------:R-:W2:Y:S01]  /*0120*/  @!P0 LDC.64 R4, c[0x0][0x390] ;  /* 0x0000e400ff048b82 */ /* 0x000ea20000000a00 */
[----:B-1----:R-:W-:-:S04]  /*0130*/  @!P0 IMAD R7, R3, R7, R0 ;  /* 0x0000000703078224 */ /* 0x002fc800078e0200 */
[----:B--2---:R-:W-:Y:S01]  /*0140*/  @!P0 IMAD.WIDE R4, R7, 0x2, R4 ;  /* 0x0000000207048825 */ /* 0x004fe200078e0204 */
[----:B-----5:R-:W-:-:S04]  /*0150*/  VIADDMNMX.U32 R7, R2, UR7, R8, PT ;  /* 0x0000000702077c46 */ /* 0x020fc8000b800008 */
[----:B0-----:R0:W-:Y:S01]  /*0160*/  @!P0 STG.E desc[UR4][R4.64], RZ ;  /* 0x000000ff04008986 */ /* 0x0011e2000c101904 */
[----:B------:R-:W-:Y:S01]  /*0170*/  IMAD.IADD R7, R7, 0x1, -R2 ;  /* 0x0000000107077824 */ /* 0x000fe200078e0a02 */
[----:B------:R-:W-:Y:S04]  /*0180*/  @!P0 BAR.SYNC.DEFER_BLOCKING 0x0 ;  /* 0x0000000000008b1d */ /* 0x000fe80000010000 */
[----:B------:R-:W-:Y:S02]  /*0190*/  ISETP.GE.AND P0, PT, R7, 0x8, PT ;  /* 0x000000080700780c */ /* 0x000fe40003f06270 */
[----:B------:R-:W-:-:S04]  /*01a0*/  SHF.R.S32.HI R6, RZ, 0x1f, R7 ;  /* 0x0000001fff067819 */ /* 0x000fc80000011407 */
[----:B------:R-:W-:-:S07]  /*01b0*/  LEA.HI R6, R6, R7, RZ, 0x3 ;  /* 0x0000000706067211 */ /* 0x000fce00078f18ff */
[----:B0-----:R-:W-:Y:S05]  /*01c0*/  @!P0 BRA `(.L_x_5) ;  /* 0x0000001400d48947 */ /* 0x001fea0003800000 */
[----:B------:R-:W-:Y:S01]  /*01d0*/  VIADD R11, R2, 0x8 ;  /* 0x00000008020b7836 */ /* 0x000fe20000000000 */
[----:B------:R-:W-:Y:S01]  /*01e0*/  LOP3.LUT R4, R6, 0xfffffff8, RZ, 0xc0, !PT ;  /* 0xfffffff806047812 */ /* 0x000fe200078ec0ff */
[----:B------:R-:W0:Y:S01]  /*01f0*/  LDC.64 R12, c[0x0][0x380] ;  /* 0x0000e000ff0c7b82 */ /* 0x000e220000000a00 */
[----:B------:R-:W-:Y:S01]  /*0200*/  LOP3.LUT R5, RZ, R2, RZ, 0x33, !PT ;  /* 0x00000002ff057212 */ /* 0x000fe200078e33ff */
[----:B------:R-:W-:Y:S01]  /*0210*/  IMAD R7, R3, R8, RZ ;  /* 0x0000000803077224 */ /* 0x000fe200078e02ff */
[----:B------:R-:W-:Y:S02]  /*0220*/  VIADDMNMX R4, R4, R2, R11, !PT ;  /* 0x0000000204047246 */ /* 0x000fe4000780010b */
[----:B------:R-:W-:-:S03]  /*0230*/  PRMT R27, RZ, 0x5410, RZ ;  /* 0x00005410ff1b7816 */ /* 0x000fc600000000ff */
[----:B------:R-:W-:Y:S02]  /*0240*/  IMAD.IADD R4, R4, 0x1, R5 ;  /* 0x0000000104047824 */ /* 0x000fe400078e0205 */
[----:B------:R-:W-:-:S03]  /*0250*/  IMAD.SHL.U32 R5, R9, 0x4, RZ ;  /* 0x0000000409057824 */ /* 0x000fc600078e00ff */
[----:B------:R-:W-:Y:S02]  /*0260*/  ISETP.GE.U32.AND P0, PT, R4, 0x8, PT ;  /* 0x000000080400780c */ /* 0x000fe40003f06070 */
[----:B------:R-:W-:Y:S01]  /*0270*/  LOP3.LUT R5, R5, 0x1c, RZ, 0xc0, !PT ;  /* 0x0000001c05057812 */ /* 0x000fe200078ec0ff */
[----:B0-----:R-:W-:-:S10]  /*0280*/  IMAD.WIDE R12, R7, 0x2, R12 ;  /* 0x00000002070c7825 */ /* 0x001fd400078e020c */
[----:B------:R-:W-:Y:S05]  /*0290*/  @!P0 BRA `(.L_x_6) ;  /* 0x0000000c00c08947 */ /* 0x000fea0003800000 */
[----:B------:R-:W0:Y:S01]  /*02a0*/  LDC R6, c[0x0][0x3b4] ;  /* 0x0000ed00ff067b82 */ /* 0x000e220000000800 */
[----:B------:R-:W-:Y:S01]  /*02b0*/  LEA.HI R2, R4, 0x1, RZ, 0x1d ;  /* 0x0000000104027811 */ /* 0x000fe200078fe8ff */
[----:B------:R-:W1:Y:S01]  /*02c0*/  LDCU UR6, c[0x0][0x3b0] ;  /* 0x00007600ff0677ac */ /* 0x000e620008000800 */
[----:B------:R-:W-:Y:S02]  /*02d0*/  PRMT R27, R27, 0x5410, RZ ;  /* 0x000054101b1b7816 */ /* 0x000fe400000000ff */
[----:B------:R-:W-:-:S05]  /*02e0*/  LOP3.LUT R2, R2, 0x3ffffffe, RZ, 0xc0, !PT ;  /* 0x3ffffffe02027812 */ /* 0x000fca00078ec0ff */
[----:B------:R-:W-:Y:S01]  /*02f0*/  IMAD.MOV R26, RZ, RZ, -R2 ;  /* 0x000000ffff1a7224 */ /* 0x000fe200078e0a02 */
[----:B0-----:R-:W-:-:S04]  /*0300*/  IABS R7, R6 ;  /* 0x0000000600077213 */ /* 0x001fc80000000000 */
[----:B------:R-:W0:Y:S08]  /*0310*/  I2F.RP R10, R7 ;  /* 0x00000007000a7306 */ /* 0x000e300000209400 */
[----:B0-----:R-:W0:Y:S02]  /*0320*/  MUFU.RCP R10, R10 ;  /* 0x0000000a000a7308 */ /* 0x001e240000001000 */
[----:B0-----:R-:W-:-:S06]  /*0330*/  VIADD R9, R10, 0xffffffe ;  /* 0x0ffffffe0a097836 */ /* 0x001fcc0000000000 */
[----:B------:R-:W0:Y:S02]  /*0340*/  F2I.FTZ.U32.TRUNC.NTZ R9, R9 ;  /* 0x0000000900097305 */ /* 0x000e24000021f000 */
[----:B0-----:R-:W-:-:S04]  /*0350*/  IMAD.MOV R8, RZ, RZ, -R9 ;  /* 0x000000ffff087224 */ /* 0x001fc800078e0a09 */
[----:B------:R-:W-:Y:S02]  /*0360*/  IMAD R15, R8, R7, RZ ;  /* 0x00000007080f7224 */ /* 0x000fe400078e02ff */
[----:B------:R-:W-:-:S04]  /*0370*/  IMAD.MOV.U32 R8, RZ, RZ, RZ ;  /* 0x000000ffff087224 */ /* 0x000fc800078e00ff */
[----:B-1----:R-:W-:-:S07]  /*0380*/  IMAD.HI.U32 R8, R9, R15, R8 ;  /* 0x0000000f09087227 */ /* 0x002fce00078e0008 */
.L_x_7:
[----:B------:R-:W0:Y:S01]  /*0390*/  LDC.64 R20, c[0x0][0x3c0] ;  /* 0x0000f000ff147b82 */ /* 0x000e220000000a00 */
[----:B------:R-:W-:Y:S01]  /*03a0*/  VIADD R19, R11, 0xfffffff8 ;  /* 0xfffffff80b137836 */ /* 0x000fe20000000000 */
[----:B------:R-:W-:-:S06]  /*03b0*/  IABS R23, R6 ;  /* 0x0000000600177213 */ /* 0x000fcc0000000000 */
[----:B------:R-:W1:Y:S01]  /*03c0*/  LDC.64 R28, c[0x0][0x388] ;  /* 0x0000e200ff1c7b82 */ /* 0x000e620000000a00 */
[----:B0-----:R-:W-:-:S05]  /*03d0*/  IMAD.WIDE R20, R19, 0x4, R20 ;  /* 0x0000000413147825 */ /* 0x001fca00078e0214 */
[----:B------:R-:W2:Y:S04]  /*03e0*/  LDG.E.CONSTANT R15, desc[UR4][R20.64] ;  /* 0x00000004140f7981 */ /* 0x000ea8000c1e9900 */
[----:B------:R-:W3:Y:S01]  /*03f0*/  LDG.E.CONSTANT R9, desc[UR4][R20.64+0x4] ;  /* 0x0000040414097981 */ /* 0x000ee2000c1e9900 */
[----:B------:R-:W-:-:S03]  /*0400*/  IABS R17, R19 ;  /* 0x0000001300117213 */ /* 0x000fc60000000000 */
[----:B------:R-:W4:Y:S02]  /*0410*/  LDG.E.CONSTANT R10, desc[UR4][R20.64+0xc] ;  /* 0x00000c04140a7981 */ /* 0x000f24000c1e9900 */
[----:B------:R-:W-:-:S04]  /*0420*/  IMAD.HI.U32 R8, R8, R17, RZ ;  /* 0x0000001108087227 */ /* 0x000fc800078e00ff */
[----:B------:R-:W-:-:S04]  /*0430*/  IMAD.MOV R2, RZ, RZ, -R8 ;  /* 0x000000ffff027224 */ /* 0x000fc800078e0a08 */
[----:B------:R-:W-:Y:S01]  /*0440*/  IMAD R2, R23, R2, R17 ;  /* 0x0000000217027224 */ /* 0x000fe200078e0211 */
[----:B------:R-:W-:-:S04]  /*0450*/  LOP3.LUT R17, RZ, R6, RZ, 0x33, !PT ;  /* 0x00000006ff117212 */ /* 0x000fc800078e33ff */
[----:B------:R-:W-:-:S13]  /*0460*/  ISETP.GT.U32.AND P1, PT, R7, R2, PT ;  /* 0x000000020700720c */ /* 0x000fda0003f24070 */
[----:B------:R-:W-:Y:S02]  /*0470*/  @!P1 IMAD.IADD R2, R2, 0x1, -R23 ;  /* 0x0000000102029824 */ /* 0x000fe400078e0a17 */
[----:B------:R-:W-:Y:S01]  /*0480*/  @!P1 VIADD R8, R8, 0x1 ;  /* 0x0000000108089836 */ /* 0x000fe20000000000 */
[----:B------:R-:W0:Y:S02]  /*0490*/  LDC.64 R22, c[0x0][0x3a0] ;  /* 0x0000e800ff167b82 */ /* 0x000e240000000a00 */
[----:B------:R-:W-:Y:S02]  /*04a0*/  ISETP.GE.U32.AND P0, PT, R2, R7, PT ;  /* 0x000000070200720c */ /* 0x000fe40003f06070 */
[----:B------:R-:W-:Y:S02]  /*04b0*/  LOP3.LUT R2, R19, R6, RZ, 0x3c, !PT ;  /* 0x0000000613027212 */ /* 0x000fe400078e3cff */
[----:B------:R-:W-:Y:S02]  /*04c0*/  SHF.R.S32.HI R7, RZ, 0x1f, R0 ;  /* 0x0000001fff077819 */ /* 0x000fe40000011400 */
[----:B------:R-:W-:-:S02]  /*04d0*/  ISETP.GE.AND P2, PT, R2, RZ, PT ;  /* 0x000000ff0200720c */ /* 0x000fc40003f46270 */
[----:B------:R-:W-:-:S04]  /*04e0*/  LEA.HI R7, R7, R0, RZ, 0x3 ;  /* 0x0000000007077211 */ /* 0x000fc800078f18ff */
[----:B------:R-:W-:Y:S01]  /*04f0*/  SHF.R.S32.HI R7, RZ, 0x3, R7 ;  /* 0x00000003ff077819 */ /* 0x000fe20000011407 */
[----:B------:R-:W-:Y:S01]  /*0500*/  @P0 VIADD R8, R8, 0x1 ;  /* 0x0000000108080836 */ /* 0x000fe20000000000 */
[----:B------:R-:W-:-:S05]  /*0510*/  ISETP.NE.AND P0, PT, R6, RZ, PT ;  /* 0x000000ff0600720c */ /* 0x000fca0003f05270 */
[----:B------:R-:W-:-:S05]  /*0520*/  @!P2 IMAD.MOV R8, RZ, RZ, -R8 ;  /* 0x000000ffff08a224 */ /* 0x000fca00078e0a08 */
[----:B------:R-:W-:Y:S02]  /*0530*/  SEL R17, R17, R8, !P0 ;  /* 0x0000000811117207 */ /* 0x000fe40004000000 */
[----:B------:R-:W-:-:S03]  /*0540*/  SHF.R.S32.HI R8, RZ, 0x1f, R19 ;  /* 0x0000001fff087819 */ /* 0x000fc60000011413 */
[----:B------:R-:W-:Y:S01]  /*0550*/  IMAD R17, R17, UR6, RZ ;  /* 0x0000000611117c24 */ /* 0x000fe2000f8e02ff */
[----:B------:R-:W-:-:S04]  /*0560*/  LEA.HI R8, R8, R19, RZ, 0x3 ;  /* 0x0000001308087211 */ /* 0x000fc800078f18ff */
[----:B------:R-:W-:-:S04]  /*0570*/  SHF.R.S32.HI R2, RZ, 0x1f, R17 ;  /* 0x0000001fff027819 */ /* 0x000fc80000011411 */
[----:B------:R-:W-:-:S04]  /*0580*/  LEA.HI R2, R2, R17, RZ, 0x3 ;  /* 0x0000001102027211 */ /* 0x000fc800078f18ff */
[----:B------:R-:W-:Y:S02]  /*0590*/  LEA.HI.SX32 R19, R2, R7, 0x1d ;  /* 0x0000000702137211 */ /* 0x000fe400078feaff */
[----:B------:R-:W-:-:S03]  /*05a0*/  SHF.R.S32.HI R7, RZ, 0x3, R8 ;  /* 0x00000003ff077819 */ /* 0x000fc60000011408 */
[----:B0-----:R-:W-:-:S04]  /*05b0*/  IMAD.WIDE R18, R19, 0x4, R22 ;  /* 0x0000000413127825 */ /* 0x001fc800078e0216 */
[----:B------:R-:W-:Y:S02]  /*05c0*/  IMAD R7, R7, UR6, R0 ;  /* 0x0000000607077c24 */ /* 0x000fe4000f8e0200 */
[----:B------:R-:W5:Y:S02]  /*05d0*/  LDG.E.CONSTANT R18, desc[UR4][R18.64] ;  /* 0x0000000412127981 */ /* 0x000f64000c1e9900 */
[----:B-1----:R-:W-:-:S05]  /*05e0*/  IMAD.WIDE R24, R7, 0x4, R28 ;  /* 0x0000000407187825 */ /* 0x002fca00078e021c */
[----:B------:R-:W4:Y:S01]  /*05f0*/  LDG.E.CONSTANT R7, desc[UR4][R24.64] ;  /* 0x0000000418077981 */ /* 0x000f22000c1e9900 */
[----:B--2---:R-:W-:-:S04]  /*0600*/  IMAD.WIDE.U32 R14, R15, 0x2, R12 ;  /* 0x000000020f0e7825 */ /* 0x004fc800078e000c */
[----:B---3--:R-:W-:Y:S02]  /*0610*/  IMAD.WIDE.U32 R8, R9, 0x2, R12 ;  /* 0x0000000209087825 */ /* 0x008fe400078e000c */
[----:B------:R0:W2:Y:S04]  /*0620*/  LDG.E.U16.CONSTANT R14, desc[UR4][R14.64] ;  /* 0x000000040e0e7981 */ /* 0x0000a8000c1e9500 */
[----:B------:R-:W2:Y:S04]  /*0630*/  LDG.E.U16.CONSTANT R8, desc[UR4][R8.64] ;  /* 0x0000000408087981 */ /* 0x000ea8000c1e9500 */
[----:B------:R-:W3:Y:S01]  /*0640*/  LDG.E.CONSTANT R9, desc[UR4][R20.64+0x8] ;  /* 0x0000080414097981 */ /* 0x000ee2000c1e9900 */
[----:B-----5:R-:W-:-:S05]  /*0650*/  SHF.R.U32.HI R2, RZ, R5, R18 ;  /* 0x00000005ff027219 */ /* 0x020fca0000011612 */
[----:B------:R-:W-:Y:S01]  /*0660*/  VIADD R2, R2, 0x1 ;  /* 0x0000000102027836 */ /* 0x000fe20000000000 */
[----:B----4-:R-:W-:-:S04]  /*0670*/  SHF.R.U32.HI R16, RZ, 0x4, R7 ;  /* 0x00000004ff107819 */ /* 0x010fc80000011607 */
[----:B------:R-:W-:Y:S02]  /*0680*/  LOP3.LUT R2, R2, 0xf, RZ, 0xc0, !PT ;  /* 0x0000000f02027812 */ /* 0x000fe400078ec0ff */
[----:B------:R-:W-:Y:S02]  /*0690*/  LOP3.LUT R25, R16, 0xf, RZ, 0xc0, !PT ;  /* 0x0000000f10197812 */ /* 0x000fe400078ec0ff */
[----:B------:R-:W-:-:S03]  /*06a0*/  LOP3.LUT R19, R7, 0xf, RZ, 0xc0, !PT ;  /* 0x0000000f07137812 */ /* 0x000fc600078ec0ff */
[--C-:B------:R-:W-:Y:S02]  /*06b0*/  IMAD.IADD R18, R25, 0x1, -R2.reuse ;  /* 0x0000000119127824 */ /* 0x100fe400078e0a02 */
[----:B------:R-:W-:-:S04]  /*06c0*/  IMAD.IADD R19, R19, 0x1, -R2 ;  /* 0x0000000113137824 */ /* 0x000fc800078e0a02 */
[----:B0-----:R-:W-:Y:S08]  /*06d0*/  I2F.F16 R15, R19 ;  /* 0x00000013000f7306 */ /* 0x001ff00000200c00 */
[----:B------:R-:W0:Y:S02]  /*06e0*/  I2F.F16 R18, R18 ;  /* 0x0000001200127306 */ /* 0x000e240000200c00 */
[----:B0-----:R-:W-:-:S02]  /*06f0*/  PRMT R15, R15, 0x5410, R18 ;  /* 0x000054100f0f7816 */ /* 0x001fc40000000012 */
[----:B------:R-:W4:Y:S01]  /*0700*/  LDG.E.CONSTANT R18, desc[UR4][R20.64+0x10] ;  /* 0x0000100414127981 */ /* 0x000f22000c1e9900 */
[----:B--2---:R-:W-:Y:S02]  /*0710*/  PRMT R14, R14, 0x5410, R8 ;  /* 0x000054100e0e7816 */ /* 0x004fe40000000008 */
[----:B------:R-:W-:-:S04]  /*0720*/  SHF.R.U32.HI R8, RZ, 0x8, R7 ;  /* 0x00000008ff087819 */ /* 0x000fc80000011607 */
[----:B------:R-:W-:Y:S02]  /*0730*/  LOP3.LUT R25, R8, 0xf, RZ, 0xc0, !PT ;  /* 0x0000000f08197812 */ /* 0x000fe400078ec0ff */
[----:B------:R-:W-:-:S03]  /*0740*/  SHF.R.U32.HI R8, RZ, 0xc, R7 ;  /* 0x0000000cff087819 */ /* 0x000fc60000011607 */
[----:B------:R-:W-:Y:S01]  /*0750*/  IMAD.IADD R16, R25, 0x1, -R2 ;  /* 0x0000000119107824 */ /* 0x000fe200078e0a02 */
[----:B------:R-:W-:Y:S01]  /*0760*/  LOP3.LUT R25, R8, 0xf, RZ, 0xc0, !PT ;  /* 0x0000000f08197812 */ /* 0x000fe200078ec0ff */
[----:B---3--:R-:W-:-:S04]  /*0770*/  IMAD.WIDE.U32 R8, R9, 0x2, R12 ;  /* 0x0000000209087825 */ /* 0x008fc800078e000c */
[----:B------:R-:W-:Y:S02]  /*0780*/  IMAD.IADD R19, R25, 0x1, -R2 ;  /* 0x0000000119137824 */ /* 0x000fe400078e0a02 */
[----:B------:R-:W-:Y:S01]  /*0790*/  IMAD.WIDE.U32 R24, R10, 0x2, R12 ;  /* 0x000000020a187825 */ /* 0x000fe200078e000c */
[----:B------:R-:W2:Y:S03]  /*07a0*/  LDG.E.U16.CONSTANT R8, desc[UR4][R8.64] ;  /* 0x0000000408087981 */ /* 0x000ea6000c1e9500 */
[----:B------:R-:W-:Y:S02]  /*07b0*/  HFMA2 R14, R14, R15, -RZ ;  /* 0x0000000f0e0e7231 */ /* 0x000fe400001000ff */
[----:B------:R-:W3:Y:S04]  /*07c0*/  LDG.E.CONSTANT R15, desc[UR4][R20.64+0x1c] ;  /* 0x00001c04140f7981 */ /* 0x000ee8000c1e9900 */
[----:B------:R0:W2:Y:S04]  /*07d0*/  LDG.E.U16.CONSTANT R24, desc[UR4][R24.64] ;  /* 0x0000000418187981 */ /* 0x0000a8000c1e9500 */
[----:B------:R-:W5:Y:S04]  /*07e0*/  LDG.E.CONSTANT R9, desc[UR4][R20.64+0x14] ;  /* 0x0000140414097981 */ /* 0x000f68000c1e9900 */
[----:B------:R-:W3:Y:S01]  /*07f0*/  LDG.E.CONSTANT R10, desc[UR4][R20.64+0x18] ;  /* 0x00001804140a7981 */ /* 0x000ee2000c1e9900 */
[----:B------:R-:W-:Y:S08]  /*0800*/  I2F.F16 R16, R16 ;  /* 0x0000001000107306 */ /* 0x000ff00000200c00 */
[----:B------:R-:W0:Y:S02]  /*0810*/  I2F.F16 R19, R19 ;  /* 0x0000001300137306 */ /* 0x000e240000200c00 */
[----:B0-----:R-:W-:Y:S01]  /*0820*/  PRMT R25, R16, 0x5410, R19 ;  /* 0x0000541010197816 */ /* 0x001fe20000000013 */
[----:B----4-:R-:W-:-:S06]  /*0830*/  IMAD.WIDE.U32 R18, R18, 0x2, R12 ;  /* 0x0000000212127825 */ /* 0x010fcc00078e000c */
[----:B------:R-:W4:Y:S01]  /*0840*/  LDG.E.U16.CONSTANT R18, desc[UR4][R18.64] ;  /* 0x0000000412127981 */ /* 0x000f22000c1e9500 */
[----:B--2---:R-:W-:Y:S01]  /*0850*/  PRMT R16, R8, 0x5410, R24 ;  /* 0x0000541008107816 */ /* 0x004fe20000000018 */
[----:B-----5:R-:W-:-:S05]  /*0860*/  IMAD.WIDE.U32 R8, R9, 0x2, R12 ;  /* 0x0000000209087825 */ /* 0x020fca00078e000c */
[----:B------:R3:W4:Y:S01]  /*0870*/  LDG.E.U16.CONSTANT R19, desc[UR4][R8.64] ;  /* 0x0000000408137981 */ /* 0x000722000c1e9500 */
[----:B------:R-:W-:Y:S01]  /*0880*/  HFMA2 R16, R16, R25, R14 ;  /* 0x0000001910107231 */ /* 0x000fe2000000000e */
[----:B------:R-:W-:-:S04]  /*0890*/  SHF.R.U32.HI R14, RZ, 0x10, R7 ;  /* 0x00000010ff0e7819 */ /* 0x000fc80000011607 */
[----:B------:R-:W-:Y:S02]  /*08a0*/  LOP3.LUT R25, R14, 0xf, RZ, 0xc0, !PT ;  /* 0x0000000f0e197812 */ /* 0x000fe400078ec0ff */
[----:B------:R-:W-:-:S04]  /*08b0*/  SHF.R.U32.HI R14, RZ, 0x14, R7 ;  /* 0x00000014ff0e7819 */ /* 0x000fc80000011607 */
[----:B------:R-:W-:Y:S01]  /*08c0*/  LOP3.LUT R14, R14, 0xf, RZ, 0xc0, !PT ;  /* 0x0000000f0e0e7812 */ /* 0x000fe200078ec0ff */
[----:B------:R-:W-:-:S04]  /*08d0*/  IMAD.IADD R25, R25, 0x1, -R2 ;  /* 0x0000000119197824 */ /* 0x000fc800078e0a02 */
[----:B------:R-:W-:Y:S02]  /*08e0*/  IMAD.IADD R14, R14, 0x1, -R2 ;  /* 0x000000010e0e7824 */ /* 0x000fe400078e0a02 */
[----:B------:R-:W-:Y:S08]  /*08f0*/  I2F.F16 R25, R25 ;  /* 0x0000001900197306 */ /* 0x000ff00000200c00 */
[----:B------:R-:W0:Y:S01]  /*0900*/  I2F.F16 R14, R14 ;  /* 0x0000000e000e7306 */ /* 0x000e220000200c00 */
[----:B---3--:R-:W-:-:S05]  /*0910*/  IMAD.WIDE.U32 R8, R10, 0x2, R12 ;  /* 0x000000020a087825 */ /* 0x008fca00078e000c */
[----:B------:R1:W2:Y:S01]  /*0920*/  LDG.E.U16.CONSTANT R10, desc[UR4][R8.64] ;  /* 0x00000004080a7981 */ /* 0x0002a2000c1e9500 */
[----:B0-----:R-:W-:Y:S01]  /*0930*/  PRMT R25, R25, 0x5410, R14 ;  /* 0x0000541019197816 */ /* 0x001fe2000000000e */
[----:B------:R-:W-:-:S06]  /*0940*/  IMAD.WIDE.U32 R14, R15, 0x2, R12 ;  /* 0x000000020f0e7825 */ /* 0x000fcc00078e000c */
[----:B------:R0:W2:Y:S01]  /*0950*/  LDG.E.U16.CONSTANT R15, desc[UR4][R14.64] ;  /* 0x000000040e0f7981 */ /* 0x0000a2000c1e9500 */
[----:B------:R-:W-:Y:S02]  /*0960*/  IABS R24, R6 ;  /* 0x0000000600187213 */ /* 0x000fe40000000000 */
[----:B-1----:R-:W-:Y:S02]  /*0970*/  SHF.R.U32.HI R8, RZ, 0x18, R7 ;  /* 0x00000018ff087819 */ /* 0x002fe40000011607 */
[----:B----4-:R-:W-:Y:S02]  /*0980*/  PRMT R9, R18, 0x5410, R19 ;  /* 0x0000541012097816 */ /* 0x010fe40000000013 */
[----:B------:R-:W1:Y:S08]  /*0990*/  I2F.RP R18, R24 ;  /* 0x0000001800127306 */ /* 0x000e700000209400 */
[----:B-1----:R-:W1:Y:S01]  /*09a0*/  MUFU.RCP R18, R18 ;  /* 0x0000001200127308 */ /* 0x002e620000001000 */
[----:B------:R-:W-:-:S02]  /*09b0*/  HFMA2 R16, R9, R25, R16 ;  /* 0x0000001909107231 */ /* 0x000fc40000000010 */
[----:B-1----:R-:W-:-:S06]  /*09c0*/  VIADD R19, R18, 0xffffffe ;  /* 0x0ffffffe12137836 */ /* 0x002fcc0000000000 */
[----:B------:R-:W1:Y:S01]  /*09d0*/  F2I.FTZ.U32.TRUNC.NTZ R19, R19 ;  /* 0x0000001300137305 */ /* 0x000e62000021f000 */
[----:B------:R-:W-:Y:S01]  /*09e0*/  LOP3.LUT R9, R8, 0xf, RZ, 0xc0, !PT ;  /* 0x0000000f08097812 */ /* 0x000fe200078ec0ff */
[----:B------:R-:W-:-:S04]  /*09f0*/  IMAD.MOV.U32 R18, RZ, RZ, RZ ;  /* 0x000000ffff127224 */ /* 0x000fc800078e00ff */
[----:B0-----:R-:W-:Y:S01]  /*0a00*/  IMAD.IADD R14, R9, 0x1, -R2 ;  /* 0x00000001090e7824 */ /* 0x001fe200078e0a02 */
[----:B------:R-:W-:Y:S01]  /*0a10*/  LEA.HI R2, R7, -R2, RZ, 0x4 ;  /* 0x8000000207027211 */ /* 0x000fe200078f20ff */
[----:B-1----:R-:W-:-:S04]  /*0a20*/  IMAD.MOV R25, RZ, RZ, -R19 ;  /* 0x000000ffff197224 */ /* 0x002fc800078e0a13 */
[----:B------:R-:W-:-:S04]  /*0a30*/  IMAD R7, R25, R24, RZ ;  /* 0x0000001819077224 */ /* 0x000fc800078e02ff */
[----:B------:R-:W-:Y:S01]  /*0a40*/  IMAD.HI.U32 R8, R19, R7, R18 ;  /* 0x0000000713087227 */ /* 0x000fe200078e0012 */
[----:B------:R-:W-:-:S05]  /*0a50*/  IABS R7, R11 ;  /* 0x0000000b00077213 */ /* 0x000fca0000000000 */
[----:B------:R-:W-:-:S04]  /*0a60*/  IMAD.HI.U32 R9, R8, R7, RZ ;  /* 0x0000000708097227 */ /* 0x000fc800078e00ff */
[----:B------:R-:W-:-:S04]  /*0a70*/  IMAD.MOV R18, RZ, RZ, -R9 ;  /* 0x000000ffff127224 */ /* 0x000fc800078e0a09 */
[----:B------:R-:W-:Y:S02]  /*0a80*/  IMAD R18, R24, R18, R7 ;  /* 0x0000001218127224 */ /* 0x000fe400078e0207 */
[----:B------:R-:W-:-:S05]  /*0a90*/  IMAD.MOV.U32 R7, RZ, RZ, R24 ;  /* 0x000000ffff077224 */ /* 0x000fca00078e0018 */
[----:B------:R-:W-:-:S13]  /*0aa0*/  ISETP.GT.U32.AND P2, PT, R7, R18, PT ;  /* 0x000000120700720c */ /* 0x000fda0003f44070 */
[----:B------:R-:W-:-:S05]  /*0ab0*/  @!P2 IMAD.IADD R18, R18, 0x1, -R24 ;  /* 0x000000011212a824 */ /* 0x000fca00078e0a18 */
[----:B------:R-:W-:Y:S02]  /*0ac0*/  ISETP.GE.U32.AND P1, PT, R18, R7, PT ;  /* 0x000000071200720c */ /* 0x000fe40003f26070 */
[----:B------:R-:W-:-:S04]  /*0ad0*/  LOP3.LUT R18, R11, R6, RZ, 0x3c, !PT ;  /* 0x000000060b127212 */ /* 0x000fc800078e3cff */
[----:B------:R-:W-:Y:S01]  /*0ae0*/  ISETP.GE.AND P3, PT, R18, RZ, PT ;  /* 0x000000ff1200720c */ /* 0x000fe20003f66270 */
[----:B------:R-:W-:Y:S01]  /*0af0*/  @!P2 VIADD R9, R9, 0x1 ;  /* 0x000000010909a836 */ /* 0x000fe20000000000 */
[----:B------:R-:W-:Y:S05]  /*0b00*/  I2F.F16 R14, R14 ;  /* 0x0000000e000e7306 */ /* 0x000fea0000200c00 */
[----:B------:R-:W-:-:S03]  /*0b10*/  @P1 VIADD R9, R9, 0x1 ;  /* 0x0000000109091836 */ /* 0x000fc60000000000 */
[----:B------:R-:W0:Y:S01]  /*0b20*/  I2F.F16 R19, R2 ;  /* 0x0000000200137306 */ /* 0x000e220000200c00 */
[----:B------:R-:W-:Y:S02]  /*0b30*/  LOP3.LUT R18, RZ, R6, RZ, 0x33, !PT ;  /* 0x00000006ff127212 */ /* 0x000fe400078e33ff */
[----:B------:R-:W-:-:S05]  /*0b40*/  @!P3 IMAD.MOV R9, RZ, RZ, -R9 ;  /* 0x000000ffff09b224 */ /* 0x000fca00078e0a09 */
[----:B------:R-:W-:Y:S02]  /*0b50*/  SEL R9, R18, R9, !P0 ;  /* 0x0000000912097207 */ /* 0x000fe40004000000 */
[----:B------:R-:W-:Y:S01]  /*0b60*/  SHF.R.S32.HI R25, RZ, 0x1f, R0 ;  /* 0x0000001fff197819 */ /* 0x000fe20000011400 */
[----:B------:R-:W3:Y:S02]  /*0b70*/  LDG.E.CONSTANT R18, desc[UR4][R20.64+0x20] ;  /* 0x0000200414127981 */ /* 0x000ee4000c1e9900 */
[----:B------:R-:W-:Y:S01]  /*0b80*/  IMAD R9, R9, UR6, RZ ;  /* 0x0000000609097c24 */ /* 0x000fe2000f8e02ff */
[----:B--2---:R-:W-:Y:S02]  /*0b90*/  PRMT R15, R10, 0x5410, R15 ;  /* 0x000054100a0f7816 */ /* 0x004fe4000000000f */
[----:B0-----:R-:W-:Y:S02]  /*0ba0*/  PRMT R19, R14, 0x5410, R19 ;  /* 0x000054100e137816 */ /* 0x001fe40000000013 */
[----:B------:R-:W-:-:S02]  /*0bb0*/  LEA.HI R25, R25, R0, RZ, 0x3 ;  /* 0x0000000019197211 */ /* 0x000fc400078f18ff */
[----:B------:R-:W-:Y:S01]  /*0bc0*/  SHF.R.S32.HI R10, RZ, 0x1f, R9 ;  /* 0x0000001fff0a7819 */ /* 0x000fe20000011409 */
[----:B------:R-:W-:Y:S01]  /*0bd0*/  HFMA2 R24, R15, R19, R16 ;  /* 0x000000130f187231 */ /* 0x000fe20000000010 */
[----:B------:R-:W-:Y:S01]  /*0be0*/  SHF.R.S32.HI R19, RZ, 0x3, R25 ;  /* 0x00000003ff137819 */ /* 0x000fe20000011419 */
[----:B------:R-:W0:Y:S01]  /*0bf0*/  LDC.64 R14, c[0x0][0x398] ;  /* 0x0000e600ff0e7b82 */ /* 0x000e220000000a00 */
[----:B------:R-:W-:Y:S01]  /*0c00*/  LEA.HI R10, R10, R9, RZ, 0x3 ;  /* 0x000000090a0a7211 */ /* 0x000fe200078f18ff */
[----:B------:R-:W2:Y:S01]  /*0c10*/  LDG.E.CONSTANT R25, desc[UR4][R20.64+0x24] ;  /* 0x0000240414197981 */ /* 0x000ea2000c1e9900 */
[----:B------:R-:W-:Y:S02]  /*0c20*/  SHF.R.S32.HI R2, RZ, 0x1f, R11 ;  /* 0x0000001fff027819 */ /* 0x000fe4000001140b */
[----:B------:R-:W-:Y:S02]  /*0c30*/  LEA.HI.SX32 R19, R10, R19, 0x1d ;  /* 0x000000130a137211 */ /* 0x000fe400078feaff */
[----:B------:R-:W-:-:S03]  /*0c40*/  LEA.HI R2, R2, R11, RZ, 0x3 ;  /* 0x0000000b02027211 */ /* 0x000fc600078f18ff */
[----:B------:R-:W-:Y:S01]  /*0c50*/  IMAD.WIDE R22, R19, 0x4, R22 ;  /* 0x0000000413167825 */ /* 0x000fe200078e0216 */
[----:B------:R-:W-:-:S04]  /*0c60*/  SHF.R.S32.HI R19, RZ, 0x3, R2 ;  /* 0x00000003ff137819 */ /* 0x000fc80000011402 */
[----:B------:R-:W4:Y:S01]  /*0c70*/  LDG.E.CONSTANT R2, desc[UR4][R22.64] ;  /* 0x0000000416027981 */ /* 0x000f22000c1e9900 */
[----:B------:R-:W-:-:S04]  /*0c80*/  IMAD R19, R19, UR6, R0 ;  /* 0x0000000613137c24 */ /* 0x000fc8000f8e0200 */
[----:B------:R-:W-:Y:S02]  /*0c90*/  IMAD.WIDE R28, R19, 0x4, R28 ;  /* 0x00000004131c7825 */ /* 0x000fe400078e021c */
[----:B------:R-:W5:Y:S04]  /*0ca0*/  LDG.E.CONSTANT R19, desc[UR4][R20.64+0x28] ;  /* 0x0000280414137981 */ /* 0x000f68000c1e9900 */
[----:B------:R-:W4:Y:S01]  /*0cb0*/  LDG.E.CONSTANT R23, desc[UR4][R20.64+0x2c] ;  /* 0x00002c0414177981 */ /* 0x000f22000c1e9900 */
[----:B------:R-:W-:-:S03]  /*0cc0*/  IMAD.IADD R17, R0, 0x1, R17 ;  /* 0x0000000100117824 */ /* 0x000fc600078e0211 */
[----:B------:R3:W4:Y:S01]  /*0cd0*/  LDG.E.CONSTANT R10, desc[UR4][R28.64] ;  /* 0x000000041c0a7981 */ /* 0x000722000c1e9900 */
[----:B0-----:R-:W-:-:S06]  /*0ce0*/  IMAD.WIDE R16, R17, 0x2, R14 ;  /* 0x0000000211107825 */ /* 0x001fcc00078e020e */
[----:B------:R-:W4:Y:S01]  /*0cf0*/  LDG.E.U16.CONSTANT R17, desc[UR4][R16.64] ;  /* 0x0000000410117981 */ /* 0x000f22000c1e9500 */
[----:B---3--:R-:W-:-:S05]  /*0d00*/  IMAD.WIDE.U32 R28, R18, 0x2, R12 ;  /* 0x00000002121c7825 */ /* 0x008fca00078e000c */
[----:B------:R2:W3:Y:S02]  /*0d10*/  LDG.E.U16.CONSTANT R16, desc[UR4][R28.64] ;  /* 0x000000041c107981 */ /* 0x0004e4000c1e9500 */
[----:B--2---:R-:W-:-:S05]  /*0d20*/  IMAD.WIDE.U32 R28, R25, 0x2, R12 ;  /* 0x00000002191c7825 */ /* 0x004fca00078e000c */
[----:B------:R-:W3:Y:S01]  /*0d30*/  LDG.E.U16.CONSTANT R25, desc[UR4][R28.64] ;  /* 0x000000041c197981 */ /* 0x000ee2000c1e9500 */
[----:B-----5:R-:W-:-:S04]  /*0d40*/  IMAD.WIDE.U32 R18, R19, 0x2, R12 ;  /* 0x0000000213127825 */ /* 0x020fc800078e000c */
[----:B----4-:R-:W-:Y:S02]  /*0d50*/  IMAD.WIDE.U32 R22, R23, 0x2, R12 ;  /* 0x0000000217167825 */ /* 0x010fe400078e000c */
[----:B------:R0:W2:Y:S04]  /*0d60*/  LDG.E.U16.CONSTANT R18, desc[UR4][R18.64] ;  /* 0x0000000412127981 */ /* 0x0000a8000c1e9500 */
[----:B------:R1:W2:Y:S01]  /*0d70*/  LDG.E.U16.CONSTANT R23, desc[UR4][R22.64] ;  /* 0x0000000416177981 */ /* 0x0002a2000c1e9500 */
[----:B------:R-:W-:-:S05]  /*0d80*/  SHF.R.U32.HI R2, RZ, R5, R2 ;  /* 0x00000005ff027219 */ /* 0x000fca0000011602 */
[----:B0-----:R-:W-:Y:S02]  /*0d90*/  VIADD R19, R2, 0x1 ;  /* 0x0000000102137836 */ /* 0x001fe40000000000 */
[----:B------:R-:W-:Y:S01]  /*0da0*/  HFMA2 R2, R17.H0_H0, R24, R27 ;  /* 0x0000001811027231 */ /* 0x000fe2000000081b */
[----:B------:R-:W-:Y:S02]  /*0db0*/  LOP3.LUT R24, R10, 0xf, RZ, 0xc0, !PT ;  /* 0x0000000f0a187812 */ /* 0x000fe400078ec0ff */
[----:B------:R-:W-:Y:S01]  /*0dc0*/  LOP3.LUT R17, R19, 0xf, RZ, 0xc0, !PT ;  /* 0x0000000f13117812 */ /* 0x000fe200078ec0ff */
[----:B------:R-:W-:Y:S01]  /*0dd0*/  IMAD.IADD R9, R0, 0x1, R9 ;  /* 0x0000000100097824 */ /* 0x000fe200078e0209 */
[----:B------:R-:W-:-:S03]  /*0de0*/  SHF.R.U32.HI R27, RZ, 0x4, R10 ;  /* 0x00000004ff1b7819 */ /* 0x000fc6000001160a */
[----:B------:R-:W-:Y:S01]  /*0df0*/  IMAD.IADD R19, R24, 0x1, -R17 ;  /* 0x0000000118137824 */ /* 0x000fe200078e0a11 */
[----:B------:R-:W-:Y:S01]  /*0e00*/  LOP3.LUT R24, R27, 0xf, RZ, 0xc0, !PT ;  /* 0x0000000f1b187812 */ /* 0x000fe200078ec0ff */
[----:B------:R-:W-:Y:S01]  /*0e10*/  IMAD.WIDE R14, R9, 0x2, R14 ;  /* 0x00000002090e7825 */ /* 0x000fe200078e020e */
[----:B------:R-:W-:-:S03]  /*0e20*/  SHF.R.U32.HI R9, RZ, 0x8, R10 ;  /* 0x00000008ff097819 */ /* 0x000fc6000001160a */
[----:B-1----:R-:W-:Y:S01]  /*0e30*/  IMAD.IADD R22, R24, 0x1, -R17 ;  /* 0x0000000118167824 */ /* 0x002fe200078e0a11 */
[----:B------:R-:W-:Y:S02]  /*0e40*/  LOP3.LUT R24, R9, 0xf, RZ, 0xc0, !PT ;  /* 0x0000000f09187812 */ /* 0x000fe400078ec0ff */
[----:B------:R-:W-:-:S04]  /*0e50*/  SHF.R.U32.HI R9, RZ, 0xc, R10 ;  /* 0x0000000cff097819 */ /* 0x000fc8000001160a */
[----:B------:R-:W-:Y:S01]  /*0e60*/  LOP3.LUT R28, R9, 0xf, RZ, 0xc0, !PT ;  /* 0x0000000f091c7812 */ /* 0x000fe200078ec0ff */
[--C-:B------:R-:W-:Y:S01]  /*0e70*/  IMAD.IADD R24, R24, 0x1, -R17.reuse ;  /* 0x0000000118187824 */ /* 0x100fe200078e0a11 */
[----:B------:R-:W-:Y:S01]  /*0e80*/  I2F.F16 R19, R19 ;  /* 0x0000001300137306 */ /* 0x000fe20000200c00 */
[----:B------:R0:W4:Y:S02]  /*0e90*/  LDG.E.U16.CONSTANT R9, desc[UR4][R14.64] ;  /* 0x000000040e097981 */ /* 0x000124000c1e9500 */
[----:B------:R-:W-:-:S05]  /*0ea0*/  IMAD.IADD R28, R28, 0x1, -R17 ;  /* 0x000000011c1c7824 */ /* 0x000fca00078e0a11 */
[----:B------:R1:W-:Y:S01]  /*0eb0*/  I2F.F16 R29, R24 ;  /* 0x00000018001d7306 */ /* 0x0003e20000200c00 */
[----:B------:R-:W5:Y:S07]  /*0ec0*/  LDG.E.CONSTANT R15, desc[UR4][R20.64+0x38] ;  /* 0x00003804140f7981 */ /* 0x000f6e000c1e9900 */
[----:B------:R-:W0:Y:S08]  /*0ed0*/  I2F.F16 R28, R28 ;  /* 0x0000001c001c7306 */ /* 0x000e300000200c00 */
[----:B------:R-:W0:Y:S01]  /*0ee0*/  I2F.F16 R22, R22 ;  /* 0x0000001600167306 */ /* 0x000e220000200c00 */
[----:B-1----:R-:W-:-:S02]  /*0ef0*/  SHF.R.U32.HI R24, RZ, 0x18, R10 ;  /* 0x00000018ff187819 */ /* 0x002fc4000001160a */
[----:B0-----:R-:W-:Y:S02]  /*0f00*/  PRMT R29, R29, 0x5410, R28 ;  /* 0x000054101d1d7816 */ /* 0x001fe4000000001c */
[----:B------:R-:W-:Y:S02]  /*0f10*/  LOP3.LUT R24, R24, 0xf, RZ, 0xc0, !PT ;  /* 0x0000000f18187812 */ /* 0x000fe400078ec0ff */
[----:B------:R-:W-:Y:S02]  /*0f20*/  PRMT R14, R19, 0x5410, R22 ;  /* 0x00005410130e7816 */ /* 0x000fe40000000016 */
[----:B------:R-:W-:-:S04]  /*0f30*/  SHF.R.U32.HI R19, RZ, 0x14, R10 ;  /* 0x00000014ff137819 */ /* 0x000fc8000001160a */
[----:B------:R-:W-:Y:S01]  /*0f40*/  LOP3.LUT R22, R19, 0xf, RZ, 0xc0, !PT ;  /* 0x0000000f13167812 */ /* 0x000fe200078ec0ff */
[----:B------:R-:W-:-:S04]  /*0f50*/  IMAD.IADD R27, R24, 0x1, -R17 ;  /* 0x00000001181b7824 */ /* 0x000fc800078e0a11 */
[----:B------:R-:W-:Y:S01]  /*0f60*/  IMAD.IADD R19, R22, 0x1, -R17 ;  /* 0x0000000116137824 */ /* 0x000fe200078e0a11 */
[----:B---3--:R-:W-:Y:S02]  /*0f70*/  PRMT R16, R16, 0x5410, R25 ;  /* 0x0000541010107816 */ /* 0x008fe40000000019 */
[----:B------:R-:W3:Y:S01]  /*0f80*/  LDG.E.CONSTANT R25, desc[UR4][R20.64+0x34] ;  /* 0x0000340414197981 */ /* 0x000ee2000c1e9900 */
[----:B--2---:R-:W-:Y:S02]  /*0f90*/  PRMT R28, R18, 0x5410, R23 ;  /* 0x00005410121c7816 */ /* 0x004fe40000000017 */
[----:B------:R-:W-:Y:S01]  /*0fa0*/  SHF.R.U32.HI R18, RZ, 0x10, R10 ;  /* 0x00000010ff127819 */ /* 0x000fe2000001160a */
[----:B------:R-:W2:Y:S03]  /*0fb0*/  LDG.E.CONSTANT R23, desc[UR4][R20.64+0x30] ;  /* 0x0000300414177981 */ /* 0x000ea6000c1e9900 */
[----:B------:R-:W-:-:S02]  /*0fc0*/  LOP3.LUT R18, R18, 0xf, RZ, 0xc0, !PT ;  /* 0x0000000f12127812 */ /* 0x000fc400078ec0ff */
[----:B------:R-:W-:-:S03]  /*0fd0*/  LEA.HI R10, R10, -R17, RZ, 0x4 ;  /* 0x800000110a0a7211 */ /* 0x000fc600078f20ff */
[----:B------:R-:W-:Y:S02]  /*0fe0*/  IMAD.IADD R18, R18, 0x1, -R17 ;  /* 0x0000000112127824 */ /* 0x000fe400078e0a11 */
[----:B------:R0:W4:Y:S02]  /*0ff0*/  LDG.E.CONSTANT R17, desc[UR4][R20.64+0x3c] ;  /* 0x00003c0414117981 */ /* 0x000124000c1e9900 */
[----:B0-----:R-:W-:Y:S02]  /*1000*/  HMUL2 R21, R16, R14 ;  /* 0x0000000e10157232 */ /* 0x001fe40000000000 */
[----:B-----5:R-:W-:-:S06]  /*1010*/  IMAD.WIDE.U32 R14, R15, 0x2, R12 ;  /* 0x000000020f0e7825 */ /* 0x020fcc00078e000c */
[----:B------:R-:W5:Y:S01]  /*1020*/  LDG.E.U16.CONSTANT R14, desc[UR4][R14.64] ;  /* 0x000000040e0e7981 */ /* 0x000f62000c1e9500 */
[----:B---3--:R-:W-:-:S06]  /*1030*/  IMAD.WIDE.U32 R24, R25, 0x2, R12 ;  /* 0x0000000219187825 */ /* 0x008fcc00078e000c */
[----:B------:R-:W3:Y:S01]  /*1040*/  LDG.E.U16.CONSTANT R25, desc[UR4][R24.64] ;  /* 0x0000000418197981 */ /* 0x000ee2000c1e9500 */
[----:B--2---:R-:W-:-:S06]  /*1050*/  IMAD.WIDE.U32 R22, R23, 0x2, R12 ;  /* 0x0000000217167825 */ /* 0x004fcc00078e000c */
[----:B------:R-:W3:Y:S01]  /*1060*/  LDG.E.U16.CONSTANT R22, desc[UR4][R22.64] ;  /* 0x0000000416167981 */ /* 0x000ee2000c1e9500 */
[----:B----4-:R-:W-:-:S06]  /*1070*/  IMAD.WIDE.U32 R16, R17, 0x2, R12 ;  /* 0x0000000211107825 */ /* 0x010fcc00078e000c */
[----:B------:R-:W5:Y:S01]  /*1080*/  LDG.E.U16.CONSTANT R17, desc[UR4][R16.64] ;  /* 0x0000000410117981 */ /* 0x000f62000c1e9500 */
[----:B------:R-:W-:Y:S08]  /*1090*/  I2F.F16 R18, R18 ;  /* 0x0000001200127306 */ /* 0x000ff00000200c00 */
[----:B------:R-:W0:Y:S01]  /*10a0*/  I2F.F16 R19, R19 ;  /* 0x0000001300137306 */ /* 0x000e220000200c00 */
[----:B------:R-:W-:-:S07]  /*10b0*/  VIADD R26, R26, 0x2 ;  /* 0x000000021a1a7836 */ /* 0x000fce0000000000 */
[----:B------:R-:W-:Y:S08]  /*10c0*/  I2F.F16 R27, R27 ;  /* 0x0000001b001b7306 */ /* 0x000ff00000200c00 */
[----:B------:R-:W1:Y:S01]  /*10d0*/  I2F.F16 R10, R10 ;  /* 0x0000000a000a7306 */ /* 0x000e620000200c00 */
[----:B------:R-:W-:Y:S01]  /*10e0*/  ISETP.NE.AND P0, PT, R26, RZ, PT ;  /* 0x000000ff1a00720c */ /* 0x000fe20003f05270 */
[----:B------:R-:W-:Y:S01]  /*10f0*/  HFMA2 R21, R28, R29, R21 ;  /* 0x0000001d1c157231 */ /* 0x000fe20000000015 */
[----:B0-----:R-:W-:Y:S01]  /*1100*/  PRMT R18, R18, 0x5410, R19 ;  /* 0x0000541012127816 */ /* 0x001fe20000000013 */
[----:B------:R-:W-:Y:S01]  /*1110*/  VIADD R11, R11, 0x10 ;  /* 0x000000100b0b7836 */ /* 0x000fe20000000000 */
[----:B-1----:R-:W-:-:S02]  /*1120*/  PRMT R10, R27, 0x5410, R10 ;  /* 0x000054101b0a7816 */ /* 0x002fc4000000000a */
[----:B---3--:R-:W-:-:S05]  /*1130*/  PRMT R22, R22, 0x5410, R25 ;  /* 0x0000541016167816 */ /* 0x008fca0000000019 */
[----:B------:R-:W-:Y:S01]  /*1140*/  HFMA2 R21, R22, R18, R21 ;  /* 0x0000001216157231 */ /* 0x000fe20000000015 */
[----:B-----5:R-:W-:-:S05]  /*1150*/  PRMT R14, R14, 0x5410, R17 ;  /* 0x000054100e0e7816 */ /* 0x020fca0000000011 */
[----:B------:R-:W-:-:S04]  /*1160*/  HFMA2 R21, R14, R10, R21 ;  /* 0x0000000a0e157231 */ /* 0x000fc80000000015 */
[----:B------:R-:W-:Y:S01]  /*1170*/  HFMA2 R27, R9.H0_H0, R21, R2 ;  /* 0x00000015091b7231 */ /* 0x000fe20000000802 */
[----:B------:R-:W-:Y:S06]  /*1180*/  @P0 BRA `(.L_x_7) ;  /* 0xfffffff000800947 */ /* 0x000fec000383ffff */
[----:B------:R-:W-:-:S07]  /*1190*/  VIADD R2, R11, 0xfffffff8 ;  /* 0xfffffff80b027836 */ /* 0x000fce0000000000 */
.L_x_6:
[----:B------:R-:W-:-:S13]  /*11a0*/  LOP3.LUT P0, RZ, R4, 0x8, RZ, 0xc0, !PT ;  /* 0x0000000804ff7812 */ /* 0x000fda000780c0ff */
[----:B------:R-:W-:Y:S05]  /*11b0*/  @P0 BRA `(.L_x_5) ;  /* 0x0000000400d80947 */ /* 0x000fea0003800000 */
[----:B------:R-:W0:Y:S08]  /*11c0*/  LDC.64 R18, c[0x0][0x3c0] ;  /* 0x0000f000ff127b82 */ /* 0x000e300000000a00 */
[----:B------:R-:W1:Y:S01]  /*11d0*/  LDC R21, c[0x0][0x3b4] ;  /* 0x0000ed00ff157b82 */ /* 0x000e620000000800 */
[----:B------:R-:W-:Y:S01]  /*11e0*/  IMAD.MOV.U32 R6, RZ, RZ, RZ ;  /* 0x000000ffff067224 */ /* 0x000fe200078e00ff */
[----:B------:R-:W2:Y:S01]  /*11f0*/  LDCU UR6, c[0x0][0x3b0] ;  /* 0x00007600ff0677ac */ /* 0x000ea20008000800 */
[----:B0-----:R-:W-:-:S05]  /*1200*/  IMAD.WIDE R18, R2, 0x4, R18 ;  /* 0x0000000402127825 */ /* 0x001fca00078e0212 */
[----:B------:R-:W3:Y:S04]  /*1210*/  LDG.E.CONSTANT R10, desc[UR4][R18.64] ;  /* 0x00000004120a7981 */ /* 0x000ee8000c1e9900 */
[----:B------:R-:W4:Y:S04]  /*1220*/  LDG.E.CONSTANT R8, desc[UR4][R18.64+0x4] ;  /* 0x0000040412087981 */ /* 0x000f28000c1e9900 */
[----:B------:R-:W5:Y:S04]  /*1230*/  LDG.E.CONSTANT R11, desc[UR4][R18.64+0xc] ;  /* 0x00000c04120b7981 */ /* 0x000f68000c1e9900 */
[----:B------:R-:W5:Y:S04]  /*1240*/  LDG.E.CONSTANT R9, desc[UR4][R18.64+0x8] ;  /* 0x0000080412097981 */ /* 0x000f68000c1e9900 */
[----:B------:R-:W5:Y:S04]  /*1250*/  LDG.E.CONSTANT R15, desc[UR4][R18.64+0x10] ;  /* 0x00001004120f7981 */ /* 0x000f68000c1e9900 */
[----:B------:R-:W5:Y:S04]  /*1260*/  LDG.E.CONSTANT R17, desc[UR4][R18.64+0x14] ;  /* 0x0000140412117981 */ /* 0x000f68000c1e9900 */
[----:B------:R-:W5:Y:S04]  /*1270*/  LDG.E.CONSTANT R23, desc[UR4][R18.64+0x18] ;  /* 0x0000180412177981 */ /* 0x000f68000c1e9900 */
[----:B------:R0:W5:Y:S01]  /*1280*/  LDG.E.CONSTANT R25, desc[UR4][R18.64+0x1c] ;  /* 0x00001c0412197981 */ /* 0x000162000c1e9900 */
[----:B-1----:R-:W-:-:S04]  /*1290*/  IABS R4, R21 ;  /* 0x0000001500047213 */ /* 0x002fc80000000000 */
[----:B------:R-:W1:Y:S08]  /*12a0*/  I2F.RP R14, R4 ;  /* 0x00000004000e7306 */ /* 0x000e700000209400 */
[----:B-1----:R-:W1:Y:S02]  /*12b0*/  MUFU.RCP R14, R14 ;  /* 0x0000000e000e7308 */ /* 0x002e640000001000 */
[----:B-1----:R-:W-:-:S06]  /*12c0*/  VIADD R16, R14, 0xffffffe ;  /* 0x0ffffffe0e107836 */ /* 0x002fcc0000000000 */
[----:B------:R-:W1:Y:S01]  /*12d0*/  F2I.FTZ.U32.TRUNC.NTZ R7, R16 ;  /* 0x0000001000077305 */ /* 0x000e62000021f000 */
[----:B0-----:R-:W-:Y:S01]  /*12e0*/  IABS R18, R2 ;  /* 0x0000000200127213 */ /* 0x001fe20000000000 */
[----:B-1----:R-:W-:-:S04]  /*12f0*/  IMAD.MOV R29, RZ, RZ, -R7 ;  /* 0x000000ffff1d7224 */ /* 0x002fc800078e0a07 */
[----:B------:R-:W-:-:S04]  /*1300*/  IMAD R29, R29, R4, RZ ;  /* 0x000000041d1d7224 */ /* 0x000fc800078e02ff */
[----:B------:R-:W-:-:S04]  /*1310*/  IMAD.HI.U32 R6, R7, R29, R6 ;  /* 0x0000001d07067227 */ /* 0x000fc800078e0006 */
[----:B------:R-:W-:Y:S02]  /*1320*/  IMAD.MOV.U32 R7, RZ, RZ, R18 ;  /* 0x000000ffff077224 */ /* 0x000fe400078e0012 */
[----:B------:R-:W0:Y:S02]  /*1330*/  LDC.64 R18, c[0x0][0x3a0] ;  /* 0x0000e800ff127b82 */ /* 0x000e240000000a00 */
[----:B------:R-:W-:-:S04]  /*1340*/  IMAD.HI.U32 R6, R6, R7, RZ ;  /* 0x0000000706067227 */ /* 0x000fc800078e00ff */
[----:B------:R-:W-:-:S04]  /*1350*/  IMAD.MOV R14, RZ, RZ, -R6 ;  /* 0x000000ffff0e7224 */ /* 0x000fc800078e0a06 */
[----:B------:R-:W-:-:S05]  /*1360*/  IMAD R7, R4, R14, R7 ;  /* 0x0000000e04077224 */ /* 0x000fca00078e0207 */
[----:B------:R-:W-:-:S13]  /*1370*/  ISETP.GT.U32.AND P1, PT, R4, R7, PT ;  /* 0x000000070400720c */ /* 0x000fda0003f24070 */
[----:B------:R-:W-:-:S05]  /*1380*/  @!P1 IMAD.IADD R7, R7, 0x1, -R4 ;  /* 0x0000000107079824 */ /* 0x000fca00078e0a04 */
[----:B------:R-:W-:Y:S02]  /*1390*/  ISETP.GE.U32.AND P0, PT, R7, R4, PT ;  /* 0x000000040700720c */ /* 0x000fe40003f06070 */
[----:B------:R-:W-:Y:S01]  /*13a0*/  LOP3.LUT R4, R2, R21, RZ, 0x3c, !PT ;  /* 0x0000001502047212 */ /* 0x000fe200078e3cff */
[----:B------:R-:W-:Y:S01]  /*13b0*/  @!P1 VIADD R6, R6, 0x1 ;  /* 0x0000000106069836 */ /* 0x000fe20000000000 */
[----:B------:R-:W-:Y:S02]  /*13c0*/  ISETP.NE.AND P1, PT, R21, RZ, PT ;  /* 0x000000ff1500720c */ /* 0x000fe40003f25270 */
[----:B------:R-:W-:-:S07]  /*13d0*/  ISETP.GE.AND P2, PT, R4, RZ, PT ;  /* 0x000000ff0400720c */ /* 0x000fce0003f46270 */
[----:B------:R-:W-:-:S06]  /*13e0*/  @P0 VIADD R6, R6, 0x1 ;  /* 0x0000000106060836 */ /* 0x000fcc0000000000 */
[----:B------:R-:W-:Y:S01]  /*13f0*/  @!P2 IMAD.MOV R6, RZ, RZ, -R6 ;  /* 0x000000ffff06a224 */ /* 0x000fe200078e0a06 */
[----:B------:R-:W-:Y:S02]  /*1400*/  @!P1 LOP3.LUT R6, RZ, R21, RZ, 0x33, !PT ;  /* 0x00000015ff069212 */ /* 0x000fe400078e33ff */
[----:B------:R-:W-:-:S03]  /*1410*/  SHF.R.S32.HI R21, RZ, 0x1f, R0 ;  /* 0x0000001fff157819 */ /* 0x000fc60000011400 */
[----:B--2---:R-:W-:Y:S02]  /*1420*/  IMAD R29, R6, UR6, RZ ;  /* 0x00000006061d7c24 */ /* 0x004fe4000f8e02ff */
[----:B------:R-:W1:Y:S01]  /*1430*/  LDC.64 R6, c[0x0][0x388] ;  /* 0x0000e200ff067b82 */ /* 0x000e620000000a00 */
[----:B------:R-:W-:Y:S02]  /*1440*/  LEA.HI R14, R21, R0, RZ, 0x3 ;  /* 0x00000000150e7211 */ /* 0x000fe400078f18ff */
[----:B------:R-:W-:Y:S02]  /*1450*/  SHF.R.S32.HI R4, RZ, 0x1f, R29 ;  /* 0x0000001fff047819 */ /* 0x000fe4000001141d */
[----:B------:R-:W-:Y:S02]  /*1460*/  SHF.R.S32.HI R21, RZ, 0x1f, R2 ;  /* 0x0000001fff157819 */ /* 0x000fe40000011402 */
[----:B------:R-:W-:Y:S02]  /*1470*/  SHF.R.S32.HI R14, RZ, 0x3, R14 ;  /* 0x00000003ff0e7819 */ /* 0x000fe4000001140e */
[----:B------:R-:W-:-:S02]  /*1480*/  LEA.HI R4, R4, R29, RZ, 0x3 ;  /* 0x0000001d04047211 */ /* 0x000fc400078f18ff */
[----:B------:R-:W-:Y:S02]  /*1490*/  LEA.HI R2, R21, R2, RZ, 0x3 ;  /* 0x0000000215027211 */ /* 0x000fe400078f18ff */
[----:B------:R-:W-:Y:S02]  /*14a0*/  LEA.HI.SX32 R21, R4, R14, 0x1d ;  /* 0x0000000e04157211 */ /* 0x000fe400078feaff */
[----:B------:R-:W-:-:S03]  /*14b0*/  SHF.R.S32.HI R2, RZ, 0x3, R2 ;  /* 0x00000003ff027819 */ /* 0x000fc60000011402 */
[----:B0-----:R-:W-:-:S04]  /*14c0*/  IMAD.WIDE R20, R21, 0x4, R18 ;  /* 0x0000000415147825 */ /* 0x001fc800078e0212 */
[----:B------:R-:W-:Y:S02]  /*14d0*/  IMAD R19, R2, UR6, R0 ;  /* 0x0000000602137c24 */ /* 0x000fe4000f8e0200 */
[----:B------:R-:W2:Y:S02]  /*14e0*/  LDG.E.CONSTANT R2, desc[UR4][R20.64] ;  /* 0x0000000414027981 */ /* 0x000ea4000c1e9900 */
[----:B-1----:R-:W-:-:S05]  /*14f0*/  IMAD.WIDE R6, R19, 0x4, R6 ;  /* 0x0000000413067825 */ /* 0x002fca00078e0206 */
[----:B------:R0:W2:Y:S02]  /*1500*/  LDG.E.CONSTANT R4, desc[UR4][R6.64] ;  /* 0x0000000406047981 */ /* 0x0000a4000c1e9900 */
[----:B0-----:R-:W0:Y:S01]  /*1510*/  LDC.64 R6, c[0x0][0x398] ;  /* 0x0000e600ff067b82 */ /* 0x001e220000000a00 */
[----:B------:R-:W-:-:S04]  /*1520*/  IMAD.IADD R29, R0, 0x1, R29 ;  /* 0x00000001001d7824 */ /* 0x000fc800078e021d */
[----:B0-----:R-:W-:-:S06]  /*1530*/  IMAD.WIDE R6, R29, 0x2, R6 ;  /* 0x000000021d067825 */ /* 0x001fcc00078e0206 */
[----:B------:R-:W2:Y:S01]  /*1540*/  LDG.E.U16.CONSTANT R6, desc[UR4][R6.64] ;  /* 0x0000000406067981 */ /* 0x000ea2000c1e9500 */
[----:B---3--:R-:W-:-:S04]  /*1550*/  IMAD.WIDE.U32 R18, R10, 0x2, R12 ;  /* 0x000000020a127825 */ /* 0x008fc800078e000c */
[--C-:B----4-:R-:W-:Y:S02]  /*1560*/  IMAD.WIDE.U32 R20, R8, 0x2, R12.reuse ;  /* 0x0000000208147825 */ /* 0x110fe400078e000c */
[----:B------:R-:W3:Y:S02]  /*1570*/  LDG.E.U16.CONSTANT R18, desc[UR4][R18.64] ;  /* 0x0000000412127981 */ /* 0x000ee4000c1e9500 */
[--C-:B-----5:R-:W-:Y:S02]  /*1580*/  IMAD.WIDE.U32 R10, R11, 0x2, R12.reuse ;  /* 0x000000020b0a7825 */ /* 0x120fe400078e000c */
[----:B------:R-:W3:Y:S02]  /*1590*/  LDG.E.U16.CONSTANT R22, desc[UR4][R20.64] ;  /* 0x0000000414167981 */ /* 0x000ee4000c1e9500 */
[--C-:B------:R-:W-:Y:S02]  /*15a0*/  IMAD.WIDE.U32 R8, R9, 0x2, R12.reuse ;  /* 0x0000000209087825 */ /* 0x100fe400078e000c */
[----:B------:R-:W4:Y:S02]  /*15b0*/  LDG.E.U16.CONSTANT R11, desc[UR4][R10.64] ;  /* 0x000000040a0b7981 */ /* 0x000f24000c1e9500 */
[----:B------:R-:W-:-:S02]  /*15c0*/  IMAD.WIDE.U32 R14, R15, 0x2, R12 ;  /* 0x000000020f0e7825 */ /* 0x000fc400078e000c */
[----:B------:R0:W4:Y:S02]  /*15d0*/  LDG.E.U16.CONSTANT R24, desc[UR4][R8.64] ;  /* 0x0000000408187981 */ /* 0x000124000c1e9500 */
[--C-:B------:R-:W-:Y:S02]  /*15e0*/  IMAD.WIDE.U32 R16, R17, 0x2, R12.reuse ;  /* 0x0000000211107825 */ /* 0x100fe400078e000c */
[----:B------:R-:W5:Y:S04]  /*15f0*/  LDG.E.U16.CONSTANT R14, desc[UR4][R14.64] ;  /* 0x000000040e0e7981 */ /* 0x000f68000c1e9500 */
[----:B------:R-:W5:Y:S01]  /*1600*/  LDG.E.U16.CONSTANT R17, desc[UR4][R16.64] ;  /* 0x0000000410117981 */ /* 0x000f62000c1e9500 */
[----:B0-----:R-:W-:-:S04]  /*1610*/  IMAD.WIDE.U32 R8, R23, 0x2, R12 ;  /* 0x0000000217087825 */ /* 0x001fc800078e000c */
[----:B------:R-:W-:Y:S01]  /*1620*/  IMAD.WIDE.U32 R12, R25, 0x2, R12 ;  /* 0x00000002190c7825 */ /* 0x000fe200078e000c */
[----:B------:R0:W5:Y:S05]  /*1630*/  LDG.E.U16.CONSTANT R19, desc[UR4][R8.64] ;  /* 0x0000000408137981 */ /* 0x00016a000c1e9500 */
[----:B------:R1:W5:Y:S01]  /*1640*/  LDG.E.U16.CONSTANT R12, desc[UR4][R12.64] ;  /* 0x000000040c0c7981 */ /* 0x000362000c1e9500 */
[----:B--2---:R-:W-:-:S05]  /*1650*/  SHF.R.U32.HI R2, RZ, R5, R2 ;  /* 0x00000005ff027219 */ /* 0x004fca0000011602 */
[----:B------:R-:W-:Y:S01]  /*1660*/  VIADD R2, R2, 0x1 ;  /* 0x0000000102027836 */ /* 0x000fe20000000000 */
[--C-:B0-----:R-:W-:Y:S02]  /*1670*/  SHF.R.U32.HI R9, RZ, 0xc, R4.reuse ;  /* 0x0000000cff097819 */ /* 0x101fe40000011604 */
[----:B------:R-:W-:Y:S02]  /*1680*/  LOP3.LUT R10, R4, 0xf, RZ, 0xc0, !PT ;  /* 0x0000000f040a7812 */ /* 0x000fe400078ec0ff */
[----:B------:R-:W-:Y:S02]  /*1690*/  LOP3.LUT R5, R2, 0xf, RZ, 0xc0, !PT ;  /* 0x0000000f02057812 */ /* 0x000fe400078ec0ff */
[----:B------:R-:W-:Y:S02]  /*16a0*/  LOP3.LUT R16, R9, 0xf, RZ, 0xc0, !PT ;  /* 0x0000000f09107812 */ /* 0x000fe400078ec0ff */
[--C-:B-1----:R-:W-:Y:S02]  /*16b0*/  SHF.R.U32.HI R13, RZ, 0x10, R4.reuse ;  /* 0x00000010ff0d7819 */ /* 0x102fe40000011604 */
[--C-:B------:R-:W-:Y:S01]  /*16c0*/  SHF.R.U32.HI R15, RZ, 0x4, R4.reuse ;  /* 0x00000004ff0f7819 */ /* 0x100fe20000011604 */
[--C-:B------:R-:W-:Y:S01]  /*16d0*/  IMAD.IADD R9, R16, 0x1, -R5.reuse ;  /* 0x0000000110097824 */ /* 0x100fe200078e0a05 */
[----:B------:R-:W-:Y:S01]  /*16e0*/  SHF.R.U32.HI R8, RZ, 0x8, R4 ;  /* 0x00000008ff087819 */ /* 0x000fe20000011604 */
[----:B------:R-:W-:Y:S01]  /*16f0*/  IMAD.IADD R2, R10, 0x1, -R5 ;  /* 0x000000010a027824 */ /* 0x000fe200078e0a05 */
[----:B------:R-:W-:-:S02]  /*1700*/  LOP3.LUT R16, R13, 0xf, RZ, 0xc0, !PT ;  /* 0x0000000f0d107812 */ /* 0x000fc400078ec0ff */
[----:B------:R-:W-:Y:S02]  /*1710*/  LOP3.LUT R10, R15, 0xf, RZ, 0xc0, !PT ;  /* 0x0000000f0f0a7812 */ /* 0x000fe400078ec0ff */
[--C-:B------:R-:W-:Y:S02]  /*1720*/  SHF.R.U32.HI R13, RZ, 0x14, R4.reuse ;  /* 0x00000014ff0d7819 */ /* 0x100fe40000011604 */
[----:B------:R-:W-:Y:S01]  /*1730*/  LOP3.LUT R8, R8, 0xf, RZ, 0xc0, !PT ;  /* 0x0000000f08087812 */ /* 0x000fe200078ec0ff */
[--C-:B------:R-:W-:Y:S01]  /*1740*/  IMAD.IADD R10, R10, 0x1, -R5.reuse ;  /* 0x000000010a0a7824 */ /* 0x100fe200078e0a05 */
[----:B------:R-:W-:Y:S02]  /*1750*/  LOP3.LUT R20, R13, 0xf, RZ, 0xc0, !PT ;  /* 0x0000000f0d147812 */ /* 0x000fe400078ec0ff */
[----:B------:R-:W-:Y:S01]  /*1760*/  SHF.R.U32.HI R15, RZ, 0x18, R4 ;  /* 0x00000018ff0f7819 */ /* 0x000fe20000011604 */
[--C-:B------:R-:W-:Y:S01]  /*1770*/  IMAD.IADD R8, R8, 0x1, -R5.reuse ;  /* 0x0000000108087824 */ /* 0x100fe200078e0a05 */
[----:B------:R-:W-:Y:S01]  /*1780*/  I2F.F16 R2, R2 ;  /* 0x0000000200027306 */ /* 0x000fe20000200c00 */
[--C-:B------:R-:W-:Y:S01]  /*1790*/  IMAD.IADD R13, R20, 0x1, -R5.reuse ;  /* 0x00000001140d7824 */ /* 0x100fe200078e0a05 */
[----:B------:R-:W-:Y:S01]  /*17a0*/  LOP3.LUT R20, R15, 0xf, RZ, 0xc0, !PT ;  /* 0x0000000f0f147812 */ /* 0x000fe200078ec0ff */
[----:B------:R-:W-:-:S05]  /*17b0*/  IMAD.IADD R16, R16, 0x1, -R5 ;  /* 0x0000000110107824 */ /* 0x000fca00078e0a05 */
[----:B------:R-:W0:Y:S01]  /*17c0*/  I2F.F16 R7, R10 ;  /* 0x0000000a00077306 */ /* 0x000e220000200c00 */
[----:B------:R-:W-:Y:S01]  /*17d0*/  IMAD.IADD R15, R20, 0x1, -R5 ;  /* 0x00000001140f7824 */ /* 0x000fe200078e0a05 */
[----:B------:R-:W-:-:S06]  /*17e0*/  LEA.HI R4, R4, -R5, RZ, 0x4 ;  /* 0x8000000504047211 */ /* 0x000fcc00078f20ff */
[----:B------:R-:W-:Y:S08]  /*17f0*/  I2F.F16 R8, R8 ;  /* 0x0000000800087306 */ /* 0x000ff00000200c00 */
[----:B------:R-:W1:Y:S01]  /*1800*/  I2F.F16 R9, R9 ;  /* 0x0000000900097306 */ /* 0x000e620000200c00 */
[----:B0-----:R-:W-:-:S07]  /*1810*/  PRMT R7, R2, 0x5410, R7 ;  /* 0x0000541002077816 */ /* 0x001fce0000000007 */
[----:B------:R-:W-:Y:S08]  /*1820*/  I2F.F16 R10, R16 ;  /* 0x00000010000a7306 */ /* 0x000ff00000200c00 */
[----:B------:R-:W0:Y:S01]  /*1830*/  I2F.F16 R13, R13 ;  /* 0x0000000d000d7306 */ /* 0x000e220000200c00 */
[----:B-1----:R-:W-:-:S07]  /*1840*/  PRMT R9, R8, 0x5410, R9 ;  /* 0x0000541008097816 */ /* 0x002fce0000000009 */
[----:B------:R-:W-:Y:S08]  /*1850*/  I2F.F16 R15, R15 ;  /* 0x0000000f000f7306 */ /* 0x000ff00000200c00 */
[----:B------:R-:W1:Y:S01]  /*1860*/  I2F.F16 R4, R4 ;  /* 0x0000000400047306 */ /* 0x000e620000200c00 */
[----:B0-----:R-:W-:Y:S02]  /*1870*/  PRMT R13, R10, 0x5410, R13 ;  /* 0x000054100a0d7816 */ /* 0x001fe4000000000d */
[----:B-1----:R-:W-:-:S02]  /*1880*/  PRMT R15, R15, 0x5410, R4 ;  /* 0x000054100f0f7816 */ /* 0x002fc40000000004 */
[----:B---3--:R-:W-:-:S05]  /*1890*/  PRMT R18, R18, 0x5410, R22 ;  /* 0x0000541012127816 */ /* 0x008fca0000000016 */
[----:B------:R-:W-:Y:S01]  /*18a0*/  HMUL2 R2, R18, R7 ;  /* 0x0000000712027232 */ /* 0x000fe20000000000 */
[----:B----4-:R-:W-:-:S05]  /*18b0*/  PRMT R11, R24, 0x5410, R11 ;  /* 0x00005410180b7816 */ /* 0x010fca000000000b */
[----:B------:R-:W-:Y:S01]  /*18c0*/  HFMA2 R2, R11, R9, R2 ;  /* 0x000000090b027231 */ /* 0x000fe20000000002 */
[----:B-----5:R-:W-:-:S05]  /*18d0*/  PRMT R17, R14, 0x5410, R17 ;  /* 0x000054100e117816 */ /* 0x020fca0000000011 */
[----:B------:R-:W-:Y:S01]  /*18e0*/  HFMA2 R2, R17, R13, R2 ;  /* 0x0000000d11027231 */ /* 0x000fe20000000002 */
[----:B------:R-:W-:-:S05]  /*18f0*/  PRMT R19, R19, 0x5410, R12 ;  /* 0x0000541013137816 */ /* 0x000fca000000000c */
[----:B------:R-:W-:-:S04]  /*1900*/  HFMA2 R2, R19, R15, R2 ;  /* 0x0000000f13027231 */ /* 0x000fc80000000002 */
[----:B------:R-:W-:-:S07]  /*1910*/  HFMA2 R27, R6.H0_H0, R2, R27 ;  /* 0x00000002061b7231 */ /* 0x000fce000000081b */
.L_x_5:
        /* <DEDUP_REMOVED lines=12> */
.L_x_8:
[----:B-----5:R-:W-:-:S05]  /*19e0*/  HADD2 R6, R7, R27.H0_H0 ;  /* 0x2000001b07067230 */ /* 0x020fca0000000000 */
[----:B------:R-:W-:-:S05]  /*19f0*/  PRMT R9, R7, R0, R6 ;  /* 0x0000000007097216 */ /* 0x000fca0000000006 */
[----:B------:R-:W2:Y:S02]  /*1a00*/  ATOM.E.CAS.STRONG.GPU PT, R6, [R2], R7, R9 ;  /* 0x000000070206738b */ /* 0x000ea400001ee109 */
[----:B--2---:R-:W-:Y:S01]  /*1a10*/  ISETP.NE.U32.AND P0, PT, R6, R7, PT ;  /* 0x000000070600720c */ /* 0x004fe20003f05070 */
[----:B------:R-:W-:-:S12]  /*1a20*/  IMAD.MOV.U32 R7, RZ, RZ, R6 ;  /* 0x000000ffff077224 */ /* 0x000fd800078e0006 */
[----:B------:R-:W-:Y:S05]  /*1a30*/  @P0 BRA `(.L_x_8) ;  /* 0xfffffffc00e80947 */ /* 0x000fea000383ffff */
[----:B------:R-:W-:Y:S05]  /*1a40*/  EXIT ;  /* 0x000000000000794d */ /* 0x000fea0003800000 */
.L_x_9:
        /* <DEDUP_REMOVED lines=11> */
.L_x_55:


//--------------------- .text._Z16q4_matmul_kernelILb1ELb1ELb0EEvPK6__halfPKjPS0_S2_S4_iiiiiS4_b --------------------------
	.section	.text._Z16q4_matmul_kernelILb1ELb1ELb0EEvPK6__halfPKjPS0_S2_S4_iiiiiS4_b,"ax",@progbits
	.align	128
        .global         _Z16q4_matmul_kernelILb1ELb1ELb0EEvPK6__halfPKjPS0_S2_S4_iiiiiS4_b
        .type           _Z16q4_matmul_kernelILb1ELb1ELb0EEvPK6__halfPKjPS0_S2_S4_iiiiiS4_b,@function
        .size           _Z16q4_matmul_kernelILb1ELb1ELb0EEvPK6__halfPKjPS0_S2_S4_iiiiiS4_b,(.L_x_56 - _Z16q4_matmul_kernelILb1ELb1ELb0EEvPK6__halfPKjPS0_S2_S4_iiiiiS4_b)
        .other          _Z16q4_matmul_kernelILb1ELb1ELb0EEvPK6__halfPKjPS0_S2_S4_iiiiiS4_b,@"STO_CUDA_ENTRY STV_DEFAULT"
_Z16q4_matmul_kernelILb1ELb1ELb0EEvPK6__halfPKjPS0_S2_S4_iiiiiS4_b:
.text._Z16q4_matmul_kernelILb1ELb1ELb0EEvPK6__halfPKjPS0_S2_S4_iiiiiS4_b:
[----:B------:R-:W-:Y:S01]  /*0000*/  LDC R1, c[0x0][0x37c] ;  /* 0x0000df00ff017b82 */ /* 0x000fe20000000800 */
[----:B------:R-:W0:Y:S01]  /*0010*/  S2R R7, SR_TID.X ;  /* 0x0000000000077919 */ /* 0x000e220000002100 */
[----:B------:R-:W1:Y:S06]  /*0020*/  LDCU.U8 UR4, c[0x0][0x3c8] ;  /* 0x00007900ff0477ac */ /* 0x000e6c0008000000 */
[----:B------:R-:W2:Y:S01]  /*0030*/  S2UR UR5, SR_CTAID.Y ;  /* 0x00000000000579c3 */ /* 0x000ea20000002600 */
[----:B------:R-:W-:Y:S01]  /*0040*/  PRMT R15, RZ, 0x5410, RZ ;  /* 0x00005410ff0f7816 */ /* 0x000fe200000000ff */
[----:B------:R-:W0:Y:S01]  /*0050*/  S2R R0, SR_CTAID.Z ;  /* 0x0000000000007919 */ /* 0x000e220000002700 */
[----:B------:R-:W3:Y:S01]  /*0060*/  LDCU UR6, c[0x0][0x3b8] ;  /* 0x00007700ff0677ac */ /* 0x000ee20008000800 */
[----:B------:R-:W2:Y:S01]  /*0070*/  S2R R9, SR_TID.Y ;  /* 0x0000000000097919 */ /* 0x000ea20000002200 */
[----:B------:R-:W4:Y:S03]  /*0080*/  LDCU.64 UR8, c[0x0][0x358] ;  /* 0x00006b00ff0877ac */ /* 0x000f260008000a00 */
[----:B------:R-:W5:Y:S01]  /*0090*/  LDC R4, c[0x0][0x3ac] ;  /* 0x0000eb00ff047b82 */ /* 0x000f620000000800 */
[----:B-1----:R-:W-:Y:S01]  /*00a0*/  UPRMT UR4, UR4, 0x8880, URZ ;  /* 0x0000888004047896 */ /* 0x002fe200080000ff */
[----:B0-----:R-:W-:-:S02]  /*00b0*/  LOP3.LUT P0, RZ, R0, 0x1, R7, 0xf8, !PT ;  /* 0x0000000100ff7812 */ /* 0x001fc4000780f807 */
[----:B------:R-:W0:Y:S03]  /*00c0*/  S2R R0, SR_CTAID.X ;  /* 0x0000000000007919 */ /* 0x000e260000002500 */
[----:B------:R-:W-:-:S05]  /*00d0*/  ISETP.NE.OR P0, PT, RZ, UR4, P0 ;  /* 0x00000004ff007c0c */ /* 0x000fca0008705670 */
[----:B------:R-:W3:Y:S01]  /*00e0*/  S2UR UR4, SR_CTAID.Z ;  /* 0x00000000000479c3 */ /* 0x000ee20000002700 */
[----:B--2---:R-:W-:-:S07]  /*00f0*/  VIADD R9, R9, UR5 ;  /* 0x0000000509097c36 */ /* 0x004fce0008000000 */
[----:B------:R-:W1:Y:S08]  /*0100*/  @!P0 LDC R5, c[0x0][0x3b0] ;  /* 0x0000ec00ff058b82 */ /* 0x000e700000000800 */
[----:B------:R-:W2:Y:S01]  /*0110*/  @!P0 LDC.64 R2, c[0x0][0x390] ;  /* 0x0000e400ff028b82 */ /* 0x000ea20000000a00 */
[----:B---3--:R-:W-:Y:S01]  /*0120*/  UIMAD UR4, UR4, UR6, URZ ;  /* 0x00000006040472a4 */ /* 0x008fe2000f8e02ff */
[----:B0-----:R-:W-:-:S04]  /*0130*/  IMAD R0, R0, 0x20, R7 ;  /* 0x0000002000007824 */ /* 0x001fc800078e0207 */
[----:B-1----:R-:W-:-:S04]  /*0140*/  @!P0 IMAD R5, R9, R5, R0 ;  /* 0x0000000509058224 */ /* 0x002fc800078e0200 */
[----:B--2---:R-:W-:-:S04]  /*0150*/  @!P0 IMAD.WIDE R2, R5, 0x2, R2 ;  /* 0x0000000205028825 */ /* 0x004fc800078e0202 */
[----:B------:R-:W-:Y:S01]  /*0160*/  IMAD.U32 R5, RZ, RZ, UR6 ;  /* 0x00000006ff057e24 */ /* 0x000fe2000f8e00ff */
[----:B----4-:R0:W-:Y:S04]  /*0170*/  @!P0 STG.E desc[UR8][R2.64], RZ ;  /* 0x000000ff02008986 */ /* 0x0101e8000c101908 */
[----:B-----5:R-:W-:-:S05]  /*0180*/  VIADDMNMX.U32 R4, R5, UR4, R4, PT ;  /* 0x0000000405047c46 */ /* 0x020fca000b800004 */
[----:B------:R-:W-:Y:S01]  /*0190*/  VIADD R4, R4, -UR4 ;  /* 0x8000000404047c36 */ /* 0x000fe20008000000 */
[----:B------:R-:W-:Y:S04]  /*01a0*/  @!P0 BAR.SYNC.DEFER_BLOCKING 0x0 ;  /* 0x0000000000008b1d */ /* 0x000fe80000010000 */
[----:B------:R-:W-:Y:S02]  /*01b0*/  ISETP.GE.AND P0, PT, R4, 0x8, PT ;  /* 0x000000080400780c */ /* 0x000fe40003f06270 */
[----:B------:R-:W-:-:S04]  /*01c0*/  SHF.R.S32.HI R5, RZ, 0x1f, R4 ;  /* 0x0000001fff057819 */ /* 0x000fc80000011404 */
[----:B------:R-:W-:-:S07]  /*01d0*/  LEA.HI R5, R5, R4, RZ, 0x3 ;  /* 0x0000000405057211 */ /* 0x000fce00078f18ff */
[----:B0-----:R-:W-:Y:S05]  /*01e0*/  @!P0 BRA `(.L_x_10) ;  /* 0x00000018005c8947 */ /* 0x001fea0003800000 */
[----:B------:R-:W0:Y:S01]  /*01f0*/  LDCU UR11, c[0x0][0x3b4] ;  /* 0x00007680ff0b77ac */ /* 0x000e220008000800 */
[----:B------:R-:W-:Y:S01]  /*0200*/  LOP3.LUT R5, R5, 0xfffffff8, RZ, 0xc0, !PT ;  /* 0xfffffff805057812 */ /* 0x000fe200078ec0ff */
[----:B------:R-:W-:-:S04]  /*0210*/  IMAD.SHL.U32 R10, R7, 0x4, RZ ;  /* 0x00000004070a7824 */ /* 0x000fc800078e00ff */
[----:B------:R-:W-:Y:S01]  /*0220*/  VIADD R8, R5, UR4 ;  /* 0x0000000405087c36 */ /* 0x000fe20008000000 */
[----:B0-----:R-:W-:-:S09]  /*0230*/  UISETP.GT.AND UP0, UPT, UR11, 0x7, UPT ;  /* 0x000000070b00788c */ /* 0x001fd2000bf04270 */
[----:B------:R-:W-:Y:S05]  /*0240*/  BRA.U UP0, `(.L_x_11) ;  /* 0x0000000100087547 */ /* 0x000fea000b800000 */
[----:B------:R-:W-:Y:S01]  /*0250*/  PRMT R15, R15, 0x5410, RZ ;  /* 0x000054100f0f7816 */ /* 0x000fe200000000ff */
[----:B------:R-:W-:Y:S06]  /*0260*/  BRA `(.L_x_10) ;  /* 0x00000018003c7947 */ /* 0x000fec0003800000 */
.L_x_11:
[----:B------:R-:W-:Y:S01]  /*0270*/  IMAD.U32 R2, RZ, RZ, UR11 ;  /* 0x0000000bff027e24 */ /* 0x000fe2000f8e00ff */
[----:B------:R-:W-:Y:S01]  /*0280*/  ULOP3.LUT UR5, UR4, UR11, URZ, 0x3c, !UPT ;  /* 0x0000000b04057292 */ /* 0x000fe2000f8e3cff */
[----:B------:R-:W-:Y:S02]  /*0290*/  LOP3.LUT R10, R10, 0x1c, RZ, 0xc0, !PT ;  /* 0x0000001c0a0a7812 */ /* 0x000fe400078ec0ff */
[----:B------:R-:W-:Y:S02]  /*02a0*/  PRMT R15, RZ, 0x5410, RZ ;  /* 0x00005410ff0f7816 */ /* 0x000fe400000000ff */
[----:B------:R-:W-:Y:S02]  /*02b0*/  IABS R5, R2 ;  /* 0x0000000200057213 */ /* 0x000fe40000000000 */
[----:B------:R-:W-:Y:S01]  /*02c0*/  ISETP.LE.AND P1, PT, RZ, UR5, PT ;  /* 0x00000005ff007c0c */ /* 0x000fe2000bf23270 */
[----:B------:R-:W-:Y:S01]  /*02d0*/  USHF.R.U32.HI UR5, URZ, 0x3, UR11 ;  /* 0x00000003ff057899 */ /* 0x000fe2000801160b */
[----:B------:R-:W0:Y:S03]  /*02e0*/  I2F.RP R4, R5 ;  /* 0x0000000500047306 */ /* 0x000e260000209400 */
[----:B------:R-:W-:-:S02]  /*02f0*/  ULOP3.LUT UR7, UR5, 0xffffffc, URZ, 0xc0, !UPT ;  /* 0x0ffffffc05077892 */ /* 0x000fc4000f8ec0ff */
[----:B------:R-:W-:Y:S02]  /*0300*/  UIADD3 UR10, UPT, UPT, UR5, -0x1, URZ ;  /* 0xffffffff050a7890 */ /* 0x000fe4000fffe0ff */
[----:B------:R-:W-:Y:S02]  /*0310*/  ULOP3.LUT UR6, UR5, 0x3, URZ, 0xc0, !UPT ;  /* 0x0000000305067892 */ /* 0x000fe4000f8ec0ff */
[----:B------:R-:W-:Y:S01]  /*0320*/  UIADD3 UR7, UPT, UPT, -UR7, URZ, URZ ;  /* 0x000000ff07077290 */ /* 0x000fe2000fffe1ff */
[----:B0-----:R-:W0:Y:S02]  /*0330*/  MUFU.RCP R4, R4 ;  /* 0x0000000400047308 */ /* 0x001e240000001000 */
[----:B0-----:R-:W-:-:S06]  /*0340*/  VIADD R2, R4, 0xffffffe ;  /* 0x0ffffffe04027836 */ /* 0x001fcc0000000000 */
[----:B------:R0:W1:Y:S02]  /*0350*/  F2I.FTZ.U32.TRUNC.NTZ R3, R2 ;  /* 0x0000000200037305 */ /* 0x000064000021f000 */
[----:B0-----:R-:W-:Y:S02]  /*0360*/  IMAD.MOV.U32 R2, RZ, RZ, RZ ;  /* 0x000000ffff027224 */ /* 0x001fe400078e00ff */
[----:B-1----:R-:W-:-:S04]  /*0370*/  IMAD.MOV R6, RZ, RZ, -R3 ;  /* 0x000000ffff067224 */ /* 0x002fc800078e0a03 */
[----:B------:R-:W-:Y:S01]  /*0380*/  IMAD R7, R6, R5, RZ ;  /* 0x0000000506077224 */ /* 0x000fe200078e02ff */
[----:B------:R-:W-:-:S03]  /*0390*/  IABS R6, UR4 ;  /* 0x0000000400067c13 */ /* 0x000fc60008000000 */
[----:B------:R-:W-:-:S06]  /*03a0*/  IMAD.HI.U32 R3, R3, R7, R2 ;  /* 0x0000000703037227 */ /* 0x000fcc00078e0002 */
[----:B------:R-:W-:-:S04]  /*03b0*/  IMAD.HI.U32 R3, R3, R6, RZ ;  /* 0x0000000603037227 */ /* 0x000fc800078e00ff */
[----:B------:R-:W-:-:S04]  /*03c0*/  IMAD.MOV R4, RZ, RZ, -R3 ;  /* 0x000000ffff047224 */ /* 0x000fc800078e0a03 */
[----:B------:R-:W-:-:S05]  /*03d0*/  IMAD R4, R5, R4, R6 ;  /* 0x0000000405047224 */ /* 0x000fca00078e0206 */
[----:B------:R-:W-:-:S13]  /*03e0*/  ISETP.GT.U32.AND P2, PT, R5, R4, PT ;  /* 0x000000040500720c */ /* 0x000fda0003f44070 */
[----:B------:R-:W-:Y:S02]  /*03f0*/  @!P2 IMAD.IADD R4, R4, 0x1, -R5 ;  /* 0x000000010404a824 */ /* 0x000fe400078e0a05 */
[----:B------:R-:W-:Y:S01]  /*0400*/  @!P2 VIADD R3, R3, 0x1 ;  /* 0x000000010303a836 */ /* 0x000fe20000000000 */
[----:B------:R-:W-:Y:S02]  /*0410*/  ISETP.NE.AND P2, PT, RZ, UR11, PT ;  /* 0x0000000bff007c0c */ /* 0x000fe4000bf45270 */
[----:B------:R-:W-:-:S13]  /*0420*/  ISETP.GE.U32.AND P0, PT, R4, R5, PT ;  /* 0x000000050400720c */ /* 0x000fda0003f06070 */
[----:B------:R-:W-:-:S04]  /*0430*/  @P0 VIADD R3, R3, 0x1 ;  /* 0x0000000103030836 */ /* 0x000fc80000000000 */
[----:B------:R-:W-:Y:S01]  /*0440*/  @!P1 IMAD.MOV R3, RZ, RZ, -R3 ;  /* 0x000000ffff039224 */ /* 0x000fe200078e0a03 */
[----:B------:R-:W-:-:S05]  /*0450*/  @!P2 LOP3.LUT R3, RZ, UR11, RZ, 0x33, !PT ;  /* 0x0000000bff03ac12 */ /* 0x000fca000f8e33ff */
[----:B------:R-:W-:-:S07]  /*0460*/  IMAD.MOV.U32 R11, RZ, RZ, R3 ;  /* 0x000000ffff0b7224 */ /* 0x000fce00078e0003 */
.L_x_16:
[----:B------:R-:W0:Y:S01]  /*0470*/  LDC R13, c[0x0][0x3b0] ;  /* 0x0000ec00ff0d7b82 */ /* 0x000e220000000800 */
[----:B------:R-:W-:Y:S01]  /*0480*/  SHF.R.S32.HI R3, RZ, 0x1f, R0 ;  /* 0x0000001fff037819 */ /* 0x000fe20000011400 */
[----:B------:R-:W1:Y:S03]  /*0490*/  LDCU UR11, c[0x0][0x3ac] ;  /* 0x00007580ff0b77ac */ /* 0x000e660008000800 */
[----:B-----5:R-:W-:-:S03]  /*04a0*/  LEA.HI R12, R3, R0, RZ, 0x3 ;  /* 0x00000000030c7211 */ /* 0x020fc600078f18ff */
[----:B------:R-:W2:Y:S01]  /*04b0*/  LDC.64 R4, c[0x0][0x3a0] ;  /* 0x0000e800ff047b82 */ /* 0x000ea20000000a00 */
[----:B------:R-:W-:-:S07]  /*04c0*/  SHF.R.S32.HI R17, RZ, 0x3, R12 ;  /* 0x00000003ff117819 */ /* 0x000fce000001140c */
[----:B------:R-:W3:Y:S01]  /*04d0*/  LDC.64 R2, c[0x0][0x398] ;  /* 0x0000e600ff027b82 */ /* 0x000ee20000000a00 */
[----:B0-----:R-:W-:-:S05]  /*04e0*/  IMAD R7, R11, R13, RZ ;  /* 0x0000000d0b077224 */ /* 0x001fca00078e02ff */
[----:B------:R-:W-:-:S04]  /*04f0*/  SHF.R.S32.HI R6, RZ, 0x1f, R7 ;  /* 0x0000001fff067819 */ /* 0x000fc80000011407 */
[----:B------:R-:W-:-:S04]  /*0500*/  LEA.HI R6, R6, R7, RZ, 0x3 ;  /* 0x0000000706067211 */ /* 0x000fc800078f18ff */
[----:B------:R-:W-:-:S05]  /*0510*/  LEA.HI.SX32 R17, R6, R17, 0x1d ;  /* 0x0000001106117211 */ /* 0x000fca00078feaff */
[----:B--2---:R-:W-:-:S06]  /*0520*/  IMAD.WIDE R16, R17, 0x4, R4 ;  /* 0x0000000411107825 */ /* 0x004fcc00078e0204 */
[----:B------:R-:W2:Y:S01]  /*0530*/  LDG.E.CONSTANT R17, desc[UR8][R16.64] ;  /* 0x0000000810117981 */ /* 0x000ea2000c1e9900 */
[----:B------:R-:W-:Y:S02]  /*0540*/  IMAD.IADD R5, R0, 0x1, R7 ;  /* 0x0000000100057824 */ /* 0x000fe400078e0207 */
[----:B------:R-:W0:Y:S02]  /*0550*/  LDC.64 R6, c[0x0][0x388] ;  /* 0x0000e200ff067b82 */ /* 0x000e240000000a00 */
[----:B---3--:R-:W-:Y:S01]  /*0560*/  IMAD.WIDE R4, R5, 0x2, R2 ;  /* 0x0000000205047825 */ /* 0x008fe200078e0202 */
[----:B------:R-:W-:-:S05]  /*0570*/  USHF.R.S32.HI UR5, URZ, 0x1f, UR4 ;  /* 0x0000001fff057899 */ /* 0x000fca0008011404 */
[----:B------:R-:W3:Y:S01]  /*0580*/  LDC.64 R2, c[0x0][0x380] ;  /* 0x0000e000ff027b82 */ /* 0x000ee20000000a00 */
[----:B------:R-:W-:Y:S01]  /*0590*/  ULEA.HI UR5, UR5, UR4, URZ, 0x3 ;  /* 0x0000000405057291 */ /* 0x000fe2000f8f18ff */
[----:B-1----:R-:W-:Y:S01]  /*05a0*/  IMAD.U32 R14, RZ, RZ, UR11 ;  /* 0x0000000bff0e7e24 */ /* 0x002fe2000f8e00ff */
[----:B------:R-:W-:Y:S01]  /*05b0*/  UISETP.GE.U32.AND UP0, UPT, UR10, 0x3, UPT ;  /* 0x000000030a00788c */ /* 0x000fe2000bf06070 */
[----:B------:R1:W5:Y:S01]  /*05c0*/  LDG.E.U16.CONSTANT R12, desc[UR8][R4.64] ;  /* 0x00000008040c7981 */ /* 0x000362000c1e9500 */
[----:B------:R-:W-:Y:S01]  /*05d0*/  USHF.R.S32.HI UR5, URZ, 0x3, UR5 ;  /* 0x00000003ff057899 */ /* 0x000fe20008011405 */
[----:B------:R-:W-:-:S05]  /*05e0*/  IMAD R19, R9, R14, UR4 ;  /* 0x0000000409137e24 */ /* 0x000fca000f8e020e */
[----:B-1----:R-:W-:-:S04]  /*05f0*/  IMAD R5, R13, UR5, R0 ;  /* 0x000000050d057c24 */ /* 0x002fc8000f8e0200 */
[----:B0-----:R-:W-:-:S04]  /*0600*/  IMAD.WIDE R6, R5, 0x4, R6 ;  /* 0x0000000405067825 */ /* 0x001fc800078e0206 */
[----:B---3--:R-:W-:Y:S01]  /*0610*/  IMAD.WIDE R2, R19, 0x2, R2 ;  /* 0x0000000213027825 */ /* 0x008fe200078e0202 */
[----:B--2---:R-:W-:-:S05]  /*0620*/  SHF.R.U32.HI R17, RZ, R10, R17 ;  /* 0x0000000aff117219 */ /* 0x004fca0000011611 */
[----:B------:R-:W-:-:S05]  /*0630*/  VIADD R14, R17, 0x1 ;  /* 0x00000001110e7836 */ /* 0x000fca0000000000 */
[----:B------:R-:W-:Y:S01]  /*0640*/  LOP3.LUT R14, R14, 0xf, RZ, 0xc0, !PT ;  /* 0x0000000f0e0e7812 */ /* 0x000fe200078ec0ff */
[----:B------:R-:W-:Y:S06]  /*0650*/  BRA.U !UP0, `(.L_x_12) ;  /* 0x0000000908fc7547 */ /* 0x000fec000b800000 */
[----:B------:R-:W-:Y:S01]  /*0660*/  IMAD.MOV.U32 R4, RZ, RZ, R2 ;  /* 0x000000ffff047224 */ /* 0x000fe200078e0002 */
[----:B------:R-:W-:Y:S01]  /*0670*/  UMOV UR5, UR7 ;  /* 0x0000000700057c82 */ /* 0x000fe20008000000 */
[----:B------:R-:W-:Y:S02]  /*0680*/  IMAD.MOV.U32 R5, RZ, RZ, R3 ;  /* 0x000000ffff057224 */ /* 0x000fe400078e0003 */
[----:B------:R-:W-:Y:S02]  /*0690*/  IMAD.MOV.U32 R2, RZ, RZ, R6 ;  /* 0x000000ffff027224 */ /* 0x000fe400078e0006 */
[----:B------:R-:W-:-:S07]  /*06a0*/  IMAD.MOV.U32 R3, RZ, RZ, R7 ;  /* 0x000000ffff037224 */ /* 0x000fce00078e0007 */
.L_x_13:
[----:B------:R-:W2:Y:S04]  /*06b0*/  LDG.E.CONSTANT R19, desc[UR8][R2.64] ;  /* 0x0000000802137981 */ /* 0x000ea8000c1e9900 */
[----:B------:R-:W3:Y:S04]  /*06c0*/  LDG.E.CONSTANT R23, desc[UR8][R4.64] ;  /* 0x0000000804177981 */ /* 0x000ee8000c1e9900 */
[----:B------:R-:W4:Y:S04]  /*06d0*/  LDG.E.CONSTANT R20, desc[UR8][R4.64+0x4] ;  /* 0x0000040804147981 */ /* 0x000f28000c1e9900 */
[----:B------:R-:W4:Y:S01]  /*06e0*/  LDG.E.CONSTANT R17, desc[UR8][R4.64+0x8] ;  /* 0x0000080804117981 */ /* 0x000f22000c1e9900 */
[----:B------:R-:W-:-:S03]  /*06f0*/  IMAD.WIDE R6, R13, 0x4, R2 ;  /* 0x000000040d067825 */ /* 0x000fc600078e0202 */
[----:B------:R-:W4:Y:S04]  /*0700*/  LDG.E.CONSTANT R16, desc[UR8][R4.64+0xc] ;  /* 0x00000c0804107981 */ /* 0x000f28000c1e9900 */
[----:B------:R0:W4:Y:S04]  /*0710*/  LDG.E.CONSTANT R21, desc[UR8][R6.64] ;  /* 0x0000000806157981 */ /* 0x000128000c1e9900 */
[----:B------:R-:W4:Y:S01]  /*0720*/  LDG.E.CONSTANT R18, desc[UR8][R4.64+0x10] ;  /* 0x0000100804127981 */ /* 0x000f22000c1e9900 */
[----:B0-----:R-:W-:Y:S01]  /*0730*/  IMAD.WIDE R6, R13, 0x4, R6 ;  /* 0x000000040d067825 */ /* 0x001fe200078e0206 */
[----:B--2---:R-:W-:-:S04]  /*0740*/  SHF.R.U32.HI R22, RZ, 0x4, R19 ;  /* 0x00000004ff167819 */ /* 0x004fc80000011613 */
[----:B------:R-:W-:Y:S02]  /*0750*/  LOP3.LUT R27, R22, 0xf, RZ, 0xc0, !PT ;  /* 0x0000000f161b7812 */ /* 0x000fe400078ec0ff */
[----:B------:R-:W-:-:S04]  /*0760*/  SHF.R.U32.HI R22, RZ, 0x8, R19 ;  /* 0x00000008ff167819 */ /* 0x000fc80000011613 */
[----:B------:R-:W-:Y:S02]  /*0770*/  LOP3.LUT R29, R22, 0xf, RZ, 0xc0, !PT ;  /* 0x0000000f161d7812 */ /* 0x000fe400078ec0ff */
[----:B------:R-:W-:Y:S02]  /*0780*/  SHF.R.U32.HI R22, RZ, 0xc, R19 ;  /* 0x0000000cff167819 */ /* 0x000fe40000011613 */
[----:B------:R-:W-:Y:S01]  /*0790*/  LOP3.LUT R25, R19, 0xf, RZ, 0xc0, !PT ;  /* 0x0000000f13197812 */ /* 0x000fe200078ec0ff */
[--C-:B------:R-:W-:Y:S01]  /*07a0*/  IMAD.IADD R27, R27, 0x1, -R14.reuse ;  /* 0x000000011b1b7824 */ /* 0x100fe200078e0a0e */
[----:B------:R-:W-:Y:S01]  /*07b0*/  LOP3.LUT R26, R22, 0xf, RZ, 0xc0, !PT ;  /* 0x0000000f161a7812 */ /* 0x000fe200078ec0ff */
[--C-:B------:R-:W-:Y:S01]  /*07c0*/  IMAD.IADD R29, R29, 0x1, -R14.reuse ;  /* 0x000000011d1d7824 */ /* 0x100fe200078e0a0e */
[----:B------:R-:W2:Y:S01]  /*07d0*/  LDG.E.CONSTANT R22, desc[UR8][R4.64+0x14] ;  /* 0x0000140804167981 */ /* 0x000ea2000c1e9900 */
[--C-:B------:R-:W-:Y:S02]  /*07e0*/  IMAD.IADD R25, R25, 0x1, -R14.reuse ;  /* 0x0000000119197824 */ /* 0x100fe400078e0a0e */
[----:B------:R-:W-:Y:S01]  /*07f0*/  IMAD.IADD R26, R26, 0x1, -R14 ;  /* 0x000000011a1a7824 */ /* 0x000fe200078e0a0e */
[----:B------:R-:W-:Y:S08]  /*0800*/  I2F.F16 R27, R27 ;  /* 0x0000001b001b7306 */ /* 0x000ff00000200c00 */
[----:B------:R-:W0:Y:S08]  /*0810*/  I2F.F16 R24, R25 ;  /* 0x0000001900187306 */ /* 0x000e300000200c00 */
[----:B------:R-:W-:Y:S08]  /*0820*/  I2F.F16 R29, R29 ;  /* 0x0000001d001d7306 */ /* 0x000ff00000200c00 */
[----:B------:R-:W1:Y:S01]  /*0830*/  I2F.F16 R26, R26 ;  /* 0x0000001a001a7306 */ /* 0x000e620000200c00 */
[----:B0-----:R-:W-:-:S05]  /*0840*/  PRMT R24, R24, 0x5410, R27 ;  /* 0x0000541018187816 */ /* 0x001fca000000001b */
[----:B---3--:R-:W-:Y:S01]  /*0850*/  HFMA2 R23, R23, R24, -RZ ;  /* 0x0000001817177231 */ /* 0x008fe200001000ff */
[----:B------:R-:W-:Y:S02]  /*0860*/  SHF.R.U32.HI R27, RZ, 0x14, R19 ;  /* 0x00000014ff1b7819 */ /* 0x000fe40000011613 */
[----:B-1----:R-:W-:-:S05]  /*0870*/  PRMT R26, R29, 0x5410, R26 ;  /* 0x000054101d1a7816 */ /* 0x002fca000000001a */
[----:B----4-:R-:W-:Y:S01]  /*0880*/  HFMA2 R23, R20, R26, R23 ;  /* 0x0000001a14177231 */ /* 0x010fe20000000017 */
[--C-:B------:R-:W-:Y:S02]  /*0890*/  SHF.R.U32.HI R20, RZ, 0x10, R19.reuse ;  /* 0x00000010ff147819 */ /* 0x100fe40000011613 */
[----:B------:R-:W-:Y:S02]  /*08a0*/  LOP3.LUT R27, R27, 0xf, RZ, 0xc0, !PT ;  /* 0x0000000f1b1b7812 */ /* 0x000fe400078ec0ff */
[----:B------:R-:W-:Y:S02]  /*08b0*/  LOP3.LUT R25, R20, 0xf, RZ, 0xc0, !PT ;  /* 0x0000000f14197812 */ /* 0x000fe400078ec0ff */
[----:B------:R-:W-:Y:S01]  /*08c0*/  LEA.HI R28, R19, -R14, RZ, 0x4 ;  /* 0x8000000e131c7211 */ /* 0x000fe200078f20ff */
[--C-:B------:R-:W-:Y:S01]  /*08d0*/  IMAD.IADD R27, R27, 0x1, -R14.reuse ;  /* 0x000000011b1b7824 */ /* 0x100fe200078e0a0e */
[----:B------:R-:W-:Y:S01]  /*08e0*/  SHF.R.U32.HI R19, RZ, 0x18, R19 ;  /* 0x00000018ff137819 */ /* 0x000fe20000011613 */
[----:B------:R-:W-:-:S03]  /*08f0*/  IMAD.IADD R24, R25, 0x1, -R14 ;  /* 0x0000000119187824 */ /* 0x000fc600078e0a0e */
[----:B------:R-:W-:Y:S01]  /*0900*/  LOP3.LUT R19, R19, 0xf, RZ, 0xc0, !PT ;  /* 0x0000000f13137812 */ /* 0x000fe200078ec0ff */
[----:B------:R-:W-:Y:S04]  /*0910*/  I2F.F16 R27, R27 ;  /* 0x0000001b001b7306 */ /* 0x000fe80000200c00 */
[----:B------:R-:W-:-:S04]  /*0920*/  IMAD.IADD R19, R19, 0x1, -R14 ;  /* 0x0000000113137824 */ /* 0x000fc800078e0a0e */
[----:B------:R-:W0:Y:S08]  /*0930*/  I2F.F16 R24, R24 ;  /* 0x0000001800187306 */ /* 0x000e300000200c00 */
[----:B------:R-:W-:Y:S08]  /*0940*/  I2F.F16 R20, R28 ;  /* 0x0000001c00147306 */ /* 0x000ff00000200c00 */
[----:B------:R-:W1:Y:S01]  /*0950*/  I2F.F16 R19, R19 ;  /* 0x0000001300137306 */ /* 0x000e620000200c00 */
[----:B0-----:R-:W-:-:S05]  /*0960*/  PRMT R24, R24, 0x5410, R27 ;  /* 0x0000541018187816 */ /* 0x001fca000000001b */
[----:B------:R-:W-:Y:S02]  /*0970*/  HFMA2 R25, R17, R24, R23 ;  /* 0x0000001811197231 */ /* 0x000fe40000000017 */
[----:B------:R-:W3:Y:S04]  /*0980*/  LDG.E.CONSTANT R23, desc[UR8][R4.64+0x18] ;  /* 0x0000180804177981 */ /* 0x000ee8000c1e9900 */
[----:B------:R0:W4:Y:S01]  /*0990*/  LDG.E.CONSTANT R17, desc[UR8][R6.64] ;  /* 0x0000000806117981 */ /* 0x000122000c1e9900 */
[----:B-1----:R-:W-:-:S03]  /*09a0*/  PRMT R20, R19, 0x5410, R20 ;  /* 0x0000541013147816 */ /* 0x002fc60000000014 */
[----:B------:R-:W4:Y:S02]  /*09b0*/  LDG.E.CONSTANT R24, desc[UR8][R4.64+0x1c] ;  /* 0x00001c0804187981 */ /* 0x000f24000c1e9900 */
[----:B------:R-:W-:Y:S01]  /*09c0*/  HFMA2 R16, R16, R20, R25 ;  /* 0x0000001410107231 */ /* 0x000fe20000000019 */
[--C-:B------:R-:W-:Y:S02]  /*09d0*/  SHF.R.U32.HI R20, RZ, 0x4, R21.reuse ;  /* 0x00000004ff147819 */ /* 0x100fe40000011615 */
[----:B------:R-:W-:Y:S02]  /*09e0*/  LOP3.LUT R29, R21, 0xf, RZ, 0xc0, !PT ;  /* 0x0000000f151d7812 */ /* 0x000fe400078ec0ff */
[----:B------:R-:W-:Y:S02]  /*09f0*/  LOP3.LUT R25, R20, 0xf, RZ, 0xc0, !PT ;  /* 0x0000000f14197812 */ /* 0x000fe400078ec0ff */
[----:B------:R-:W-:Y:S01]  /*0a00*/  SHF.R.U32.HI R20, RZ, 0x8, R21 ;  /* 0x00000008ff147819 */ /* 0x000fe20000011615 */
[----:B------:R-:W-:-:S02]  /*0a10*/  IMAD.IADD R29, R29, 0x1, -R14 ;  /* 0x000000011d1d7824 */ /* 0x000fc400078e0a0e */
[----:B------:R-:W-:Y:S01]  /*0a20*/  IMAD.IADD R25, R25, 0x1, -R14 ;  /* 0x0000000119197824 */ /* 0x000fe200078e0a0e */
[----:B------:R-:W-:Y:S01]  /*0a30*/  LOP3.LUT R27, R20, 0xf, RZ, 0xc0, !PT ;  /* 0x0000000f141b7812 */ /* 0x000fe200078ec0ff */
[----:B------:R-:W-:Y:S08]  /*0a40*/  I2F.F16 R19, R29 ;  /* 0x0000001d00137306 */ /* 0x000ff00000200c00 */
[----:B------:R-:W1:Y:S02]  /*0a50*/  I2F.F16 R20, R25 ;  /* 0x0000001900147306 */ /* 0x000e640000200c00 */
[----:B-1----:R-:W-:-:S02]  /*0a60*/  PRMT R25, R19, 0x5410, R20 ;  /* 0x0000541013197816 */ /* 0x002fc40000000014 */
[----:B------:R-:W4:Y:S04]  /*0a70*/  LDG.E.CONSTANT R19, desc[UR8][R4.64+0x20] ;  /* 0x0000200804137981 */ /* 0x000f28000c1e9900 */
[----:B------:R-:W4:Y:S01]  /*0a80*/  LDG.E.CONSTANT R20, desc[UR8][R4.64+0x24] ;  /* 0x0000240804147981 */ /* 0x000f22000c1e9900 */
[----:B------:R-:W-:-:S03]  /*0a90*/  HMUL2 R25, R18, R25 ;  /* 0x0000001912197232 */ /* 0x000fc60000000000 */
[----:B------:R-:W4:Y:S01]  /*0aa0*/  LDG.E.CONSTANT R18, desc[UR8][R4.64+0x28] ;  /* 0x0000280804127981 */ /* 0x000f22000c1e9900 */
[----:B------:R-:W-:-:S04]  /*0ab0*/  SHF.R.U32.HI R26, RZ, 0xc, R21 ;  /* 0x0000000cff1a7819 */ /* 0x000fc80000011615 */
[----:B------:R-:W-:Y:S01]  /*0ac0*/  LOP3.LUT R26, R26, 0xf, RZ, 0xc0, !PT ;  /* 0x0000000f1a1a7812 */ /* 0x000fe200078ec0ff */
[----:B------:R-:W-:-:S04]  /*0ad0*/  IMAD.IADD R27, R27, 0x1, -R14 ;  /* 0x000000011b1b7824 */ /* 0x000fc800078e0a0e */
[----:B------:R-:W-:Y:S02]  /*0ae0*/  IMAD.IADD R26, R26, 0x1, -R14 ;  /* 0x000000011a1a7824 */ /* 0x000fe400078e0a0e */
[----:B------:R-:W-:Y:S08]  /*0af0*/  I2F.F16 R27, R27 ;  /* 0x0000001b001b7306 */ /* 0x000ff00000200c00 */
[----:B------:R-:W1:Y:S02]  /*0b00*/  I2F.F16 R26, R26 ;  /* 0x0000001a001a7306 */ /* 0x000e640000200c00 */
[----:B-1----:R-:W-:-:S02]  /*0b10*/  PRMT R26, R27, 0x5410, R26 ;  /* 0x000054101b1a7816 */ /* 0x002fc4000000001a */
[----:B------:R-:W-:-:S04]  /*0b20*/  SHF.R.U32.HI R27, RZ, 0x14, R21 ;  /* 0x00000014ff1b7819 */ /* 0x000fc80000011615 */
[----:B------:R-:W-:-:S05]  /*0b30*/  LOP3.LUT R27, R27, 0xf, RZ, 0xc0, !PT ;  /* 0x0000000f1b1b7812 */ /* 0x000fca00078ec0ff */
[----:B------:R-:W-:Y:S02]  /*0b40*/  IMAD.IADD R27, R27, 0x1, -R14 ;  /* 0x000000011b1b7824 */ /* 0x000fe400078e0a0e */
[----:B0-----:R-:W-:-:S04]  /*0b50*/  IMAD.WIDE R6, R13, 0x4, R6 ;  /* 0x000000040d067825 */ /* 0x001fc800078e0206 */
[----:B--2---:R-:W-:Y:S01]  /*0b60*/  HFMA2 R22, R22, R26, R25 ;  /* 0x0000001a16167231 */ /* 0x004fe20000000019 */
[----:B------:R-:W-:-:S04]  /*0b70*/  SHF.R.U32.HI R25, RZ, 0x10, R21 ;  /* 0x00000010ff197819 */ /* 0x000fc80000011615 */
[----:B------:R-:W-:-:S05]  /*0b80*/  LOP3.LUT R25, R25, 0xf, RZ, 0xc0, !PT ;  /* 0x0000000f19197812 */ /* 0x000fca00078ec0ff */
[----:B------:R-:W-:Y:S01]  /*0b90*/  IMAD.IADD R25, R25, 0x1, -R14 ;  /* 0x0000000119197824 */ /* 0x000fe200078e0a0e */
[----:B------:R-:W-:Y:S08]  /*0ba0*/  I2F.F16 R26, R27 ;  /* 0x0000001b001a7306 */ /* 0x000ff00000200c00 */
[----:B------:R-:W0:Y:S02]  /*0bb0*/  I2F.F16 R25, R25 ;  /* 0x0000001900197306 */ /* 0x000e240000200c00 */
[----:B0-----:R-:W-:-:S02]  /*0bc0*/  PRMT R25, R25, 0x5410, R26 ;  /* 0x0000541019197816 */ /* 0x001fc4000000001a */
[----:B------:R-:W-:-:S04]  /*0bd0*/  SHF.R.U32.HI R26, RZ, 0x18, R21 ;  /* 0x00000018ff1a7819 */ /* 0x000fc80000011615 */
[----:B------:R-:W-:Y:S02]  /*0be0*/  LOP3.LUT R29, R26, 0xf, RZ, 0xc0, !PT ;  /* 0x0000000f1a1d7812 */ /* 0x000fe400078ec0ff */
[----:B------:R-:W-:-:S03]  /*0bf0*/  LEA.HI R21, R21, -R14, RZ, 0x4 ;  /* 0x8000000e15157211 */ /* 0x000fc600078f20ff */
[----:B------:R-:W-:-:S03]  /*0c00*/  IMAD.IADD R29, R29, 0x1, -R14 ;  /* 0x000000011d1d7824 */ /* 0x000fc600078e0a0e */
[----:B------:R-:W-:Y:S08]  /*0c10*/  I2F.F16 R21, R21 ;  /* 0x0000001500157306 */ /* 0x000ff00000200c00 */
[----:B------:R-:W0:Y:S02]  /*0c20*/  I2F.F16 R26, R29 ;  /* 0x0000001d001a7306 */ /* 0x000e240000200c00 */
[----:B0-----:R-:W-:-:S02]  /*0c30*/  PRMT R26, R26, 0x5410, R21 ;  /* 0x000054101a1a7816 */ /* 0x001fc40000000015 */
[----:B------:R-:W2:Y:S01]  /*0c40*/  LDG.E.CONSTANT R21, desc[UR8][R6.64] ;  /* 0x0000000806157981 */ /* 0x000ea2000c1e9900 */
[----:B---3--:R-:W-:Y:S01]  /*0c50*/  HFMA2 R23, R23, R25, R22 ;  /* 0x0000001917177231 */ /* 0x008fe20000000016 */
[----:B----4-:R-:W-:Y:S02]  /*0c60*/  LOP3.LUT R25, R17, 0xf, RZ, 0xc0, !PT ;  /* 0x0000000f11197812 */ /* 0x010fe400078ec0ff */
[----:B------:R-:W-:-:S03]  /*0c70*/  SHF.R.U32.HI R27, RZ, 0x4, R17 ;  /* 0x00000004ff1b7819 */ /* 0x000fc60000011611 */
[--C-:B------:R-:W-:Y:S01]  /*0c80*/  IMAD.IADD R22, R25, 0x1, -R14.reuse ;  /* 0x0000000119167824 */ /* 0x100fe200078e0a0e */
[----:B------:R-:W-:Y:S01]  /*0c90*/  LOP3.LUT R27, R27, 0xf, RZ, 0xc0, !PT ;  /* 0x0000000f1b1b7812 */ /* 0x000fe200078ec0ff */
[----:B------:R-:W-:Y:S01]  /*0ca0*/  HFMA2 R24, R24, R26, R23 ;  /* 0x0000001a18187231 */ /* 0x000fe20000000017 */
[--C-:B------:R-:W-:Y:S02]  /*0cb0*/  SHF.R.U32.HI R25, RZ, 0x8, R17.reuse ;  /* 0x00000008ff197819 */ /* 0x100fe40000011611 */
[----:B------:R-:W-:Y:S01]  /*0cc0*/  SHF.R.U32.HI R26, RZ, 0xc, R17 ;  /* 0x0000000cff1a7819 */ /* 0x000fe20000011611 */
[--C-:B------:R-:W-:Y:S01]  /*0cd0*/  IMAD.IADD R23, R27, 0x1, -R14.reuse ;  /* 0x000000011b177824 */ /* 0x100fe200078e0a0e */
[----:B------:R-:W-:Y:S02]  /*0ce0*/  LOP3.LUT R25, R25, 0xf, RZ, 0xc0, !PT ;  /* 0x0000000f19197812 */ /* 0x000fe400078ec0ff */
[----:B------:R-:W-:Y:S01]  /*0cf0*/  LOP3.LUT R27, R26, 0xf, RZ, 0xc0, !PT ;  /* 0x0000000f1a1b7812 */ /* 0x000fe200078ec0ff */
[----:B------:R-:W-:Y:S02]  /*0d00*/  I2F.F16 R22, R22 ;  /* 0x0000001600167306 */ /* 0x000fe40000200c00 */
[----:B------:R-:W-:-:S02]  /*0d10*/  IMAD.IADD R25, R25, 0x1, -R14 ;  /* 0x0000000119197824 */ /* 0x000fc400078e0a0e */
[----:B------:R-:W-:-:S04]  /*0d20*/  IMAD.IADD R27, R27, 0x1, -R14 ;  /* 0x000000011b1b7824 */ /* 0x000fc800078e0a0e */
[----:B------:R-:W0:Y:S08]  /*0d30*/  I2F.F16 R23, R23 ;  /* 0x0000001700177306 */ /* 0x000e300000200c00 */
[----:B------:R-:W-:Y:S08]  /*0d40*/  I2F.F16 R25, R25 ;  /* 0x0000001900197306 */ /* 0x000ff00000200c00 */
[----:B------:R-:W1:Y:S01]  /*0d50*/  I2F.F16 R26, R27 ;  /* 0x0000001b001a7306 */ /* 0x000e620000200c00 */
[----:B0-----:R-:W-:-:S02]  /*0d60*/  PRMT R28, R22, 0x5410, R23 ;  /* 0x00005410161c7816 */ /* 0x001fc40000000017 */
[----:B------:R-:W3:Y:S03]  /*0d70*/  LDG.E.CONSTANT R22, desc[UR8][R4.64+0x2c] ;  /* 0x00002c0804167981 */ /* 0x000ee6000c1e9900 */
[----:B------:R-:W-:Y:S02]  /*0d80*/  HMUL2 R23, R19, R28 ;  /* 0x0000001c13177232 */ /* 0x000fe40000000000 */
[----:B------:R-:W4:Y:S01]  /*0d90*/  LDG.E.CONSTANT R19, desc[UR8][R4.64+0x30] ;  /* 0x0000300804137981 */ /* 0x000f22000c1e9900 */
[----:B-1----:R-:W-:-:S05]  /*0da0*/  PRMT R26, R25, 0x5410, R26 ;  /* 0x00005410191a7816 */ /* 0x002fca000000001a */
[----:B------:R-:W-:Y:S01]  /*0db0*/  HFMA2 R23, R20, R26, R23 ;  /* 0x0000001a14177231 */ /* 0x000fe20000000017 */
[----:B------:R-:W-:-:S04]  /*0dc0*/  SHF.R.U32.HI R20, RZ, 0x10, R17 ;  /* 0x00000010ff147819 */ /* 0x000fc80000011611 */
[----:B------:R-:W-:Y:S02]  /*0dd0*/  LOP3.LUT R29, R20, 0xf, RZ, 0xc0, !PT ;  /* 0x0000000f141d7812 */ /* 0x000fe400078ec0ff */
[----:B------:R-:W-:-:S04]  /*0de0*/  SHF.R.U32.HI R20, RZ, 0x14, R17 ;  /* 0x00000014ff147819 */ /* 0x000fc80000011611 */
[----:B------:R-:W-:Y:S01]  /*0df0*/  LOP3.LUT R25, R20, 0xf, RZ, 0xc0, !PT ;  /* 0x0000000f14197812 */ /* 0x000fe200078ec0ff */
[--C-:B------:R-:W-:Y:S01]  /*0e00*/  IMAD.IADD R29, R29, 0x1, -R14.reuse ;  /* 0x000000011d1d7824 */ /* 0x100fe200078e0a0e */
[----:B------:R-:W4:Y:S03]  /*0e10*/  LDG.E.CONSTANT R20, desc[UR8][R4.64+0x34] ;  /* 0x0000340804147981 */ /* 0x000f26000c1e9900 */
[----:B------:R-:W-:Y:S02]  /*0e20*/  IMAD.IADD R26, R25, 0x1, -R14 ;  /* 0x00000001191a7824 */ /* 0x000fe400078e0a0e */
[----:B------:R-:W-:Y:S08]  /*0e30*/  I2F.F16 R29, R29 ;  /* 0x0000001d001d7306 */ /* 0x000ff00000200c00 */
[----:B------:R-:W0:Y:S02]  /*0e40*/  I2F.F16 R26, R26 ;  /* 0x0000001a001a7306 */ /* 0x000e240000200c00 */
[----:B0-----:R-:W-:-:S05]  /*0e50*/  PRMT R26, R29, 0x5410, R26 ;  /* 0x000054101d1a7816 */ /* 0x001fca000000001a */
[----:B------:R-:W-:Y:S02]  /*0e60*/  HFMA2 R25, R18, R26, R23 ;  /* 0x0000001a12197231 */ /* 0x000fe40000000017 */
[----:B------:R-:W4:Y:S04]  /*0e70*/  LDG.E.CONSTANT R23, desc[UR8][R4.64+0x38] ;  /* 0x0000380804177981 */ /* 0x000f28000c1e9900 */
[----:B------:R0:W4:Y:S01]  /*0e80*/  LDG.E.CONSTANT R18, desc[UR8][R4.64+0x3c] ;  /* 0x00003c0804127981 */ /* 0x000122000c1e9900 */
[----:B------:R-:W-:-:S04]  /*0e90*/  SHF.R.U32.HI R27, RZ, 0x18, R17 ;  /* 0x00000018ff1b7819 */ /* 0x000fc80000011611 */
[----:B------:R-:W-:Y:S02]  /*0ea0*/  LOP3.LUT R27, R27, 0xf, RZ, 0xc0, !PT ;  /* 0x0000000f1b1b7812 */ /* 0x000fe400078ec0ff */
[----:B------:R-:W-:-:S03]  /*0eb0*/  LEA.HI R28, R17, -R14, RZ, 0x4 ;  /* 0x8000000e111c7211 */ /* 0x000fc600078f20ff */
[----:B------:R-:W-:Y:S01]  /*0ec0*/  IMAD.IADD R27, R27, 0x1, -R14 ;  /* 0x000000011b1b7824 */ /* 0x000fe200078e0a0e */
[----:B------:R-:W-:Y:S08]  /*0ed0*/  I2F.F16 R17, R28 ;  /* 0x0000001c00117306 */ /* 0x000ff00000200c00 */
[----:B------:R-:W1:Y:S01]  /*0ee0*/  I2F.F16 R26, R27 ;  /* 0x0000001b001a7306 */ /* 0x000e620000200c00 */
[----:B-----5:R-:W-:Y:S01]  /*0ef0*/  HFMA2 R16, R12.H0_H0, R16, R15 ;  /* 0x000000100c107231 */ /* 0x020fe2000000080f */
[----:B-1----:R-:W-:-:S03]  /*0f00*/  PRMT R26, R26, 0x5410, R17 ;  /* 0x000054101a1a7816 */ /* 0x002fc60000000011 */
[----:B------:R-:W-:Y:S01]  /*0f10*/  HFMA2 R24, R12.H0_H0, R24, R16 ;  /* 0x000000180c187231 */ /* 0x000fe20000000810 */
[----:B------:R-:W-:-:S04]  /*0f20*/  UIADD3 UR5, UPT, UPT, UR5, 0x4, URZ ;  /* 0x0000000405057890 */ /* 0x000fc8000fffe0ff */
[----:B------:R-:W-:Y:S01]  /*0f30*/  UISETP.NE.AND UP0, UPT, UR5, URZ, UPT ;  /* 0x000000ff0500728c */ /* 0x000fe2000bf05270 */
[----:B0-----:R-:W-:-:S05]  /*0f40*/  IADD3 R4, P0, PT, R4, 0x40, RZ ;  /* 0x0000004004047810 */ /* 0x001fca0007f1e0ff */
[----:B------:R-:W-:Y:S01]  /*0f50*/  IMAD.X R5, RZ, RZ, R5, P0 ;  /* 0x000000ffff057224 */ /* 0x000fe200000e0605 */
[----:B--2---:R-:W-:Y:S02]  /*0f60*/  SHF.R.U32.HI R29, RZ, 0x4, R21 ;  /* 0x00000004ff1d7819 */ /* 0x004fe40000011615 */
[----:B------:R-:W-:Y:S02]  /*0f70*/  LOP3.LUT R15, R21, 0xf, RZ, 0xc0, !PT ;  /* 0x0000000f150f7812 */ /* 0x000fe400078ec0ff */
[----:B------:R-:W-:-:S03]  /*0f80*/  LOP3.LUT R29, R29, 0xf, RZ, 0xc0, !PT ;  /* 0x0000000f1d1d7812 */ /* 0x000fc600078ec0ff */
[--C-:B------:R-:W-:Y:S02]  /*0f90*/  IMAD.IADD R17, R15, 0x1, -R14.reuse ;  /* 0x000000010f117824 */ /* 0x100fe400078e0a0e */
[----:B------:R-:W-:-:S04]  /*0fa0*/  IMAD.IADD R29, R29, 0x1, -R14 ;  /* 0x000000011d1d7824 */ /* 0x000fc800078e0a0e */
[----:B------:R-:W-:Y:S01]  /*0fb0*/  I2F.F16 R17, R17 ;  /* 0x0000001100117306 */ /* 0x000fe20000200c00 */
[----:B------:R-:W-:-:S07]  /*0fc0*/  SHF.R.U32.HI R15, RZ, 0x8, R21 ;  /* 0x00000008ff0f7819 */ /* 0x000fce0000011615 */
[----:B------:R-:W0:Y:S01]  /*0fd0*/  I2F.F16 R28, R29 ;  /* 0x0000001d001c7306 */ /* 0x000e220000200c00 */
[----:B------:R-:W-:Y:S02]  /*0fe0*/  LEA.HI R27, R21, -R14, RZ, 0x4 ;  /* 0x8000000e151b7211 */ /* 0x000fe400078f20ff */
[----:B0-----:R-:W-:Y:S01]  /*0ff0*/  PRMT R28, R17, 0x5410, R28 ;  /* 0x00005410111c7816 */ /* 0x001fe2000000001c */
[----:B---3--:R-:W-:Y:S01]  /*1000*/  HFMA2 R22, R22, R26, R25 ;  /* 0x0000001a16167231 */ /* 0x008fe20000000019 */
[----:B------:R-:W-:Y:S02]  /*1010*/  LOP3.LUT R25, R15, 0xf, RZ, 0xc0, !PT ;  /* 0x0000000f0f197812 */ /* 0x000fe400078ec0ff */
[----:B------:R-:W-:-:S03]  /*1020*/  SHF.R.U32.HI R26, RZ, 0xc, R21 ;  /* 0x0000000cff1a7819 */ /* 0x000fc60000011615 */
[--C-:B------:R-:W-:Y:S01]  /*1030*/  IMAD.IADD R16, R25, 0x1, -R14.reuse ;  /* 0x0000000119107824 */ /* 0x100fe200078e0a0e */
[----:B------:R-:W-:Y:S02]  /*1040*/  LOP3.LUT R17, R26, 0xf, RZ, 0xc0, !PT ;  /* 0x0000000f1a117812 */ /* 0x000fe400078ec0ff */
[--C-:B------:R-:W-:Y:S02]  /*1050*/  SHF.R.U32.HI R25, RZ, 0x10, R21.reuse ;  /* 0x00000010ff197819 */ /* 0x100fe40000011615 */
[--C-:B------:R-:W-:Y:S01]  /*1060*/  SHF.R.U32.HI R26, RZ, 0x14, R21.reuse ;  /* 0x00000014ff1a7819 */ /* 0x100fe20000011615 */
[----:B------:R0:W-:Y:S01]  /*1070*/  I2F.F16 R15, R27 ;  /* 0x0000001b000f7306 */ /* 0x0001e20000200c00 */
[----:B------:R-:W-:Y:S01]  /*1080*/  LOP3.LUT R25, R25, 0xf, RZ, 0xc0, !PT ;  /* 0x0000000f19197812 */ /* 0x000fe200078ec0ff */
[--C-:B------:R-:W-:Y:S01]  /*1090*/  IMAD.IADD R17, R17, 0x1, -R14.reuse ;  /* 0x0000000111117824 */ /* 0x100fe200078e0a0e */
[----:B------:R-:W-:Y:S02]  /*10a0*/  SHF.R.U32.HI R21, RZ, 0x18, R21 ;  /* 0x00000018ff157819 */ /* 0x000fe40000011615 */
[----:B0-----:R-:W-:Y:S01]  /*10b0*/  LOP3.LUT R27, R26, 0xf, RZ, 0xc0, !PT ;  /* 0x0000000f1a1b7812 */ /* 0x001fe200078ec0ff */
[--C-:B------:R-:W-:Y:S01]  /*10c0*/  IMAD.IADD R25, R25, 0x1, -R14.reuse ;  /* 0x0000000119197824 */ /* 0x100fe200078e0a0e */
[----:B------:R-:W-:Y:S01]  /*10d0*/  LOP3.LUT R21, R21, 0xf, RZ, 0xc0, !PT ;  /* 0x0000000f15157812 */ /* 0x000fe200078ec0ff */
[----:B------:R-:W-:Y:S02]  /*10e0*/  I2F.F16 R16, R16 ;  /* 0x0000001000107306 */ /* 0x000fe40000200c00 */
[----:B------:R-:W-:-:S02]  /*10f0*/  IMAD.IADD R26, R27, 0x1, -R14 ;  /* 0x000000011b1a7824 */ /* 0x000fc400078e0a0e */
[----:B------:R-:W-:-:S04]  /*1100*/  IMAD.IADD R21, R21, 0x1, -R14 ;  /* 0x0000000115157824 */ /* 0x000fc800078e0a0e */
[----:B------:R-:W0:Y:S01]  /*1110*/  I2F.F16 R17, R17 ;  /* 0x0000001100117306 */ /* 0x000e220000200c00 */
[----:B----4-:R-:W-:-:S07]  /*1120*/  HMUL2 R19, R19, R28 ;  /* 0x0000001c13137232 */ /* 0x010fce0000000000 */
[----:B------:R-:W-:Y:S08]  /*1130*/  I2F.F16 R25, R25 ;  /* 0x0000001900197306 */ /* 0x000ff00000200c00 */
[----:B------:R-:W1:Y:S01]  /*1140*/  I2F.F16 R26, R26 ;  /* 0x0000001a001a7306 */ /* 0x000e620000200c00 */
[----:B0-----:R-:W-:-:S07]  /*1150*/  PRMT R16, R16, 0x5410, R17 ;  /* 0x0000541010107816 */ /* 0x001fce0000000011 */
[----:B------:R-:W0:Y:S01]  /*1160*/  I2F.F16 R28, R21 ;  /* 0x00000015001c7306 */ /* 0x000e220000200c00 */
[----:B------:R-:W-:Y:S01]  /*1170*/  HFMA2 R19, R20, R16, R19 ;  /* 0x0000001014137231 */ /* 0x000fe20000000013 */
[----:B-1----:R-:W-:Y:S01]  /*1180*/  PRMT R26, R25, 0x5410, R26 ;  /* 0x00005410191a7816 */ /* 0x002fe2000000001a */
[----:B------:R-:W-:-:S04]  /*1190*/  HFMA2 R22, R12.H0_H0, R22, R24 ;  /* 0x000000160c167231 */ /* 0x000fc80000000818 */
[----:B------:R-:W-:Y:S01]  /*11a0*/  HFMA2 R19, R23, R26, R19 ;  /* 0x0000001a17137231 */ /* 0x000fe20000000013 */
[----:B0-----:R-:W-:Y:S01]  /*11b0*/  PRMT R28, R28, 0x5410, R15 ;  /* 0x000054101c1c7816 */ /* 0x001fe2000000000f */
[----:B------:R-:W-:-:S04]  /*11c0*/  IMAD.MOV.U32 R16, RZ, RZ, R2 ;  /* 0x000000ffff107224 */ /* 0x000fc800078e0002 */
[----:B------:R-:W-:Y:S02]  /*11d0*/  HFMA2 R15, R18, R28, R19 ;  /* 0x0000001c120f7231 */ /* 0x000fe40000000013 */
[----:B------:R-:W-:Y:S02]  /*11e0*/  IMAD.MOV.U32 R17, RZ, RZ, R3 ;  /* 0x000000ffff117224 */ /* 0x000fe400078e0003 */
[----:B------:R-:W-:-:S04]  /*11f0*/  IMAD.WIDE R2, R13, 0x4, R6 ;  /* 0x000000040d027825 */ /* 0x000fc800078e0206 */
[----:B------:R-:W-:Y:S01]  /*1200*/  HFMA2 R15, R12.H0_H0, R15, R22 ;  /* 0x0000000f0c0f7231 */ /* 0x000fe20000000816 */
[----:B------:R-:W-:Y:S06]  /*1210*/  BRA.U UP0, `(.L_x_13) ;  /* 0xfffffff500247547 */ /* 0x000fec000b83ffff */
[----:B------:R-:W-:-:S04]  /*1220*/  IMAD.WIDE R6, R13, 0x10, R16 ;  /* 0x000000100d067825 */ /* 0x000fc800078e0210 */
[----:B------:R-:W-:Y:S02]  /*1230*/  IMAD.MOV.U32 R2, RZ, RZ, R4 ;  /* 0x000000ffff027224 */ /* 0x000fe400078e0004 */
[----:B------:R-:W-:-:S07]  /*1240*/  IMAD.MOV.U32 R3, RZ, RZ, R5 ;  /* 0x000000ffff037224 */ /* 0x000fce00078e0005 */
.L_x_12:
[----:B------:R-:W-:-:S09]  /*1250*/  UISETP.NE.AND UP0, UPT, UR6, URZ, UPT ;  /* 0x000000ff0600728c */ /* 0x000fd2000bf05270 */
[----:B------:R-:W-:Y:S05]  /*1260*/  BRA.U !UP0, `(.L_x_14) ;  /* 0x0000000908287547 */ /* 0x000fea000b800000 */
[----:B------:R-:W0:Y:S01]  /*1270*/  LDCU UR5, c[0x0][0x3b4] ;  /* 0x00007680ff0577ac */ /* 0x000e220008000800 */
[----:B------:R-:W-:Y:S02]  /*1280*/  UISETP.NE.AND UP0, UPT, UR6, 0x1, UPT ;  /* 0x000000010600788c */ /* 0x000fe4000bf05270 */
[----:B0-----:R-:W-:-:S07]  /*1290*/  ULOP3.LUT UP1, URZ, UR5, 0x8, URZ, 0xc0, !UPT ;  /* 0x0000000805ff7892 */ /* 0x001fce000f82c0ff */
[----:B------:R-:W-:Y:S05]  /*12a0*/  BRA.U !UP0, `(.L_x_15) ;  /* 0x0000000508687547 */ /* 0x000fea000b800000 */
[----:B------:R-:W2:Y:S04]  /*12b0*/  LDG.E.CONSTANT R17, desc[UR8][R6.64] ;  /* 0x0000000806117981 */ /* 0x000ea8000c1e9900 */
[----:B------:R-:W3:Y:S01]  /*12c0*/  LDG.E.CONSTANT R24, desc[UR8][R2.64] ;  /* 0x0000000802187981 */ /* 0x000ee2000c1e9900 */
[----:B------:R-:W-:-:S03]  /*12d0*/  IMAD.WIDE R4, R13, 0x4, R6 ;  /* 0x000000040d047825 */ /* 0x000fc600078e0206 */
[----:B------:R-:W4:Y:S04]  /*12e0*/  LDG.E.CONSTANT R25, desc[UR8][R2.64+0x4] ;  /* 0x0000040802197981 */ /* 0x000f28000c1e9900 */
[----:B------:R-:W4:Y:S04]  /*12f0*/  LDG.E.CONSTANT R19, desc[UR8][R4.64] ;  /* 0x0000000804137981 */ /* 0x000f28000c1e9900 */
[----:B------:R-:W4:Y:S04]  /*1300*/  LDG.E.CONSTANT R23, desc[UR8][R2.64+0x8] ;  /* 0x0000080802177981 */ /* 0x000f28000c1e9900 */
[----:B------:R-:W4:Y:S04]  /*1310*/  LDG.E.CONSTANT R22, desc[UR8][R2.64+0x10] ;  /* 0x0000100802167981 */ /* 0x000f28000c1e9900 */
[----:B------:R-:W4:Y:S04]  /*1320*/  LDG.E.CONSTANT R21, desc[UR8][R2.64+0x14] ;  /* 0x0000140802157981 */ /* 0x000f28000c1e9900 */
[----:B------:R-:W4:Y:S04]  /*1330*/  LDG.E.CONSTANT R20, desc[UR8][R2.64+0xc] ;  /* 0x00000c0802147981 */ /* 0x000f28000c1e9900 */
[----:B------:R-:W4:Y:S04]  /*1340*/  LDG.E.CONSTANT R18, desc[UR8][R2.64+0x18] ;  /* 0x0000180802127981 */ /* 0x000f28000c1e9900 */
[----:B------:R0:W4:Y:S02]  /*1350*/  LDG.E.CONSTANT R16, desc[UR8][R2.64+0x1c] ;  /* 0x00001c0802107981 */ /* 0x000124000c1e9900 */
[----:B0-----:R-:W-:-:S05]  /*1360*/  IADD3 R2, P0, PT, R2, 0x20, RZ ;  /* 0x0000002002027810 */ /* 0x001fca0007f1e0ff */
[----:B------:R-:W-:Y:S01]  /*1370*/  IMAD.X R3, RZ, RZ, R3, P0 ;  /* 0x000000ffff037224 */ /* 0x000fe200000e0603 */
[--C-:B--2---:R-:W-:Y:S02]  /*1380*/  SHF.R.U32.HI R6, RZ, 0x4, R17.reuse ;  /* 0x00000004ff067819 */ /* 0x104fe40000011611 */
[----:B------:R-:W-:Y:S02]  /*1390*/  LOP3.LUT R7, R17, 0xf, RZ, 0xc0, !PT ;  /* 0x0000000f11077812 */ /* 0x000fe400078ec0ff */
[----:B------:R-:W-:Y:S02]  /*13a0*/  LOP3.LUT R27, R6, 0xf, RZ, 0xc0, !PT ;  /* 0x0000000f061b7812 */ /* 0x000fe400078ec0ff */
[----:B------:R-:W-:Y:S01]  /*13b0*/  SHF.R.U32.HI R28, RZ, 0x14, R17 ;  /* 0x00000014ff1c7819 */ /* 0x000fe20000011611 */
[--C-:B------:R-:W-:Y:S02]  /*13c0*/  IMAD.IADD R7, R7, 0x1, -R14.reuse ;  /* 0x0000000107077824 */ /* 0x100fe400078e0a0e */
[----:B------:R-:W-:-:S04]  /*13d0*/  IMAD.IADD R27, R27, 0x1, -R14 ;  /* 0x000000011b1b7824 */ /* 0x000fc800078e0a0e */
[----:B------:R-:W-:Y:S08]  /*13e0*/  I2F.F16 R7, R7 ;  /* 0x0000000700077306 */ /* 0x000ff00000200c00 */
[----:B------:R0:W1:Y:S02]  /*13f0*/  I2F.F16 R6, R27 ;  /* 0x0000001b00067306 */ /* 0x0000640000200c00 */
[----:B0-----:R-:W-:-:S04]  /*1400*/  SHF.R.U32.HI R27, RZ, 0x10, R17 ;  /* 0x00000010ff1b7819 */ /* 0x001fc80000011611 */
[----:B------:R-:W-:Y:S02]  /*1410*/  LOP3.LUT R27, R27, 0xf, RZ, 0xc0, !PT ;  /* 0x0000000f1b1b7812 */ /* 0x000fe400078ec0ff */
[----:B-1----:R-:W-:Y:S02]  /*1420*/  PRMT R7, R7, 0x5410, R6 ;  /* 0x0000541007077816 */ /* 0x002fe40000000006 */
[----:B------:R-:W-:-:S03]  /*1430*/  SHF.R.U32.HI R6, RZ, 0x8, R17 ;  /* 0x00000008ff067819 */ /* 0x000fc60000011611 */
[----:B---3--:R-:W-:Y:S01]  /*1440*/  HMUL2 R7, R24, R7 ;  /* 0x0000000718077232 */ /* 0x008fe20000000000 */
[----:B------:R-:W-:Y:S01]  /*1450*/  LOP3.LUT R29, R6, 0xf, RZ, 0xc0, !PT ;  /* 0x0000000f061d7812 */ /* 0x000fe200078ec0ff */
[--C-:B------:R-:W-:Y:S01]  /*1460*/  IMAD.IADD R24, R27, 0x1, -R14.reuse ;  /* 0x000000011b187824 */ /* 0x100fe200078e0a0e */
[----:B------:R-:W-:Y:S02]  /*1470*/  SHF.R.U32.HI R6, RZ, 0xc, R17 ;  /* 0x0000000cff067819 */ /* 0x000fe40000011611 */
[----:B------:R-:W-:Y:S01]  /*1480*/  LOP3.LUT R27, R28, 0xf, RZ, 0xc0, !PT ;  /* 0x0000000f1c1b7812 */ /* 0x000fe200078ec0ff */
[--C-:B------:R-:W-:Y:S01]  /*1490*/  IMAD.IADD R29, R29, 0x1, -R14.reuse ;  /* 0x000000011d1d7824 */ /* 0x100fe200078e0a0e */
[----:B------:R-:W-:Y:S01]  /*14a0*/  LOP3.LUT R26, R6, 0xf, RZ, 0xc0, !PT ;  /* 0x0000000f061a7812 */ /* 0x000fe200078ec0ff */
[----:B------:R-:W-:Y:S01]  /*14b0*/  I2F.F16 R24, R24 ;  /* 0x0000001800187306 */ /* 0x000fe20000200c00 */
[----:B----4-:R-:W-:Y:S01]  /*14c0*/  LEA.HI R28, R19, -R14, RZ, 0x4 ;  /* 0x8000000e131c7211 */ /* 0x010fe200078f20ff */
[----:B------:R-:W-:-:S02]  /*14d0*/  IMAD.IADD R27, R27, 0x1, -R14 ;  /* 0x000000011b1b7824 */ /* 0x000fc400078e0a0e */
[----:B------:R-:W-:-:S04]  /*14e0*/  IMAD.IADD R26, R26, 0x1, -R14 ;  /* 0x000000011a1a7824 */ /* 0x000fc800078e0a0e */
[----:B------:R-:W-:Y:S08]  /*14f0*/  I2F.F16 R6, R29 ;  /* 0x0000001d00067306 */ /* 0x000ff00000200c00 */
[----:B------:R-:W0:Y:S08]  /*1500*/  I2F.F16 R26, R26 ;  /* 0x0000001a001a7306 */ /* 0x000e300000200c00 */
[----:B------:R-:W1:Y:S01]  /*1510*/  I2F.F16 R27, R27 ;  /* 0x0000001b001b7306 */ /* 0x000e620000200c00 */
[----:B0-----:R-:W-:-:S05]  /*1520*/  PRMT R6, R6, 0x5410, R26 ;  /* 0x0000541006067816 */ /* 0x001fca000000001a */
[----:B------:R-:W-:Y:S01]  /*1530*/  HFMA2 R6, R25, R6, R7 ;  /* 0x0000000619067231 */ /* 0x000fe20000000007 */
[----:B------:R-:W-:Y:S02]  /*1540*/  SHF.R.U32.HI R25, RZ, 0x4, R19 ;  /* 0x00000004ff197819 */ /* 0x000fe40000011613 */
[----:B-1----:R-:W-:Y:S02]  /*1550*/  PRMT R27, R24, 0x5410, R27 ;  /* 0x00005410181b7816 */ /* 0x002fe4000000001b */
[----:B------:R-:W-:Y:S02]  /*1560*/  LOP3.LUT R7, R19, 0xf, RZ, 0xc0, !PT ;  /* 0x0000000f13077812 */ /* 0x000fe400078ec0ff */
[--C-:B------:R-:W-:Y:S01]  /*1570*/  SHF.R.U32.HI R24, RZ, 0xc, R19.reuse ;  /* 0x0000000cff187819 */ /* 0x100fe20000011613 */
[----:B------:R-:W-:Y:S01]  /*1580*/  HFMA2 R6, R23, R27, R6 ;  /* 0x0000001b17067231 */ /* 0x000fe20000000006 */
[----:B------:R-:W-:Y:S01]  /*1590*/  LOP3.LUT R25, R25, 0xf, RZ, 0xc0, !PT ;  /* 0x0000000f19197812 */ /* 0x000fe200078ec0ff */
[----:B------:R-:W-:Y:S01]  /*15a0*/  IMAD.IADD R7, R7, 0x1, -R14 ;  /* 0x0000000107077824 */ /* 0x000fe200078e0a0e */
[----:B------:R-:W-:-:S02]  /*15b0*/  SHF.R.U32.HI R23, RZ, 0x8, R19 ;  /* 0x00000008ff177819 */ /* 0x000fc40000011613 */
[----:B------:R-:W-:Y:S01]  /*15c0*/  LOP3.LUT R27, R24, 0xf, RZ, 0xc0, !PT ;  /* 0x0000000f181b7812 */ /* 0x000fe200078ec0ff */
[--C-:B------:R-:W-:Y:S01]  /*15d0*/  IMAD.IADD R25, R25, 0x1, -R14.reuse ;  /* 0x0000000119197824 */ /* 0x100fe200078e0a0e */
[----:B------:R-:W-:Y:S01]  /*15e0*/  LOP3.LUT R23, R23, 0xf, RZ, 0xc0, !PT ;  /* 0x0000000f17177812 */ /* 0x000fe200078ec0ff */
[----:B------:R-:W-:Y:S02]  /*15f0*/  I2F.F16 R7, R7 ;  /* 0x0000000700077306 */ /* 0x000fe40000200c00 */
[--C-:B------:R-:W-:Y:S02]  /*1600*/  IMAD.IADD R27, R27, 0x1, -R14.reuse ;  /* 0x000000011b1b7824 */ /* 0x100fe400078e0a0e */
[----:B------:R-:W-:-:S04]  /*1610*/  IMAD.IADD R23, R23, 0x1, -R14 ;  /* 0x0000000117177824 */ /* 0x000fc800078e0a0e */
[----:B------:R-:W0:Y:S08]  /*1620*/  I2F.F16 R26, R25 ;  /* 0x00000019001a7306 */ /* 0x000e300000200c00 */
[----:B------:R0:W-:Y:S08]  /*1630*/  I2F.F16 R24, R23 ;  /* 0x0000001700187306 */ /* 0x0001f00000200c00 */
[----:B------:R-:W1:Y:S01]  /*1640*/  I2F.F16 R27, R27 ;  /* 0x0000001b001b7306 */ /* 0x000e620000200c00 */
[----:B0-----:R-:W-:-:S02]  /*1650*/  PRMT R23, R7, 0x5410, R26 ;  /* 0x0000541007177816 */ /* 0x001fc4000000001a */
[----:B------:R-:W-:Y:S02]  /*1660*/  SHF.R.U32.HI R26, RZ, 0x10, R19 ;  /* 0x00000010ff1a7819 */ /* 0x000fe40000011613 */
[----:B------:R-:W-:Y:S01]  /*1670*/  LEA.HI R7, R17, -R14, RZ, 0x4 ;  /* 0x8000000e11077211 */ /* 0x000fe200078f20ff */
[----:B------:R-:W-:Y:S01]  /*1680*/  HMUL2 R22, R22, R23 ;  /* 0x0000001716167232 */ /* 0x000fe20000000000 */
[----:B------:R-:W-:-:S04]  /*1690*/  SHF.R.U32.HI R17, RZ, 0x18, R17 ;  /* 0x00000018ff117819 */ /* 0x000fc80000011611 */
[----:B------:R-:W-:Y:S01]  /*16a0*/  LOP3.LUT R25, R17, 0xf, RZ, 0xc0, !PT ;  /* 0x0000000f11197812 */ /* 0x000fe200078ec0ff */
[----:B------:R-:W-:Y:S01]  /*16b0*/  I2F.F16 R7, R7 ;  /* 0x0000000700077306 */ /* 0x000fe20000200c00 */
[----:B-1----:R-:W-:-:S03]  /*16c0*/  PRMT R24, R24, 0x5410, R27 ;  /* 0x0000541018187816 */ /* 0x002fc6000000001b */
[----:B------:R-:W-:Y:S01]  /*16d0*/  IMAD.IADD R25, R25, 0x1, -R14 ;  /* 0x0000000119197824 */ /* 0x000fe200078e0a0e */
[----:B------:R-:W-:-:S03]  /*16e0*/  LOP3.LUT R27, R26, 0xf, RZ, 0xc0, !PT ;  /* 0x0000000f1a1b7812 */ /* 0x000fc600078ec0ff */
[----:B------:R-:W-:Y:S01]  /*16f0*/  I2F.F16 R17, R28 ;  /* 0x0000001c00117306 */ /* 0x000fe20000200c00 */
[----:B------:R-:W-:Y:S02]  /*1700*/  HFMA2 R22, R21, R24, R22 ;  /* 0x0000001815167231 */ /* 0x000fe40000000016 */
[----:B------:R-:W-:Y:S01]  /*1710*/  IMAD.IADD R23, R27, 0x1, -R14 ;  /* 0x000000011b177824 */ /* 0x000fe200078e0a0e */
[--C-:B------:R-:W-:Y:S02]  /*1720*/  SHF.R.U32.HI R27, RZ, 0x14, R19.reuse ;  /* 0x00000014ff1b7819 */ /* 0x100fe40000011613 */
[----:B------:R-:W-:Y:S02]  /*1730*/  SHF.R.U32.HI R19, RZ, 0x18, R19 ;  /* 0x00000018ff137819 */ /* 0x000fe40000011613 */
[----:B------:R-:W-:Y:S01]  /*1740*/  LOP3.LUT R27, R27, 0xf, RZ, 0xc0, !PT ;  /* 0x0000000f1b1b7812 */ /* 0x000fe200078ec0ff */
[----:B------:R-:W0:Y:S01]  /*1750*/  I2F.F16 R26, R25 ;  /* 0x00000019001a7306 */ /* 0x000e220000200c00 */
[----:B------:R-:W-:-:S03]  /*1760*/  LOP3.LUT R19, R19, 0xf, RZ, 0xc0, !PT ;  /* 0x0000000f13137812 */ /* 0x000fc600078ec0ff */
[--C-:B------:R-:W-:Y:S02]  /*1770*/  IMAD.IADD R27, R27, 0x1, -R14.reuse ;  /* 0x000000011b1b7824 */ /* 0x100fe400078e0a0e */
[----:B------:R-:W-:Y:S02]  /*1780*/  IMAD.IADD R19, R19, 0x1, -R14 ;  /* 0x0000000113137824 */ /* 0x000fe400078e0a0e */
[----:B------:R-:W-:Y:S01]  /*1790*/  I2F.F16 R23, R23 ;  /* 0x0000001700177306 */ /* 0x000fe20000200c00 */
[----:B0-----:R-:W-:-:S07]  /*17a0*/  PRMT R7, R26, 0x5410, R7 ;  /* 0x000054101a077816 */ /* 0x001fce0000000007 */
[----:B------:R-:W0:Y:S01]  /*17b0*/  I2F.F16 R28, R27 ;  /* 0x0000001b001c7306 */ /* 0x000e220000200c00 */
[----:B------:R-:W-:-:S07]  /*17c0*/  HFMA2 R6, R20, R7, R6 ;  /* 0x0000000714067231 */ /* 0x000fce0000000006 */
[----:B------:R-:W1:Y:S01]  /*17d0*/  I2F.F16 R19, R19 ;  /* 0x0000001300137306 */ /* 0x000e620000200c00 */
[----:B-----5:R-:W-:Y:S02]  /*17e0*/  HFMA2 R15, R12.H0_H0, R6, R15 ;  /* 0x000000060c0f7231 */ /* 0x020fe4000000080f */
[----:B------:R-:W-:Y:S01]  /*17f0*/  IMAD.WIDE R6, R13, 0x4, R4 ;  /* 0x000000040d067825 */ /* 0x000fe200078e0204 */
[----:B0-----:R-:W-:-:S05]  /*1800*/  PRMT R23, R23, 0x5410, R28 ;  /* 0x0000541017177816 */ /* 0x001fca000000001c */
[----:B------:R-:W-:Y:S01]  /*1810*/  HFMA2 R22, R18, R23, R22 ;  /* 0x0000001712167231 */ /* 0x000fe20000000016 */
[----:B-1----:R-:W-:-:S05]  /*1820*/  PRMT R17, R19, 0x5410, R17 ;  /* 0x0000541013117816 */ /* 0x002fca0000000011 */
[----:B------:R-:W-:-:S04]  /*1830*/  HFMA2 R22, R16, R17, R22 ;  /* 0x0000001110167231 */ /* 0x000fc80000000016 */
[----:B------:R-:W-:-:S07]  /*1840*/  HFMA2 R15, R12.H0_H0, R22, R15 ;  /* 0x000000160c0f7231 */ /* 0x000fce000000080f */
.L_x_15:
[----:B------:R-:W-:Y:S05]  /*1850*/  BRA.U !UP1, `(.L_x_14) ;  /* 0x0000000109ac7547 */ /* 0x000fea000b800000 */
[----:B------:R-:W2:Y:S04]  /*1860*/  LDG.E.CONSTANT R7, desc[UR8][R6.64] ;  /* 0x0000000806077981 */ /* 0x000ea8000c1e9900 */
[----:B------:R-:W3:Y:S04]  /*1870*/  LDG.E.CONSTANT R13, desc[UR8][R2.64] ;  /* 0x00000008020d7981 */ /* 0x000ee8000c1e9900 */
[----:B------:R-:W4:Y:S04]  /*1880*/  LDG.E.CONSTANT R5, desc[UR8][R2.64+0x4] ;  /* 0x0000040802057981 */ /* 0x000f28000c1e9900 */
[----:B------:R-:W4:Y:S04]  /*1890*/  LDG.E.CONSTANT R4, desc[UR8][R2.64+0x8] ;  /* 0x0000080802047981 */ /* 0x000f28000c1e9900 */
[----:B------:R0:W4:Y:S01]  /*18a0*/  LDG.E.CONSTANT R16, desc[UR8][R2.64+0xc] ;  /* 0x00000c0802107981 */ /* 0x000122000c1e9900 */
[----:B--2---:R-:W-:-:S02]  /*18b0*/  SHF.R.U32.HI R18, RZ, 0x4, R7 ;  /* 0x00000004ff127819 */ /* 0x004fc40000011607 */
[----:B------:R-:W-:Y:S02]  /*18c0*/  LOP3.LUT R19, R7, 0xf, RZ, 0xc0, !PT ;  /* 0x0000000f07137812 */ /* 0x000fe400078ec0ff */
[----:B------:R-:W-:Y:S02]  /*18d0*/  LOP3.LUT R21, R18, 0xf, RZ, 0xc0, !PT ;  /* 0x0000000f12157812 */ /* 0x000fe400078ec0ff */
[--C-:B------:R-:W-:Y:S01]  /*18e0*/  SHF.R.U32.HI R18, RZ, 0x8, R7.reuse ;  /* 0x00000008ff127819 */ /* 0x100fe20000011607 */
[--C-:B------:R-:W-:Y:S01]  /*18f0*/  IMAD.IADD R19, R19, 0x1, -R14.reuse ;  /* 0x0000000113137824 */ /* 0x100fe200078e0a0e */
[--C-:B------:R-:W-:Y:S01]  /*1900*/  SHF.R.U32.HI R20, RZ, 0x14, R7.reuse ;  /* 0x00000014ff147819 */ /* 0x100fe20000011607 */
[----:B------:R-:W-:Y:S01]  /*1910*/  IMAD.IADD R21, R21, 0x1, -R14 ;  /* 0x0000000115157824 */ /* 0x000fe200078e0a0e */
[----:B------:R-:W-:Y:S01]  /*1920*/  LOP3.LUT R23, R18, 0xf, RZ, 0xc0, !PT ;  /* 0x0000000f12177812 */ /* 0x000fe200078ec0ff */
[----:B------:R-:W-:Y:S01]  /*1930*/  I2F.F16 R6, R19 ;  /* 0x0000001300067306 */ /* 0x000fe20000200c00 */
[----:B------:R-:W-:-:S02]  /*1940*/  SHF.R.U32.HI R18, RZ, 0xc, R7 ;  /* 0x0000000cff127819 */ /* 0x000fc40000011607 */
[----:B------:R-:W-:Y:S01]  /*1950*/  LEA.HI R17, R7, -R14, RZ, 0x4 ;  /* 0x8000000e07117211 */ /* 0x000fe200078f20ff */
[--C-:B0-----:R-:W-:Y:S01]  /*1960*/  IMAD.IADD R2, R23, 0x1, -R14.reuse ;  /* 0x0000000117027824 */ /* 0x101fe200078e0a0e */
[----:B------:R-:W-:Y:S02]  /*1970*/  LOP3.LUT R23, R18, 0xf, RZ, 0xc0, !PT ;  /* 0x0000000f12177812 */ /* 0x000fe400078ec0ff */
[--C-:B------:R-:W-:Y:S01]  /*1980*/  SHF.R.U32.HI R18, RZ, 0x10, R7.reuse ;  /* 0x00000010ff127819 */ /* 0x100fe20000011607 */
[----:B------:R0:W1:Y:S01]  /*1990*/  I2F.F16 R3, R21 ;  /* 0x0000001500037306 */ /* 0x0000620000200c00 */
[----:B------:R-:W-:Y:S01]  /*19a0*/  SHF.R.U32.HI R7, RZ, 0x18, R7 ;  /* 0x00000018ff077819 */ /* 0x000fe20000011607 */
[----:B------:R-:W-:Y:S01]  /*19b0*/  IMAD.IADD R23, R23, 0x1, -R14 ;  /* 0x0000000117177824 */ /* 0x000fe200078e0a0e */
[----:B------:R-:W-:Y:S02]  /*19c0*/  LOP3.LUT R25, R18, 0xf, RZ, 0xc0, !PT ;  /* 0x0000000f12197812 */ /* 0x000fe400078ec0ff */
[----:B------:R-:W-:-:S03]  /*19d0*/  LOP3.LUT R7, R7, 0xf, RZ, 0xc0, !PT ;  /* 0x0000000f07077812 */ /* 0x000fc600078ec0ff */
[--C-:B------:R-:W-:Y:S01]  /*19e0*/  IMAD.IADD R18, R25, 0x1, -R14.reuse ;  /* 0x0000000119127824 */ /* 0x100fe200078e0a0e */
[----:B0-----:R-:W-:Y:S01]  /*19f0*/  LOP3.LUT R21, R20, 0xf, RZ, 0xc0, !PT ;  /* 0x0000000f14157812 */ /* 0x001fe200078ec0ff */
[----:B------:R-:W-:Y:S01]  /*1a00*/  I2F.F16 R2, R2 ;  /* 0x0000000200027306 */ /* 0x000fe20000200c00 */
[----:B------:R-:W-:-:S03]  /*1a10*/  IMAD.IADD R7, R7, 0x1, -R14 ;  /* 0x0000000107077824 */ /* 0x000fc600078e0a0e */
[----:B------:R-:W-:Y:S01]  /*1a20*/  IMAD.IADD R21, R21, 0x1, -R14 ;  /* 0x0000000115157824 */ /* 0x000fe200078e0a0e */
[----:B-1----:R-:W-:-:S03]  /*1a30*/  PRMT R6, R6, 0x5410, R3 ;  /* 0x0000541006067816 */ /* 0x002fc60000000003 */
[----:B------:R-:W0:Y:S02]  /*1a40*/  I2F.F16 R19, R23 ;  /* 0x0000001700137306 */ /* 0x000e240000200c00 */
[----:B---3--:R-:W-:-:S06]  /*1a50*/  HMUL2 R13, R13, R6 ;  /* 0x000000060d0d7232 */ /* 0x008fcc0000000000 */
[----:B------:R-:W-:Y:S01]  /*1a60*/  I2F.F16 R18, R18 ;  /* 0x0000001200127306 */ /* 0x000fe20000200c00 */
[----:B0-----:R-:W-:-:S07]  /*1a70*/  PRMT R2, R2, 0x5410, R19 ;  /* 0x0000541002027816 */ /* 0x001fce0000000013 */
[----:B------:R-:W0:Y:S01]  /*1a80*/  I2F.F16 R21, R21 ;  /* 0x0000001500157306 */ /* 0x000e220000200c00 */
[----:B----4-:R-:W-:-:S07]  /*1a90*/  HFMA2 R2, R5, R2, R13 ;  /* 0x0000000205027231 */ /* 0x010fce000000000d */
[----:B------:R-:W-:Y:S01]  /*1aa0*/  I2F.F16 R17, R17 ;  /* 0x0000001100117306 */ /* 0x000fe20000200c00 */
[----:B0-----:R-:W-:-:S07]  /*1ab0*/  PRMT R21, R18, 0x5410, R21 ;  /* 0x0000541012157816 */ /* 0x001fce0000000015 */
[----:B------:R-:W0:Y:S01]  /*1ac0*/  I2F.F16 R14, R7 ;  /* 0x00000007000e7306 */ /* 0x000e220000200c00 */
[----:B------:R-:W-:Y:S01]  /*1ad0*/  HFMA2 R2, R4, R21, R2 ;  /* 0x0000001504027231 */ /* 0x000fe20000000002 */
[----:B0-----:R-:W-:-:S05]  /*1ae0*/  PRMT R17, R14, 0x5410, R17 ;  /* 0x000054100e117816 */ /* 0x001fca0000000011 */
[----:B------:R-:W-:-:S04]  /*1af0*/  HFMA2 R6, R16, R17, R2 ;  /* 0x0000001110067231 */ /* 0x000fc80000000002 */
[----:B-----5:R-:W-:-:S07]  /*1b00*/  HFMA2 R15, R12.H0_H0, R6, R15 ;  /* 0x000000060c0f7231 */ /* 0x020fce000000080f */
.L_x_14:
[----:B------:R-:W0:Y:S01]  /*1b10*/  LDCU UR5, c[0x0][0x3b4] ;  /* 0x00007680ff0577ac */ /* 0x000e220008000800 */
[----:B------:R-:W-:Y:S01]  /*1b20*/  VIADD R11, R11, 0x1 ;  /* 0x000000010b0b7836 */ /* 0x000fe20000000000 */
[----:B0-----:R-:W-:-:S06]  /*1b30*/  UIADD3 UR4, UPT, UPT, UR4, UR5, URZ ;  /* 0x0000000504047290 */ /* 0x001fcc000fffe0ff */
[----:B------:R-:W-:-:S13]  /*1b40*/  ISETP.LE.AND P0, PT, R8, UR4, PT ;  /* 0x0000000408007c0c */ /* 0x000fda000bf03270 */
[----:B------:R-:W-:Y:S05]  /*1b50*/  @!P0 BRA `(.L_x_16) ;  /* 0xffffffe800448947 */ /* 0x000fea000383ffff */
.L_x_10:
        /* <DEDUP_REMOVED lines=12> */
.L_x_17:
[----:B-----5:R-:W-:-:S05]  /*1c20*/  HADD2 R6, R7, R15.H0_H0 ;  /* 0x2000000f07067230 */ /* 0x020fca0000000000 */
[----:B------:R-:W-:-:S05]  /*1c30*/  PRMT R9, R7, R0, R6 ;  /* 0x0000000007097216 */ /* 0x000fca0000000006 */
[----:B------:R-:W2:Y:S02]  /*1c40*/  ATOM.E.CAS.STRONG.GPU PT, R6, [R2], R7, R9 ;  /* 0x000000070206738b */ /* 0x000ea400001ee109 */
[----:B--2---:R-:W-:Y:S01]  /*1c50*/  ISETP.NE.U32.AND P0, PT, R6, R7, PT ;  /* 0x000000070600720c */ /* 0x004fe20003f05070 */
[----:B------:R-:W-:-:S12]  /*1c60*/  IMAD.MOV.U32 R7, RZ, RZ, R6 ;  /* 0x000000ffff077224 */ /* 0x000fd800078e0006 */
[----:B------:R-:W-:Y:S05]  /*1c70*/  @P0 BRA `(.L_x_17) ;  /* 0xfffffffc00e80947 */ /* 0x000fea000383ffff */
[----:B------:R-:W-:Y:S05]  /*1c80*/  EXIT ;  /* 0x000000000000794d */ /* 0x000fea0003800000 */
.L_x_18:
        /* <DEDUP_REMOVED lines=15> */
.L_x_56:


//--------------------- .text._Z16q4_matmul_kernelILb1ELb1ELb1EEvPK6__halfPKjPS0_S2_S4_iiiiiS4_b --------------------------
	.section	.text._Z16q4_matmul_kernelILb1ELb1ELb1EEvPK6__halfPKjPS0_S2_S4_iiiiiS4_b,"ax",@progbits
	.align	128
        .global         _Z16q4_matmul_kernelILb1ELb1ELb1EEvPK6__halfPKjPS0_S2_S4_iiiiiS4_b
        .type           _Z16q4_matmul_kernelILb1ELb1ELb1EEvPK6__halfPKjPS0_S2_S4_iiiiiS4_b,@function
        .size           _Z16q4_matmul_kernelILb1ELb1ELb1EEvPK6__halfPKjPS0_S2_S4_iiiiiS4_b,(.L_x_57 - _Z16q4_matmul_kernelILb1ELb1ELb1EEvPK6__halfPKjPS0_S2_S4_iiiiiS4_b)
        .other          _Z16q4_matmul_kernelILb1ELb1ELb1EEvPK6__halfPKjPS0_S2_S4_iiiiiS4_b,@"STO_CUDA_ENTRY STV_DEFAULT"
_Z16q4_matmul_kernelILb1ELb1ELb1EEvPK6__halfPKjPS0_S2_S4_iiiiiS4_b:
.text._Z16q4_matmul_kernelILb1ELb1ELb1EEvPK6__halfPKjPS0_S2_S4_iiiiiS4_b:
[----:B------:R-:W-:Y:S01]  /*0000*/  LDC R1, c[0x0][0x37c] ;  /* 0x0000df00ff017b82 */ /* 0x000fe20000000800 */
[----:B------:R-:W0:Y:S01]  /*0010*/  S2R R3, SR_TID.X ;  /* 0x0000000000037919 */ /* 0x000e220000002100 */
[----:B------:R-:W1:Y:S06]  /*0020*/  LDCU.U8 UR4, c[0x0][0x3c8] ;  /* 0x00007900ff0477ac */ /* 0x000e6c0008000000 */
[----:B------:R-:W2:Y:S01]  /*0030*/  LDC R9, c[0x0][0x3ac] ;  /* 0x0000eb00ff097b82 */ /* 0x000ea20000000800 */
[----:B------:R-:W0:Y:S01]  /*0040*/  S2R R6, SR_CTAID.Z ;  /* 0x0000000000067919 */ /* 0x000e220000002700 */
[----:B------:R-:W3:Y:S01]  /*0050*/  LDCU UR5, c[0x0][0x3b8] ;  /* 0x00007700ff0577ac */ /* 0x000ee20008000800 */
[----:B------:R-:W4:Y:S01]  /*0060*/  S2R R0, SR_CTAID.X ;  /* 0x0000000000007919 */ /* 0x000f220000002500 */
[----:B------:R-:W5:Y:S01]  /*0070*/  LDCU.64 UR6, c[0x0][0x358] ;  /* 0x00006b00ff0677ac */ /* 0x000f620008000a00 */
[----:B------:R-:W3:Y:S01]  /*0080*/  S2R R2, SR_TID.Y ;  /* 0x0000000000027919 */ /* 0x000ee20000002200 */
[----:B-1----:R-:W-:Y:S01]  /*0090*/  UPRMT UR4, UR4, 0x8880, URZ ;  /* 0x0000888004047896 */ /* 0x002fe200080000ff */
[----:B0-----:R-:W-:-:S05]  /*00a0*/  LOP3.LUT P0, RZ, R6, 0x1, R3, 0xf8, !PT ;  /* 0x0000000106ff7812 */ /* 0x001fca000780f803 */
[----:B------:R-:W-:-:S05]  /*00b0*/  ISETP.NE.OR P0, PT, RZ, UR4, P0 ;  /* 0x00000004ff007c0c */ /* 0x000fca0008705670 */
[----:B------:R-:W3:Y:S01]  /*00c0*/  S2UR UR4, SR_CTAID.Y ;  /* 0x00000000000479c3 */ /* 0x000ee20000002600 */
[----:B----4-:R-:W-:-:S07]  /*00d0*/  IMAD R0, R0, 0x20, R3 ;  /* 0x0000002000007824 */ /* 0x010fce00078e0203 */
[----:B------:R-:W0:Y:S08]  /*00e0*/  @!P0 LDC R7, c[0x0][0x3b0] ;  /* 0x0000ec00ff078b82 */ /* 0x000e300000000800 */
[----:B------:R-:W1:Y:S01]  /*00f0*/  @!P0 LDC.64 R4, c[0x0][0x390] ;  /* 0x0000e400ff048b82 */ /* 0x000e620000000a00 */
[----:B---3--:R-:W-:-:S04]  /*0100*/  VIADD R2, R2, UR4 ;  /* 0x0000000402027c36 */ /* 0x008fc80008000000 */
[----:B0-----:R-:W-:-:S04]  /*0110*/  @!P0 IMAD R3, R2, R7, R0 ;  /* 0x0000000702038224 */ /* 0x001fc800078e0200 */
[----:B-1----:R-:W-:-:S04]  /*0120*/  @!P0 IMAD.WIDE R4, R3, 0x2, R4 ;  /* 0x0000000203048825 */ /* 0x002fc800078e0204 */
[----:B------:R-:W-:Y:S01]  /*0130*/  IMAD R3, R6, UR5, RZ ;  /* 0x0000000506037c24 */ /* 0x000fe2000f8e02ff */
[----:B-----5:R0:W-:Y:S04]  /*0140*/  @!P0 STG.E desc[UR6][R4.64], RZ ;  /* 0x000000ff04008986 */ /* 0x0201e8000c101906 */
[----:B--2---:R-:W-:-:S05]  /*0150*/  VIADDMNMX.U32 R6, R3, UR5, R9, PT ;  /* 0x0000000503067c46 */ /* 0x004fca000b800009 */
[----:B------:R-:W-:Y:S01]  /*0160*/  IMAD.IADD R6, R6, 0x1, -R3 ;  /* 0x0000000106067824 */ /* 0x000fe200078e0a03 */
[----:B------:R-:W-:Y:S04]  /*0170*/  @!P0 BAR.SYNC.DEFER_BLOCKING 0x0 ;  /* 0x0000000000008b1d */ /* 0x000fe80000010000 */
[----:B------:R-:W-:Y:S02]  /*0180*/  ISETP.GE.AND P0, PT, R6, 0x8, PT ;  /* 0x000000080600780c */ /* 0x000fe40003f06270 */
[----:B------:R-:W-:-:S04]  /*0190*/  SHF.R.S32.HI R7, RZ, 0x1f, R6 ;  /* 0x0000001fff077819 */ /* 0x000fc80000011406 */
[----:B------:R-:W-:Y:S02]  /*01a0*/  LEA.HI R8, R7, R6, RZ, 0x3 ;  /* 0x0000000607087211 */ /* 0x000fe400078f18ff */
[----:B------:R-:W-:-:S05]  /*01b0*/  PRMT R7, RZ, 0x5410, RZ ;  /* 0x00005410ff077816 */ /* 0x000fca00000000ff */
[----:B0-----:R-:W-:Y:S05]  /*01c0*/  @!P0 BRA `(.L_x_19) ;  /* 0x0000002400308947 */ /* 0x001fea0003800000 */
[----:B------:R-:W0:Y:S01]  /*01d0*/  LDC R6, c[0x0][0x3b4] ;  /* 0x0000ed00ff067b82 */ /* 0x000e220000000800 */
[----:B------:R-:W-:Y:S01]  /*01e0*/  LOP3.LUT R4, R8, 0xfffffff8, RZ, 0xc0, !PT ;  /* 0xfffffff808047812 */ /* 0x000fe200078ec0ff */
[----:B------:R-:W-:-:S04]  /*01f0*/  IMAD R5, R2, R9, RZ ;  /* 0x0000000902057224 */ /* 0x000fc800078e02ff */
[----:B------:R-:W-:Y:S02]  /*0200*/  IMAD.IADD R4, R3, 0x1, R4 ;  /* 0x0000000103047824 */ /* 0x000fe400078e0204 */
[----:B------:R-:W1:Y:S01]  /*0210*/  LDC.64 R12, c[0x0][0x380] ;  /* 0x0000e000ff0c7b82 */ /* 0x000e620000000a00 */
[----:B0-----:R-:W-:Y:S01]  /*0220*/  ISETP.GT.AND P0, PT, R6, 0x7, PT ;  /* 0x000000070600780c */ /* 0x001fe20003f04270 */
[----:B-1----:R-:W-:-:S12]  /*0230*/  IMAD.WIDE R12, R5, 0x2, R12 ;  /* 0x00000002050c7825 */ /* 0x002fd800078e020c */
[----:B------:R-:W-:Y:S05]  /*0240*/  @P0 BRA `(.L_x_20) ;  /* 0x0000000000080947 */ /* 0x000fea0003800000 */
[----:B------:R-:W-:Y:S01]  /*0250*/  PRMT R7, R7, 0x5410, RZ ;  /* 0x0000541007077816 */ /* 0x000fe200000000ff */
[----:B------:R-:W-:Y:S06]  /*0260*/  BRA `(.L_x_19) ;  /* 0x0000002400087947 */ /* 0x000fec0003800000 */
.L_x_20:
[----:B------:R-:W-:Y:S02]  /*0270*/  IABS R10, R6 ;  /* 0x00000006000a7213 */ /* 0x000fe40000000000 */
[----:B------:R-:W-:Y:S02]  /*0280*/  IABS R11, R3 ;  /* 0x00000003000b7213 */ /* 0x000fe40000000000 */
[----:B------:R-:W0:Y:S08]  /*0290*/  I2F.RP R5, R10 ;  /* 0x0000000a00057306 */ /* 0x000e300000209400 */
[----:B0-----:R-:W0:Y:S02]  /*02a0*/  MUFU.RCP R5, R5 ;  /* 0x0000000500057308 */ /* 0x001e240000001000 */
[----:B0-----:R-:W-:-:S06]  /*02b0*/  VIADD R8, R5, 0xffffffe ;  /* 0x0ffffffe05087836 */ /* 0x001fcc0000000000 */
[----:B------:R0:W1:Y:S02]  /*02c0*/  F2I.FTZ.U32.TRUNC.NTZ R9, R8 ;  /* 0x0000000800097305 */ /* 0x000064000021f000 */
[----:B0-----:R-:W-:Y:S02]  /*02d0*/  IMAD.MOV.U32 R8, RZ, RZ, RZ ;  /* 0x000000ffff087224 */ /* 0x001fe400078e00ff */
[----:B-1----:R-:W-:-:S04]  /*02e0*/  IMAD.MOV R7, RZ, RZ, -R9 ;  /* 0x000000ffff077224 */ /* 0x002fc800078e0a09 */
[----:B------:R-:W-:-:S04]  /*02f0*/  IMAD R7, R7, R10, RZ ;  /* 0x0000000a07077224 */ /* 0x000fc800078e02ff */
[----:B------:R-:W-:-:S04]  /*0300*/  IMAD.HI.U32 R9, R9, R7, R8 ;  /* 0x0000000709097227 */ /* 0x000fc800078e0008 */
[----:B------:R-:W-:-:S04]  /*0310*/  IMAD.MOV.U32 R7, RZ, RZ, R11 ;  /* 0x000000ffff077224 */ /* 0x000fc800078e000b */
[----:B------:R-:W-:-:S04]  /*0320*/  IMAD.HI.U32 R9, R9, R7, RZ ;  /* 0x0000000709097227 */ /* 0x000fc800078e00ff */
[----:B------:R-:W-:-:S04]  /*0330*/  IMAD.MOV R5, RZ, RZ, -R9 ;  /* 0x000000ffff057224 */ /* 0x000fc800078e0a09 */
[----:B------:R-:W-:Y:S01]  /*0340*/  IMAD R5, R10, R5, R7 ;  /* 0x000000050a057224 */ /* 0x000fe200078e0207 */
[----:B------:R-:W-:-:S04]  /*0350*/  PRMT R7, RZ, 0x5410, RZ ;  /* 0x00005410ff077816 */ /* 0x000fc800000000ff */
[----:B------:R-:W-:-:S13]  /*0360*/  ISETP.GT.U32.AND P2, PT, R10, R5, PT ;  /* 0x000000050a00720c */ /* 0x000fda0003f44070 */
[----:B------:R-:W-:Y:S01]  /*0370*/  @!P2 IMAD.IADD R5, R5, 0x1, -R10 ;  /* 0x000000010505a824 */ /* 0x000fe200078e0a0a */
[----:B------:R-:W-:Y:S02]  /*0380*/  @!P2 IADD3 R9, PT, PT, R9, 0x1, RZ ;  /* 0x000000010909a810 */ /* 0x000fe40007ffe0ff */
[----:B------:R-:W-:Y:S02]  /*0390*/  ISETP.NE.AND P2, PT, R6, RZ, PT ;  /* 0x000000ff0600720c */ /* 0x000fe40003f45270 */
[----:B------:R-:W-:Y:S02]  /*03a0*/  ISETP.GE.U32.AND P0, PT, R5, R10, PT ;  /* 0x0000000a0500720c */ /* 0x000fe40003f06070 */
[----:B------:R-:W-:-:S04]  /*03b0*/  LOP3.LUT R5, R3, R6, RZ, 0x3c, !PT ;  /* 0x0000000603057212 */ /* 0x000fc800078e3cff */
[----:B------:R-:W-:-:S07]  /*03c0*/  ISETP.GE.AND P1, PT, R5, RZ, PT ;  /* 0x000000ff0500720c */ /* 0x000fce0003f26270 */
[----:B------:R-:W-:-:S04]  /*03d0*/  @P0 VIADD R9, R9, 0x1 ;  /* 0x0000000109090836 */ /* 0x000fc80000000000 */
[----:B------:R-:W-:-:S04]  /*03e0*/  IMAD.MOV.U32 R5, RZ, RZ, R9 ;  /* 0x000000ffff057224 */ /* 0x000fc800078e0009 */
[----:B------:R-:W-:Y:S01]  /*03f0*/  @!P1 IMAD.MOV R5, RZ, RZ, -R5 ;  /* 0x000000ffff059224 */ /* 0x000fe200078e0a05 */
[----:B------:R-:W-:-:S07]  /*0400*/  @!P2 LOP3.LUT R5, RZ, R6, RZ, 0x33, !PT ;  /* 0x00000006ff05a212 */ /* 0x000fce00078e33ff */
.L_x_25:
[----:B------:R-:W0:Y:S01]  /*0410*/  LDC R8, c[0x0][0x3b0] ;  /* 0x0000ec00ff087b82 */ /* 0x000e220000000800 */
[----:B------:R-:W-:Y:S01]  /*0420*/  SHF.R.S32.HI R11, RZ, 0x1f, R0 ;  /* 0x0000001fff0b7819 */ /* 0x000fe20000011400 */
[----:B------:R-:W1:Y:S03]  /*0430*/  LDCU UR4, c[0x0][0x3b4] ;  /* 0x00007680ff0477ac */ /* 0x000e660008000800 */
[----:B------:R-:W-:-:S03]  /*0440*/  LEA.HI R16, R11, R0, RZ, 0x3 ;  /* 0x000000000b107211 */ /* 0x000fc600078f18ff */
[----:B------:R-:W2:Y:S01]  /*0450*/  LDC.64 R14, c[0x0][0x3a0] ;  /* 0x0000e800ff0e7b82 */ /* 0x000ea20000000a00 */
[----:B------:R-:W-:-:S07]  /*0460*/  SHF.R.S32.HI R19, RZ, 0x3, R16 ;  /* 0x00000003ff137819 */ /* 0x000fce0000011410 */
[----:B------:R-:W3:Y:S01]  /*0470*/  LDC.64 R10, c[0x0][0x398] ;  /* 0x0000e600ff0a7b82 */ /* 0x000ee20000000a00 */
[----:B0-----:R-:W-:-:S07]  /*0480*/  IMAD R9, R5, R8, RZ ;  /* 0x0000000805097224 */ /* 0x001fce00078e02ff */
[----:B------:R-:W0:Y:S01]  /*0490*/  LDC.64 R16, c[0x0][0x388] ;  /* 0x0000e200ff107b82 */ /* 0x000e220000000a00 */
[----:B------:R-:W-:-:S04]  /*04a0*/  SHF.R.S32.HI R6, RZ, 0x1f, R9 ;  /* 0x0000001fff067819 */ /* 0x000fc80000011409 */
[----:B------:R-:W-:-:S04]  /*04b0*/  LEA.HI R6, R6, R9, RZ, 0x3 ;  /* 0x0000000906067211 */ /* 0x000fc800078f18ff */
[----:B------:R-:W-:-:S05]  /*04c0*/  LEA.HI.SX32 R19, R6, R19, 0x1d ;  /* 0x0000001306137211 */ /* 0x000fca00078feaff */
[----:B--2---:R-:W-:Y:S02]  /*04d0*/  IMAD.WIDE R18, R19, 0x4, R14 ;  /* 0x0000000413127825 */ /* 0x004fe400078e020e */
[----:B------:R-:W2:Y:S04]  /*04e0*/  LDC.64 R14, c[0x0][0x3c0] ;  /* 0x0000f000ff0e7b82 */ /* 0x000ea80000000a00 */
[----:B------:R4:W4:Y:S01]  /*04f0*/  LDG.E.CONSTANT R18, desc[UR6][R18.64] ;  /* 0x0000000612127981 */ /* 0x000922000c1e9900 */
[----:B------:R-:W-:-:S04]  /*0500*/  IMAD.IADD R9, R0, 0x1, R9 ;  /* 0x0000000100097824 */ /* 0x000fc800078e0209 */
[----:B---3--:R-:W-:Y:S02]  /*0510*/  IMAD.WIDE R10, R9, 0x2, R10 ;  /* 0x00000002090a7825 */ /* 0x008fe400078e020a */
[----:B------:R-:W3:Y:S01]  /*0520*/  S2R R9, SR_TID.X ;  /* 0x0000000000097919 */ /* 0x000ee20000002100 */
[----:B-1----:R-:W-:Y:S01]  /*0530*/  USHF.R.U32.HI UR4, URZ, 0x3, UR4 ;  /* 0x00000003ff047899 */ /* 0x002fe20008011604 */
[----:B------:R-:W-:Y:S01]  /*0540*/  SHF.R.S32.HI R20, RZ, 0x1f, R3 ;  /* 0x0000001fff147819 */ /* 0x000fe20000011403 */
[----:B------:R1:W5:Y:S02]  /*0550*/  LDG.E.U16.CONSTANT R6, desc[UR6][R10.64] ;  /* 0x000000060a067981 */ /* 0x000364000c1e9500 */
[----:B------:R-:W-:Y:S01]  /*0560*/  UIADD3 UR5, UPT, UPT, UR4, -0x1, URZ ;  /* 0xffffffff04057890 */ /* 0x000fe2000fffe0ff */
[----:B------:R-:W-:-:S03]  /*0570*/  LEA.HI R20, R20, R3, RZ, 0x3 ;  /* 0x0000000314147211 */ /* 0x000fc600078f18ff */
[----:B------:R-:W-:Y:S01]  /*0580*/  UISETP.GE.U32.AND UP0, UPT, UR5, 0x3, UPT ;  /* 0x000000030500788c */ /* 0x000fe2000bf06070 */
[----:B--2---:R-:W-:-:S04]  /*0590*/  IMAD.WIDE R14, R3, 0x4, R14 ;  /* 0x00000004030e7825 */ /* 0x004fc800078e020e */
[----:B---3--:R-:W-:-:S05]  /*05a0*/  IMAD.SHL.U32 R9, R9, 0x4, RZ ;  /* 0x0000000409097824 */ /* 0x008fca00078e00ff */
[----:B----4-:R-:W-:Y:S02]  /*05b0*/  LOP3.LUT R19, R9, 0x1c, RZ, 0xc0, !PT ;  /* 0x0000001c09137812 */ /* 0x010fe400078ec0ff */
[----:B------:R-:W-:-:S05]  /*05c0*/  SHF.R.S32.HI R9, RZ, 0x3, R20 ;  /* 0x00000003ff097819 */ /* 0x000fca0000011414 */
[----:B------:R-:W-:-:S04]  /*05d0*/  IMAD R9, R9, R8, R0 ;  /* 0x0000000809097224 */ /* 0x000fc800078e0200 */
[----:B0-----:R-:W-:Y:S01]  /*05e0*/  IMAD.WIDE R16, R9, 0x4, R16 ;  /* 0x0000000409107825 */ /* 0x001fe200078e0210 */
[----:B------:R-:W-:-:S05]  /*05f0*/  SHF.R.U32.HI R18, RZ, R19, R18 ;  /* 0x00000013ff127219 */ /* 0x000fca0000011612 */
[----:B-1----:R-:W-:-:S05]  /*0600*/  VIADD R11, R18, 0x1 ;  /* 0x00000001120b7836 */ /* 0x002fca0000000000 */
[----:B------:R-:W-:Y:S01]  /*0610*/  LOP3.LUT R11, R11, 0xf, RZ, 0xc0, !PT ;  /* 0x0000000f0b0b7812 */ /* 0x000fe200078ec0ff */
[----:B------:R-:W-:Y:S06]  /*0620*/  BRA.U !UP0, `(.L_x_21) ;  /* 0x0000001108a87547 */ /* 0x000fec000b800000 */
[----:B------:R-:W-:Y:S01]  /*0630*/  ULOP3.LUT UR4, UR4, 0xffffffc, URZ, 0xc0, !UPT ;  /* 0x0ffffffc04047892 */ /* 0x000fe2000f8ec0ff */
[----:B------:R-:W-:Y:S02]  /*0640*/  IMAD.MOV.U32 R9, RZ, RZ, R14 ;  /* 0x000000ffff097224 */ /* 0x000fe400078e000e */
[----:B------:R-:W-:Y:S01]  /*0650*/  IMAD.MOV.U32 R10, RZ, RZ, R15 ;  /* 0x000000ffff0a7224 */ /* 0x000fe200078e000f */
[----:B------:R-:W-:Y:S01]  /*0660*/  MOV R15, R17 ;  /* 0x00000011000f7202 */ /* 0x000fe20000000f00 */
[----:B------:R-:W-:Y:S01]  /*0670*/  IMAD.MOV.U32 R14, RZ, RZ, R16 ;  /* 0x000000ffff0e7224 */ /* 0x000fe200078e0010 */
[----:B------:R-:W-:-:S12]  /*0680*/  UIADD3 UR4, UPT, UPT, -UR4, URZ, URZ ;  /* 0x000000ff04047290 */ /* 0x000fd8000fffe1ff */
.L_x_22:
[----:B------:R-:W-:Y:S01]  /*0690*/  IMAD.MOV.U32 R16, RZ, RZ, R9 ;  /* 0x000000ffff107224 */ /* 0x000fe200078e0009 */
[----:B------:R-:W2:Y:S01]  /*06a0*/  LDG.E.CONSTANT R25, desc[UR6][R14.64] ;  /* 0x000000060e197981 */ /* 0x000ea2000c1e9900 */
[----:B------:R-:W-:-:S05]  /*06b0*/  IMAD.MOV.U32 R17, RZ, RZ, R10 ;  /* 0x000000ffff117224 */ /* 0x000fca00078e000a */
[----:B------:R-:W3:Y:S04]  /*06c0*/  LDG.E.CONSTANT R23, desc[UR6][R16.64] ;  /* 0x0000000610177981 */ /* 0x000ee8000c1e9900 */
[----:B------:R-:W4:Y:S04]  /*06d0*/  LDG.E.CONSTANT R19, desc[UR6][R16.64+0x4] ;  /* 0x0000040610137981 */ /* 0x000f28000c1e9900 */
[----:B------:R-:W2:Y:S04]  /*06e0*/  LDG.E.CONSTANT R10, desc[UR6][R16.64+0xc] ;  /* 0x00000c06100a7981 */ /* 0x000ea8000c1e9900 */
[----:B------:R-:W2:Y:S04]  /*06f0*/  LDG.E.CONSTANT R21, desc[UR6][R16.64+0x8] ;  /* 0x0000080610157981 */ /* 0x000ea8000c1e9900 */
[----:B------:R-:W2:Y:S04]  /*0700*/  LDG.E.CONSTANT R29, desc[UR6][R16.64+0x10] ;  /* 0x00001006101d7981 */ /* 0x000ea8000c1e9900 */
[----:B------:R-:W2:Y:S01]  /*0710*/  LDG.E.CONSTANT R9, desc[UR6][R16.64+0x14] ;  /* 0x0000140610097981 */ /* 0x000ea2000c1e9900 */
[----:B---3--:R-:W-:-:S04]  /*0720*/  IMAD.WIDE.U32 R22, R23, 0x2, R12 ;  /* 0x0000000217167825 */ /* 0x008fc800078e000c */
[----:B----4-:R-:W-:Y:S02]  /*0730*/  IMAD.WIDE.U32 R18, R19, 0x2, R12 ;  /* 0x0000000213127825 */ /* 0x010fe400078e000c */
[----:B------:R-:W3:Y:S04]  /*0740*/  LDG.E.U16.CONSTANT R22, desc[UR6][R22.64] ;  /* 0x0000000616167981 */ /* 0x000ee8000c1e9500 */
[----:B------:R0:W3:Y:S01]  /*0750*/  LDG.E.U16.CONSTANT R27, desc[UR6][R18.64] ;  /* 0x00000006121b7981 */ /* 0x0000e2000c1e9500 */
[----:B--2---:R-:W-:Y:S02]  /*0760*/  SHF.R.U32.HI R28, RZ, 0x4, R25 ;  /* 0x00000004ff1c7819 */ /* 0x004fe40000011619 */
[----:B------:R-:W-:Y:S02]  /*0770*/  LOP3.LUT R24, R25, 0xf, RZ, 0xc0, !PT ;  /* 0x0000000f19187812 */ /* 0x000fe400078ec0ff */
[----:B------:R-:W-:Y:S01]  /*0780*/  LOP3.LUT R28, R28, 0xf, RZ, 0xc0, !PT ;  /* 0x0000000f1c1c7812 */ /* 0x000fe200078ec0ff */
[----:B0-----:R-:W-:-:S05]  /*0790*/  IMAD.WIDE.U32 R18, R10, 0x2, R12 ;  /* 0x000000020a127825 */ /* 0x001fca00078e000c */
[----:B------:R0:W2:Y:S01]  /*07a0*/  LDG.E.U16.CONSTANT R23, desc[UR6][R18.64] ;  /* 0x0000000612177981 */ /* 0x0000a2000c1e9500 */
[----:B------:R-:W-:-:S04]  /*07b0*/  IMAD.WIDE.U32 R20, R21, 0x2, R12 ;  /* 0x0000000215147825 */ /* 0x000fc800078e000c */
[--C-:B------:R-:W-:Y:S02]  /*07c0*/  IMAD.IADD R26, R24, 0x1, -R11.reuse ;  /* 0x00000001181a7824 */ /* 0x100fe400078e0a0b */
[----:B------:R-:W-:Y:S01]  /*07d0*/  IMAD.IADD R24, R28, 0x1, -R11 ;  /* 0x000000011c187824 */ /* 0x000fe200078e0a0b */
[----:B------:R1:W2:Y:S01]  /*07e0*/  LDG.E.U16.CONSTANT R21, desc[UR6][R20.64] ;  /* 0x0000000614157981 */ /* 0x0002a2000c1e9500 */
[----:B0-----:R-:W-:-:S04]  /*07f0*/  SHF.R.U32.HI R18, RZ, 0x8, R25 ;  /* 0x00000008ff127819 */ /* 0x001fc80000011619 */
[----:B------:R-:W-:Y:S02]  /*0800*/  LOP3.LUT R28, R18, 0xf, RZ, 0xc0, !PT ;  /* 0x0000000f121c7812 */ /* 0x000fe400078ec0ff */
[----:B------:R-:W-:-:S03]  /*0810*/  SHF.R.U32.HI R18, RZ, 0xc, R25 ;  /* 0x0000000cff127819 */ /* 0x000fc60000011619 */
[----:B-1----:R-:W-:Y:S01]  /*0820*/  IMAD.IADD R20, R28, 0x1, -R11 ;  /* 0x000000011c147824 */ /* 0x002fe200078e0a0b */
[----:B------:R-:W-:-:S05]  /*0830*/  LOP3.LUT R28, R18, 0xf, RZ, 0xc0, !PT ;  /* 0x0000000f121c7812 */ /* 0x000fca00078ec0ff */
[----:B------:R-:W-:Y:S01]  /*0840*/  IMAD.IADD R28, R28, 0x1, -R11 ;  /* 0x000000011c1c7824 */ /* 0x000fe200078e0a0b */
[----:B------:R-:W-:Y:S08]  /*0850*/  I2F.F16 R10, R26 ;  /* 0x0000001a000a7306 */ /* 0x000ff00000200c00 */
[----:B------:R-:W0:Y:S08]  /*0860*/  I2F.F16 R24, R24 ;  /* 0x0000001800187306 */ /* 0x000e300000200c00 */
[----:B------:R-:W-:Y:S08]  /*0870*/  I2F.F16 R20, R20 ;  /* 0x0000001400147306 */ /* 0x000ff00000200c00 */
[----:B------:R-:W1:Y:S01]  /*0880*/  I2F.F16 R28, R28 ;  /* 0x0000001c001c7306 */ /* 0x000e620000200c00 */
[----:B0-----:R-:W-:-:S02]  /*0890*/  PRMT R19, R10, 0x5410, R24 ;  /* 0x000054100a137816 */ /* 0x001fc40000000018 */
[----:B------:R-:W4:Y:S01]  /*08a0*/  LDG.E.CONSTANT R10, desc[UR6][R16.64+0x1c] ;  /* 0x00001c06100a7981 */ /* 0x000f22000c1e9900 */
[----:B-1----:R-:W-:Y:S01]  /*08b0*/  PRMT R24, R20, 0x5410, R28 ;  /* 0x0000541014187816 */ /* 0x002fe2000000001c */
[----:B------:R-:W-:Y:S02]  /*08c0*/  IMAD.WIDE.U32 R28, R29, 0x2, R12 ;  /* 0x000000021d1c7825 */ /* 0x000fe400078e000c */
[----:B------:R-:W4:Y:S01]  /*08d0*/  LDG.E.CONSTANT R20, desc[UR6][R16.64+0x18] ;  /* 0x0000180610147981 */ /* 0x000f22000c1e9900 */
[----:B---3--:R-:W-:-:S05]  /*08e0*/  PRMT R22, R22, 0x5410, R27 ;  /* 0x0000541016167816 */ /* 0x008fca000000001b */
[----:B------:R-:W-:Y:S02]  /*08f0*/  HFMA2 R26, R22, R19, -RZ ;  /* 0x00000013161a7231 */ /* 0x000fe400001000ff */
[----:B------:R0:W3:Y:S01]  /*0900*/  LDG.E.U16.CONSTANT R22, desc[UR6][R28.64] ;  /* 0x000000061c167981 */ /* 0x0000e2000c1e9500 */
[----:B------:R-:W-:-:S03]  /*0910*/  IMAD.WIDE.U32 R18, R9, 0x2, R12 ;  /* 0x0000000209127825 */ /* 0x000fc600078e000c */
[----:B------:R-:W3:Y:S04]  /*0920*/  LDG.E.CONSTANT R9, desc[UR6][R16.64+0x24] ;  /* 0x0000240610097981 */ /* 0x000ee8000c1e9900 */
[----:B------:R4:W3:Y:S04]  /*0930*/  LDG.E.U16.CONSTANT R27, desc[UR6][R18.64] ;  /* 0x00000006121b7981 */ /* 0x0008e8000c1e9500 */
[----:B------:R-:W3:Y:S01]  /*0940*/  LDG.E.CONSTANT R28, desc[UR6][R16.64+0x20] ;  /* 0x00002006101c7981 */ /* 0x000ee2000c1e9900 */
[----:B--2---:R-:W-:-:S05]  /*0950*/  PRMT R21, R21, 0x5410, R23 ;  /* 0x0000541015157816 */ /* 0x004fca0000000017 */
[----:B------:R-:W-:Y:S01]  /*0960*/  HFMA2 R26, R21, R24, R26 ;  /* 0x00000018151a7231 */ /* 0x000fe2000000001a */
[----:B------:R-:W-:-:S04]  /*0970*/  SHF.R.U32.HI R21, RZ, 0x10, R25 ;  /* 0x00000010ff157819 */ /* 0x000fc80000011619 */
[----:B------:R-:W-:Y:S02]  /*0980*/  LOP3.LUT R24, R21, 0xf, RZ, 0xc0, !PT ;  /* 0x0000000f15187812 */ /* 0x000fe400078ec0ff */
[----:B------:R-:W-:-:S04]  /*0990*/  SHF.R.U32.HI R21, RZ, 0x14, R25 ;  /* 0x00000014ff157819 */ /* 0x000fc80000011619 */
[----:B------:R-:W-:-:S05]  /*09a0*/  LOP3.LUT R21, R21, 0xf, RZ, 0xc0, !PT ;  /* 0x0000000f15157812 */ /* 0x000fca00078ec0ff */
[--C-:B0-----:R-:W-:Y:S02]  /*09b0*/  IMAD.IADD R29, R21, 0x1, -R11.reuse ;  /* 0x00000001151d7824 */ /* 0x101fe400078e0a0b */
[----:B------:R-:W-:Y:S02]  /*09c0*/  IMAD.IADD R24, R24, 0x1, -R11 ;  /* 0x0000000118187824 */ /* 0x000fe400078e0a0b */
[----:B----4-:R-:W-:-:S05]  /*09d0*/  IMAD.WIDE.U32 R18, R10, 0x2, R12 ;  /* 0x000000020a127825 */ /* 0x010fca00078e000c */
[----:B------:R-:W2:Y:S01]  /*09e0*/  LDG.E.U16.CONSTANT R23, desc[UR6][R18.64] ;  /* 0x0000000612177981 */ /* 0x000ea2000c1e9500 */
[----:B------:R-:W-:-:S05]  /*09f0*/  IMAD.WIDE.U32 R20, R20, 0x2, R12 ;  /* 0x0000000214147825 */ /* 0x000fca00078e000c */
[----:B------:R3:W2:Y:S01]  /*0a00*/  LDG.E.U16.CONSTANT R10, desc[UR6][R20.64] ;  /* 0x00000006140a7981 */ /* 0x0006a2000c1e9500 */
[----:B------:R-:W-:Y:S08]  /*0a10*/  I2F.F16 R24, R24 ;  /* 0x0000001800187306 */ /* 0x000ff00000200c00 */
[----:B------:R-:W0:Y:S02]  /*0a20*/  I2F.F16 R29, R29 ;  /* 0x0000001d001d7306 */ /* 0x000e240000200c00 */
[----:B0-----:R-:W-:Y:S01]  /*0a30*/  PRMT R24, R24, 0x5410, R29 ;  /* 0x0000541018187816 */ /* 0x001fe2000000001d */
[----:B---3--:R-:W-:-:S04]  /*0a40*/  IMAD.WIDE.U32 R20, R9, 0x2, R12 ;  /* 0x0000000209147825 */ /* 0x008fc800078e000c */
[----:B------:R-:W-:-:S06]  /*0a50*/  IMAD.WIDE.U32 R18, R28, 0x2, R12 ;  /* 0x000000021c127825 */ /* 0x000fcc00078e000c */
[----:B------:R-:W3:Y:S01]  /*0a60*/  LDG.E.U16.CONSTANT R18, desc[UR6][R18.64] ;  /* 0x0000000612127981 */ /* 0x000ee2000c1e9500 */
[----:B------:R-:W-:-:S03]  /*0a70*/  PRMT R27, R22, 0x5410, R27 ;  /* 0x00005410161b7816 */ /* 0x000fc6000000001b */
[----:B------:R-:W4:Y:S04]  /*0a80*/  LDG.E.CONSTANT R22, desc[UR6][R16.64+0x2c] ;  /* 0x00002c0610167981 */ /* 0x000f28000c1e9900 */
[----:B------:R0:W3:Y:S02]  /*0a90*/  LDG.E.U16.CONSTANT R19, desc[UR6][R20.64] ;  /* 0x0000000614137981 */ /* 0x0000e4000c1e9500 */
[----:B0-----:R-:W-:-:S05]  /*0aa0*/  IMAD.WIDE R20, R8, 0x4, R14 ;  /* 0x0000000408147825 */ /* 0x001fca00078e020e */
[----:B------:R-:W3:Y:S04]  /*0ab0*/  LDG.E.CONSTANT R9, desc[UR6][R20.64] ;  /* 0x0000000614097981 */ /* 0x000ee8000c1e9900 */
[----:B------:R-:W3:Y:S01]  /*0ac0*/  LDG.E.CONSTANT R20, desc[UR6][R16.64+0x28] ;  /* 0x0000280610147981 */ /* 0x000ee2000c1e9900 */
[----:B------:R-:W-:Y:S01]  /*0ad0*/  HFMA2 R26, R27, R24, R26 ;  /* 0x000000181b1a7231 */ /* 0x000fe2000000001a */
[----:B------:R-:W-:Y:S02]  /*0ae0*/  SHF.R.U32.HI R24, RZ, 0x18, R25 ;  /* 0x00000018ff187819 */ /* 0x000fe40000011619 */
[----:B------:R-:W-:Y:S01]  /*0af0*/  LEA.HI R28, R25, -R11, RZ, 0x4 ;  /* 0x8000000b191c7211 */ /* 0x000fe200078f20ff */
[----:B------:R-:W3:Y:S01]  /*0b00*/  LDG.E.CONSTANT R27, desc[UR6][R16.64+0x34] ;  /* 0x00003406101b7981 */ /* 0x000ee2000c1e9900 */
[----:B------:R-:W-:-:S05]  /*0b10*/  LOP3.LUT R24, R24, 0xf, RZ, 0xc0, !PT ;  /* 0x0000000f18187812 */ /* 0x000fca00078ec0ff */
[----:B------:R-:W-:Y:S02]  /*0b20*/  IMAD.IADD R25, R24, 0x1, -R11 ;  /* 0x0000000118197824 */ /* 0x000fe400078e0a0b */
[----:B------:R-:W3:Y:S01]  /*0b30*/  LDG.E.CONSTANT R24, desc[UR6][R16.64+0x30] ;  /* 0x0000300610187981 */ /* 0x000ee2000c1e9900 */
[----:B------:R-:W-:Y:S08]  /*0b40*/  I2F.F16 R28, R28 ;  /* 0x0000001c001c7306 */ /* 0x000ff00000200c00 */
[----:B------:R-:W0:Y:S01]  /*0b50*/  I2F.F16 R25, R25 ;  /* 0x0000001900197306 */ /* 0x000e220000200c00 */
[----:B--2---:R-:W-:-:S02]  /*0b60*/  PRMT R23, R10, 0x5410, R23 ;  /* 0x000054100a177816 */ /* 0x004fc40000000017 */
[----:B0-----:R-:W-:-:S05]  /*0b70*/  PRMT R25, R25, 0x5410, R28 ;  /* 0x0000541019197816 */ /* 0x001fca000000001c */
[----:B------:R-:W-:Y:S02]  /*0b80*/  HFMA2 R10, R23, R25, R26 ;  /* 0x00000019170a7231 */ /* 0x000fe4000000001a */
[----:B----4-:R-:W-:Y:S01]  /*0b90*/  IMAD.WIDE.U32 R22, R22, 0x2, R12 ;  /* 0x0000000216167825 */ /* 0x010fe200078e000c */
[----:B---3--:R-:W-:Y:S02]  /*0ba0*/  PRMT R18, R18, 0x5410, R19 ;  /* 0x0000541012127816 */ /* 0x008fe40000000013 */
[----:B------:R-:W-:Y:S01]  /*0bb0*/  SHF.R.U32.HI R28, RZ, 0x4, R9 ;  /* 0x00000004ff1c7819 */ /* 0x000fe20000011609 */
[----:B------:R-:W-:-:S06]  /*0bc0*/  IMAD.WIDE.U32 R20, R20, 0x2, R12 ;  /* 0x0000000214147825 */ /* 0x000fcc00078e000c */
[----:B------:R-:W2:Y:S01]  /*0bd0*/  LDG.E.U16.CONSTANT R20, desc[UR6][R20.64] ;  /* 0x0000000614147981 */ /* 0x000ea2000c1e9500 */
[----:B------:R-:W-:Y:S02]  /*0be0*/  LOP3.LUT R26, R9, 0xf, RZ, 0xc0, !PT ;  /* 0x0000000f091a7812 */ /* 0x000fe400078ec0ff */
[----:B------:R-:W-:Y:S01]  /*0bf0*/  LOP3.LUT R28, R28, 0xf, RZ, 0xc0, !PT ;  /* 0x0000000f1c1c7812 */ /* 0x000fe200078ec0ff */
[----:B------:R0:W2:Y:S01]  /*0c00*/  LDG.E.U16.CONSTANT R21, desc[UR6][R22.64] ;  /* 0x0000000616157981 */ /* 0x0000a2000c1e9500 */
[----:B------:R-:W-:-:S03]  /*0c10*/  IADD3 R19, PT, PT, -R11, R26, RZ ;  /* 0x0000001a0b137210 */ /* 0x000fc60007ffe1ff */
[----:B------:R-:W-:Y:S01]  /*0c20*/  IMAD.IADD R26, R28, 0x1, -R11 ;  /* 0x000000011c1a7824 */ /* 0x000fe200078e0a0b */
[--C-:B------:R-:W-:Y:S02]  /*0c30*/  SHF.R.U32.HI R25, RZ, 0x8, R9.reuse ;  /* 0x00000008ff197819 */ /* 0x100fe40000011609 */
[----:B------:R-:W-:Y:S02]  /*0c40*/  I2F.F16 R19, R19 ;  /* 0x0000001300137306 */ /* 0x000fe40000200c00 */
[----:B------:R-:W-:Y:S02]  /*0c50*/  LOP3.LUT R28, R25, 0xf, RZ, 0xc0, !PT ;  /* 0x0000000f191c7812 */ /* 0x000fe400078ec0ff */
[----:B------:R-:W-:Y:S01]  /*0c60*/  SHF.R.U32.HI R25, RZ, 0xc, R9 ;  /* 0x0000000cff197819 */ /* 0x000fe20000011609 */
[----:B------:R-:W3:Y:S03]  /*0c70*/  LDG.E.CONSTANT R22, desc[UR6][R16.64+0x38] ;  /* 0x0000380610167981 */ /* 0x000ee6000c1e9900 */
[----:B------:R-:W0:Y:S01]  /*0c80*/  I2F.F16 R26, R26 ;  /* 0x0000001a001a7306 */ /* 0x000e220000200c00 */
[----:B------:R-:W-:-:S05]  /*0c90*/  LOP3.LUT R25, R25, 0xf, RZ, 0xc0, !PT ;  /* 0x0000000f19197812 */ /* 0x000fca00078ec0ff */
[----:B------:R-:W-:Y:S02]  /*0ca0*/  IMAD.IADD R29, R25, 0x1, -R11 ;  /* 0x00000001191d7824 */ /* 0x000fe400078e0a0b */
[----:B------:R-:W-:Y:S01]  /*0cb0*/  IMAD.WIDE.U32 R24, R24, 0x2, R12 ;  /* 0x0000000218187825 */ /* 0x000fe200078e000c */
[----:B0-----:R-:W-:-:S04]  /*0cc0*/  PRMT R23, R19, 0x5410, R26 ;  /* 0x0000541013177816 */ /* 0x001fc8000000001a */
[----:B------:R0:W4:Y:S02]  /*0cd0*/  LDG.E.U16.CONSTANT R19, desc[UR6][R24.64] ;  /* 0x0000000618137981 */ /* 0x000124000c1e9500 */
[----:B0-----:R-:W-:Y:S02]  /*0ce0*/  IMAD.WIDE.U32 R24, R27, 0x2, R12 ;  /* 0x000000021b187825 */ /* 0x001fe400078e000c */
[----:B------:R-:W4:Y:S04]  /*0cf0*/  LDG.E.CONSTANT R27, desc[UR6][R16.64+0x3c] ;  /* 0x00003c06101b7981 */ /* 0x000f28000c1e9900 */
[----:B------:R0:W4:Y:S01]  /*0d00*/  LDG.E.U16.CONSTANT R24, desc[UR6][R24.64] ;  /* 0x0000000618187981 */ /* 0x000122000c1e9500 */
[----:B------:R-:W-:Y:S01]  /*0d10*/  IMAD.IADD R28, R28, 0x1, -R11 ;  /* 0x000000011c1c7824 */ /* 0x000fe200078e0a0b */
[----:B------:R-:W-:Y:S08]  /*0d20*/  I2F.F16 R29, R29 ;  /* 0x0000001d001d7306 */ /* 0x000ff00000200c00 */
[----:B------:R-:W1:Y:S01]  /*0d30*/  I2F.F16 R28, R28 ;  /* 0x0000001c001c7306 */ /* 0x000e620000200c00 */
[----:B0-----:R-:W-:Y:S01]  /*0d40*/  HMUL2 R25, R18, R23 ;  /* 0x0000001712197232 */ /* 0x001fe20000000000 */
[----:B------:R-:W-:-:S04]  /*0d50*/  SHF.R.U32.HI R18, RZ, 0x10, R9 ;  /* 0x00000010ff127819 */ /* 0x000fc80000011609 */
[----:B------:R-:W-:Y:S02]  /*0d60*/  LOP3.LUT R18, R18, 0xf, RZ, 0xc0, !PT ;  /* 0x0000000f12127812 */ /* 0x000fe400078ec0ff */
[----:B-1----:R-:W-:-:S03]  /*0d70*/  PRMT R26, R28, 0x5410, R29 ;  /* 0x000054101c1a7816 */ /* 0x002fc6000000001d */
[----:B------:R-:W-:-:S06]  /*0d80*/  IMAD.IADD R18, R18, 0x1, -R11 ;  /* 0x0000000112127824 */ /* 0x000fcc00078e0a0b */
[----:B------:R-:W-:Y:S01]  /*0d90*/  I2F.F16 R18, R18 ;  /* 0x0000001200127306 */ /* 0x000fe20000200c00 */
[----:B--2---:R-:W-:-:S05]  /*0da0*/  PRMT R20, R20, 0x5410, R21 ;  /* 0x0000541014147816 */ /* 0x004fca0000000015 */
[----:B------:R-:W-:Y:S01]  /*0db0*/  HFMA2 R25, R20, R26, R25 ;  /* 0x0000001a14197231 */ /* 0x000fe20000000019 */
[----:B------:R-:W-:Y:S01]  /*0dc0*/  SHF.R.U32.HI R20, RZ, 0x14, R9 ;  /* 0x00000014ff147819 */ /* 0x000fe20000011609 */
[----:B------:R-:W2:Y:S03]  /*0dd0*/  LDG.E.CONSTANT R26, desc[UR6][R16.64+0x40] ;  /* 0x00004006101a7981 */ /* 0x000ea6000c1e9900 */
[----:B------:R-:W-:Y:S02]  /*0de0*/  LOP3.LUT R28, R20, 0xf, RZ, 0xc0, !PT ;  /* 0x0000000f141c7812 */ /* 0x000fe400078ec0ff */
[----:B------:R-:W2:Y:S03]  /*0df0*/  LDG.E.CONSTANT R20, desc[UR6][R16.64+0x44] ;  /* 0x0000440610147981 */ /* 0x000ea6000c1e9900 */
[----:B------:R-:W-:-:S04]  /*0e00*/  IMAD.IADD R28, R28, 0x1, -R11 ;  /* 0x000000011c1c7824 */ /* 0x000fc800078e0a0b */
[----:B------:R-:W0:Y:S01]  /*0e10*/  I2F.F16 R21, R28 ;  /* 0x0000001c00157306 */ /* 0x000e220000200c00 */
[----:B---3--:R-:W-:Y:S01]  /*0e20*/  IMAD.WIDE.U32 R22, R22, 0x2, R12 ;  /* 0x0000000216167825 */ /* 0x008fe200078e000c */
[----:B0-----:R-:W-:-:S04]  /*0e30*/  PRMT R18, R18, 0x5410, R21 ;  /* 0x0000541012127816 */ /* 0x001fc80000000015 */
[----:B------:R4:W3:Y:S02]  /*0e40*/  LDG.E.U16.CONSTANT R21, desc[UR6][R22.64] ;  /* 0x0000000616157981 */ /* 0x0008e4000c1e9500 */
[----:B----4-:R-:W-:-:S06]  /*0e50*/  IMAD.WIDE.U32 R22, R27, 0x2, R12 ;  /* 0x000000021b167825 */ /* 0x010fcc00078e000c */
[----:B------:R-:W3:Y:S01]  /*0e60*/  LDG.E.U16.CONSTANT R22, desc[UR6][R22.64] ;  /* 0x0000000616167981 */ /* 0x000ee2000c1e9500 */
[----:B------:R-:W-:-:S03]  /*0e70*/  PRMT R28, R19, 0x5410, R24 ;  /* 0x00005410131c7816 */ /* 0x000fc60000000018 */
[----:B------:R-:W4:Y:S04]  /*0e80*/  LDG.E.CONSTANT R24, desc[UR6][R16.64+0x4c] ;  /* 0x00004c0610187981 */ /* 0x000f28000c1e9900 */
[----:B------:R-:W4:Y:S01]  /*0e90*/  LDG.E.CONSTANT R23, desc[UR6][R16.64+0x48] ;  /* 0x0000480610177981 */ /* 0x000f22000c1e9900 */
[----:B------:R-:W-:Y:S02]  /*0ea0*/  HFMA2 R25, R28, R18, R25 ;  /* 0x000000121c197231 */ /* 0x000fe40000000019 */
[----:B------:R-:W-:-:S04]  /*0eb0*/  IMAD.WIDE R18, R8, 0x4, R14 ;  /* 0x0000000408127825 */ /* 0x000fc800078e020e */
[----:B------:R-:W-:-:S05]  /*0ec0*/  IMAD.WIDE R18, R8, 0x4, R18 ;  /* 0x0000000408127825 */ /* 0x000fca00078e0212 */
[----:B------:R2:W4:Y:S01]  /*0ed0*/  LDG.E.CONSTANT R27, desc[UR6][R18.64] ;  /* 0x00000006121b7981 */ /* 0x000522000c1e9900 */
[----:B------:R-:W-:-:S04]  /*0ee0*/  SHF.R.U32.HI R28, RZ, 0x18, R9 ;  /* 0x00000018ff1c7819 */ /* 0x000fc80000011609 */
[----:B------:R-:W-:Y:S02]  /*0ef0*/  LOP3.LUT R28, R28, 0xf, RZ, 0xc0, !PT ;  /* 0x0000000f1c1c7812 */ /* 0x000fe400078ec0ff */
[----:B------:R-:W-:-:S03]  /*0f00*/  LEA.HI R29, R9, -R11, RZ, 0x4 ;  /* 0x8000000b091d7211 */ /* 0x000fc600078f20ff */
[----:B------:R-:W-:Y:S02]  /*0f10*/  IMAD.IADD R9, R28, 0x1, -R11 ;  /* 0x000000011c097824 */ /* 0x000fe400078e0a0b */
[----:B------:R-:W4:Y:S01]  /*0f20*/  LDG.E.CONSTANT R28, desc[UR6][R16.64+0x50] ;  /* 0x00005006101c7981 */ /* 0x000f22000c1e9900 */
[----:B--2---:R-:W-:-:S05]  /*0f30*/  IMAD.WIDE.U32 R18, R26, 0x2, R12 ;  /* 0x000000021a127825 */ /* 0x004fca00078e000c */
[----:B------:R0:W2:Y:S02]  /*0f40*/  LDG.E.U16.CONSTANT R26, desc[UR6][R18.64] ;  /* 0x00000006121a7981 */ /* 0x0000a4000c1e9500 */
[----:B0-----:R-:W-:-:S05]  /*0f50*/  IMAD.WIDE.U32 R18, R20, 0x2, R12 ;  /* 0x0000000214127825 */ /* 0x001fca00078e000c */
[----:B------:R4:W2:Y:S01]  /*0f60*/  LDG.E.U16.CONSTANT R20, desc[UR6][R18.64] ;  /* 0x0000000612147981 */ /* 0x0008a2000c1e9500 */
[----:B---3--:R-:W-:Y:S01]  /*0f70*/  PRMT R22, R21, 0x5410, R22 ;  /* 0x0000541015167816 */ /* 0x008fe20000000016 */
[----:B----4-:R-:W-:-:S05]  /*0f80*/  IMAD.WIDE.U32 R18, R23, 0x2, R12 ;  /* 0x0000000217127825 */ /* 0x010fca00078e000c */
[----:B------:R0:W3:Y:S02]  /*0f90*/  LDG.E.U16.CONSTANT R21, desc[UR6][R18.64] ;  /* 0x0000000612157981 */ /* 0x0000e4000c1e9500 */
[----:B0-----:R-:W-:Y:S02]  /*0fa0*/  IMAD.WIDE.U32 R18, R24, 0x2, R12 ;  /* 0x0000000218127825 */ /* 0x001fe400078e000c */
[----:B------:R-:W4:Y:S04]  /*0fb0*/  LDG.E.CONSTANT R24, desc[UR6][R16.64+0x54] ;  /* 0x0000540610187981 */ /* 0x000f28000c1e9900 */
[----:B------:R0:W3:Y:S01]  /*0fc0*/  LDG.E.U16.CONSTANT R23, desc[UR6][R18.64] ;  /* 0x0000000612177981 */ /* 0x0000e2000c1e9500 */
[----:B------:R-:W-:Y:S08]  /*0fd0*/  I2F.F16 R29, R29 ;  /* 0x0000001d001d7306 */ /* 0x000ff00000200c00 */
[----:B------:R-:W1:Y:S01]  /*0fe0*/  I2F.F16 R9, R9 ;  /* 0x0000000900097306 */ /* 0x000e620000200c00 */
[----:B0-----:R-:W-:-:S02]  /*0ff0*/  SHF.R.U32.HI R18, RZ, 0x8, R27 ;  /* 0x00000008ff127819 */ /* 0x001fc4000001161b */
[----:B------:R-:W-:Y:S02]  /*1000*/  SHF.R.U32.HI R19, RZ, 0xc, R27 ;  /* 0x0000000cff137819 */ /* 0x000fe4000001161b */
[----:B------:R-:W-:Y:S02]  /*1010*/  LOP3.LUT R18, R18, 0xf, RZ, 0xc0, !PT ;  /* 0x0000000f12127812 */ /* 0x000fe400078ec0ff */
[----:B-1----:R-:W-:-:S05]  /*1020*/  PRMT R9, R9, 0x5410, R29 ;  /* 0x0000541009097816 */ /* 0x002fca000000001d */
[----:B------:R-:W-:Y:S01]  /*1030*/  HFMA2 R25, R22, R9, R25 ;  /* 0x0000000916197231 */ /* 0x000fe20000000019 */
[----:B------:R-:W-:Y:S02]  /*1040*/  LOP3.LUT R22, R27, 0xf, RZ, 0xc0, !PT ;  /* 0x0000000f1b167812 */ /* 0x000fe400078ec0ff */
[----:B------:R-:W-:-:S03]  /*1050*/  SHF.R.U32.HI R9, RZ, 0x4, R27 ;  /* 0x00000004ff097819 */ /* 0x000fc6000001161b */
[----:B------:R-:W-:Y:S01]  /*1060*/  IMAD.IADD R22, R22, 0x1, -R11 ;  /* 0x0000000116167824 */ /* 0x000fe200078e0a0b */
[----:B------:R-:W-:-:S03]  /*1070*/  LOP3.LUT R29, R9, 0xf, RZ, 0xc0, !PT ;  /* 0x0000000f091d7812 */ /* 0x000fc600078ec0ff */
[----:B------:R-:W-:Y:S02]  /*1080*/  I2F.F16 R9, R22 ;  /* 0x0000001600097306 */ /* 0x000fe40000200c00 */
[----:B------:R-:W-:-:S06]  /*1090*/  IMAD.IADD R29, R29, 0x1, -R11 ;  /* 0x000000011d1d7824 */ /* 0x000fcc00078e0a0b */
[----:B------:R-:W0:Y:S02]  /*10a0*/  I2F.F16 R29, R29 ;  /* 0x0000001d001d7306 */ /* 0x000e240000200c00 */
[----:B0-----:R-:W-:Y:S02]  /*10b0*/  PRMT R9, R9, 0x5410, R29 ;  /* 0x0000541009097816 */ /* 0x001fe4000000001d */
[----:B--2---:R-:W-:Y:S01]  /*10c0*/  PRMT R26, R26, 0x5410, R20 ;  /* 0x000054101a1a7816 */ /* 0x004fe20000000014 */
[----:B------:R-:W-:Y:S01]  /*10d0*/  IMAD.IADD R20, R18, 0x1, -R11 ;  /* 0x0000000112147824 */ /* 0x000fe200078e0a0b */
[----:B------:R-:W-:-:S04]  /*10e0*/  LOP3.LUT R18, R19, 0xf, RZ, 0xc0, !PT ;  /* 0x0000000f13127812 */ /* 0x000fc800078ec0ff */
[----:B------:R-:W-:Y:S01]  /*10f0*/  IADD3 R22, PT, PT, -R11, R18, RZ ;  /* 0x000000120b167210 */ /* 0x000fe20007ffe1ff */
[----:B------:R-:W-:Y:S08]  /*1100*/  I2F.F16 R20, R20 ;  /* 0x0000001400147306 */ /* 0x000ff00000200c00 */
[----:B------:R-:W0:Y:S02]  /*1110*/  I2F.F16 R19, R22 ;  /* 0x0000001600137306 */ /* 0x000e240000200c00 */
[----:B0-----:R-:W-:Y:S01]  /*1120*/  PRMT R20, R20, 0x5410, R19 ;  /* 0x0000541014147816 */ /* 0x001fe20000000013 */
[----:B------:R-:W-:-:S05]  /*1130*/  IMAD.WIDE.U32 R18, R28, 0x2, R12 ;  /* 0x000000021c127825 */ /* 0x000fca00078e000c */
[----:B------:R4:W2:Y:S02]  /*1140*/  LDG.E.U16.CONSTANT R22, desc[UR6][R18.64] ;  /* 0x0000000612167981 */ /* 0x0008a4000c1e9500 */
[----:B----4-:R-:W-:Y:S01]  /*1150*/  IMAD.WIDE.U32 R18, R24, 0x2, R12 ;  /* 0x0000000218127825 */ /* 0x010fe200078e000c */
[----:B---3--:R-:W-:-:S04]  /*1160*/  PRMT R21, R21, 0x5410, R23 ;  /* 0x0000541015157816 */ /* 0x008fc80000000017 */
[----:B------:R0:W2:Y:S01]  /*1170*/  LDG.E.U16.CONSTANT R29, desc[UR6][R18.64] ;  /* 0x00000006121d7981 */ /* 0x0000a2000c1e9500 */
[----:B------:R-:W-:-:S04]  /*1180*/  SHF.R.U32.HI R23, RZ, 0x10, R27 ;  /* 0x00000010ff177819 */ /* 0x000fc8000001161b */
[----:B------:R-:W-:Y:S02]  /*1190*/  LOP3.LUT R24, R23, 0xf, RZ, 0xc0, !PT ;  /* 0x0000000f17187812 */ /* 0x000fe400078ec0ff */
[----:B------:R-:W3:Y:S01]  /*11a0*/  LDG.E.CONSTANT R23, desc[UR6][R16.64+0x5c] ;  /* 0x00005c0610177981 */ /* 0x000ee2000c1e9900 */
[----:B0-----:R-:W-:Y:S01]  /*11b0*/  HMUL2 R19, R26, R9 ;  /* 0x000000091a137232 */ /* 0x001fe20000000000 */
[----:B------:R-:W-:-:S04]  /*11c0*/  SHF.R.U32.HI R9, RZ, 0x14, R27 ;  /* 0x00000014ff097819 */ /* 0x000fc8000001161b */
[----:B------:R-:W-:Y:S01]  /*11d0*/  LOP3.LUT R28, R9, 0xf, RZ, 0xc0, !PT ;  /* 0x0000000f091c7812 */ /* 0x000fe200078ec0ff */
[--C-:B------:R-:W-:Y:S02]  /*11e0*/  IMAD.IADD R26, R24, 0x1, -R11.reuse ;  /* 0x00000001181a7824 */ /* 0x100fe400078e0a0b */
[----:B------:R-:W-:Y:S01]  /*11f0*/  HFMA2 R20, R21, R20, R19 ;  /* 0x0000001415147231 */ /* 0x000fe20000000013 */
[----:B------:R-:W4:Y:S01]  /*1200*/  LDG.E.CONSTANT R9, desc[UR6][R16.64+0x60] ;  /* 0x0000600610097981 */ /* 0x000f22000c1e9900 */
[----:B------:R-:W-:Y:S01]  /*1210*/  IMAD.IADD R28, R28, 0x1, -R11 ;  /* 0x000000011c1c7824 */ /* 0x000fe200078e0a0b */
[----:B------:R-:W-:Y:S02]  /*1220*/  I2F.F16 R24, R26 ;  /* 0x0000001a00187306 */ /* 0x000fe40000200c00 */
[----:B------:R-:W3:Y:S06]  /*1230*/  LDG.E.CONSTANT R21, desc[UR6][R16.64+0x58] ;  /* 0x0000580610157981 */ /* 0x000eec000c1e9900 */
[----:B------:R0:W1:Y:S01]  /*1240*/  I2F.F16 R19, R28 ;  /* 0x0000001c00137306 */ /* 0x0000620000200c00 */
[----:B------:R-:W-:Y:S01]  /*1250*/  SHF.R.U32.HI R18, RZ, 0x18, R27 ;  /* 0x00000018ff127819 */ /* 0x000fe2000001161b */
[----:B0-----:R-:W4:Y:S01]  /*1260*/  LDG.E.CONSTANT R28, desc[UR6][R16.64+0x68] ;  /* 0x00006806101c7981 */ /* 0x001f22000c1e9900 */
[----:B-1----:R-:W-:-:S03]  /*1270*/  PRMT R19, R24, 0x5410, R19 ;  /* 0x0000541018137816 */ /* 0x002fc60000000013 */
[----:B------:R-:W4:Y:S01]  /*1280*/  LDG.E.CONSTANT R24, desc[UR6][R16.64+0x64] ;  /* 0x0000640610187981 */ /* 0x000f22000c1e9900 */
[----:B------:R-:W-:Y:S02]  /*1290*/  LOP3.LUT R18, R18, 0xf, RZ, 0xc0, !PT ;  /* 0x0000000f12127812 */ /* 0x000fe400078ec0ff */
[----:B------:R-:W-:-:S03]  /*12a0*/  LEA.HI R27, R27, -R11, RZ, 0x4 ;  /* 0x8000000b1b1b7211 */ /* 0x000fc600078f20ff */
[----:B------:R-:W-:-:S03]  /*12b0*/  IMAD.IADD R26, R18, 0x1, -R11 ;  /* 0x00000001121a7824 */ /* 0x000fc600078e0a0b */
[----:B------:R-:W-:Y:S08]  /*12c0*/  I2F.F16 R27, R27 ;  /* 0x0000001b001b7306 */ /* 0x000ff00000200c00 */
[----:B------:R-:W0:Y:S02]  /*12d0*/  I2F.F16 R26, R26 ;  /* 0x0000001a001a7306 */ /* 0x000e240000200c00 */
[----:B0-----:R-:W-:-:S02]  /*12e0*/  PRMT R26, R26, 0x5410, R27 ;  /* 0x000054101a1a7816 */ /* 0x001fc4000000001b */
[----:B--2---:R-:W-:-:S05]  /*12f0*/  PRMT R29, R22, 0x5410, R29 ;  /* 0x00005410161d7816 */ /* 0x004fca000000001d */
[----:B------:R-:W-:Y:S02]  /*1300*/  HFMA2 R22, R29, R19, R20 ;  /* 0x000000131d167231 */ /* 0x000fe40000000014 */
[----:B------:R-:W-:-:S04]  /*1310*/  IMAD.WIDE R18, R8, 0x4, R14 ;  /* 0x0000000408127825 */ /* 0x000fc800078e020e */
[----:B------:R-:W-:-:S04]  /*1320*/  IMAD.WIDE R18, R8, 0x4, R18 ;  /* 0x0000000408127825 */ /* 0x000fc800078e0212 */
[----:B---3--:R-:W-:-:S05]  /*1330*/  IMAD.WIDE.U32 R20, R21, 0x2, R12 ;  /* 0x0000000215147825 */ /* 0x008fca00078e000c */
[----:B------:R0:W2:Y:S01]  /*1340*/  LDG.E.U16.CONSTANT R27, desc[UR6][R20.64] ;  /* 0x00000006141b7981 */ /* 0x0000a2000c1e9500 */
[----:B------:R-:W-:-:S04]  /*1350*/  IMAD.WIDE R18, R8, 0x4, R18 ;  /* 0x0000000408127825 */ /* 0x000fc800078e0212 */
[----:B0-----:R-:W-:-:S05]  /*1360*/  IMAD.WIDE.U32 R20, R23, 0x2, R12 ;  /* 0x0000000217147825 */ /* 0x001fca00078e000c */
[----:B------:R4:W2:Y:S02]  /*1370*/  LDG.E.U16.CONSTANT R23, desc[UR6][R20.64] ;  /* 0x0000000614177981 */ /* 0x0008a4000c1e9500 */
[--C-:B----4-:R-:W-:Y:S02]  /*1380*/  IMAD.WIDE.U32 R20, R9, 0x2, R12.reuse ;  /* 0x0000000209147825 */ /* 0x110fe400078e000c */
[----:B------:R0:W3:Y:S04]  /*1390*/  LDG.E.CONSTANT R9, desc[UR6][R18.64] ;  /* 0x0000000612097981 */ /* 0x0000e8000c1e9900 */
[----:B------:R-:W4:Y:S01]  /*13a0*/  LDG.E.U16.CONSTANT R20, desc[UR6][R20.64] ;  /* 0x0000000614147981 */ /* 0x000f22000c1e9500 */
[----:B0-----:R-:W-:-:S03]  /*13b0*/  IMAD.WIDE.U32 R18, R24, 0x2, R12 ;  /* 0x0000000218127825 */ /* 0x001fc600078e000c */
[----:B------:R-:W4:Y:S04]  /*13c0*/  LDG.E.CONSTANT R24, desc[UR6][R16.64+0x6c] ;  /* 0x00006c0610187981 */ /* 0x000f28000c1e9900 */
[----:B------:R0:W4:Y:S02]  /*13d0*/  LDG.E.U16.CONSTANT R29, desc[UR6][R18.64] ;  /* 0x00000006121d7981 */ /* 0x000124000c1e9500 */
[----:B0-----:R-:W-:Y:S01]  /*13e0*/  IMAD.WIDE.U32 R18, R28, 0x2, R12 ;  /* 0x000000021c127825 */ /* 0x001fe200078e000c */
[----:B--2---:R-:W-:-:S04]  /*13f0*/  PRMT R23, R27, 0x5410, R23 ;  /* 0x000054101b177816 */ /* 0x004fc80000000017 */
[----:B------:R4:W2:Y:S01]  /*1400*/  LDG.E.U16.CONSTANT R27, desc[UR6][R18.64] ;  /* 0x00000006121b7981 */ /* 0x0008a2000c1e9500 */
[----:B------:R-:W-:Y:S01]  /*1410*/  HFMA2 R22, R23, R26, R22 ;  /* 0x0000001a17167231 */ /* 0x000fe20000000016 */
[----:B---3--:R-:W-:Y:S02]  /*1420*/  LOP3.LUT R26, R9, 0xf, RZ, 0xc0, !PT ;  /* 0x0000000f091a7812 */ /* 0x008fe400078ec0ff */
[----:B------:R-:W-:-:S03]  /*1430*/  SHF.R.U32.HI R23, RZ, 0x4, R9 ;  /* 0x00000004ff177819 */ /* 0x000fc60000011609 */
[----:B------:R-:W-:Y:S02]  /*1440*/  IMAD.IADD R21, R26, 0x1, -R11 ;  /* 0x000000011a157824 */ /* 0x000fe400078e0a0b */
[----:B----4-:R-:W-:Y:S01]  /*1450*/  IMAD.WIDE.U32 R18, R24, 0x2, R12 ;  /* 0x0000000218127825 */ /* 0x010fe200078e000c */
[----:B------:R-:W-:-:S04]  /*1460*/  LOP3.LUT R26, R23, 0xf, RZ, 0xc0, !PT ;  /* 0x0000000f171a7812 */ /* 0x000fc800078ec0ff */
[----:B------:R0:W2:Y:S01]  /*1470*/  LDG.E.U16.CONSTANT R24, desc[UR6][R18.64] ;  /* 0x0000000612187981 */ /* 0x0000a2000c1e9500 */
[--C-:B------:R-:W-:Y:S02]  /*1480*/  SHF.R.U32.HI R23, RZ, 0x8, R9.reuse ;  /* 0x00000008ff177819 */ /* 0x100fe40000011609 */
[----:B0-----:R-:W-:Y:S02]  /*1490*/  SHF.R.U32.HI R19, RZ, 0xc, R9 ;  /* 0x0000000cff137819 */ /* 0x001fe40000011609 */
[----:B------:R-:W-:Y:S02]  /*14a0*/  LOP3.LUT R28, R23, 0xf, RZ, 0xc0, !PT ;  /* 0x0000000f171c7812 */ /* 0x000fe400078ec0ff */
[----:B------:R-:W-:Y:S01]  /*14b0*/  LOP3.LUT R19, R19, 0xf, RZ, 0xc0, !PT ;  /* 0x0000000f13137812 */ /* 0x000fe200078ec0ff */
[--C-:B------:R-:W-:Y:S02]  /*14c0*/  IMAD.IADD R26, R26, 0x1, -R11.reuse ;  /* 0x000000011a1a7824 */ /* 0x100fe400078e0a0b */
[----:B------:R-:W-:-:S02]  /*14d0*/  IMAD.IADD R28, R28, 0x1, -R11 ;  /* 0x000000011c1c7824 */ /* 0x000fc400078e0a0b */
[----:B------:R-:W-:Y:S01]  /*14e0*/  IMAD.IADD R19, R19, 0x1, -R11 ;  /* 0x0000000113137824 */ /* 0x000fe200078e0a0b */
[----:B------:R-:W-:Y:S08]  /*14f0*/  I2F.F16 R21, R21 ;  /* 0x0000001500157306 */ /* 0x000ff00000200c00 */
[----:B------:R0:W1:Y:S08]  /*1500*/  I2F.F16 R18, R26 ;  /* 0x0000001a00127306 */ /* 0x0000700000200c00 */
[----:B------:R-:W-:Y:S01]  /*1510*/  I2F.F16 R23, R28 ;  /* 0x0000001c00177306 */ /* 0x000fe20000200c00 */
[----:B------:R-:W-:Y:S01]  /*1520*/  PRMT R20, R20, 0x5410, R29 ;  /* 0x0000541014147816 */ /* 0x000fe2000000001d */
[----:B0-----:R-:W3:Y:S06]  /*1530*/  LDG.E.CONSTANT R26, desc[UR6][R16.64+0x78] ;  /* 0x00007806101a7981 */ /* 0x001eec000c1e9900 */
[----:B------:R-:W0:Y:S01]  /*1540*/  I2F.F16 R19, R19 ;  /* 0x0000001300137306 */ /* 0x000e220000200c00 */
[----:B-1----:R-:W-:-:S02]  /*1550*/  PRMT R29, R21, 0x5410, R18 ;  /* 0x00005410151d7816 */ /* 0x002fc40000000012 */
[----:B------:R-:W4:Y:S03]  /*1560*/  LDG.E.CONSTANT R21, desc[UR6][R16.64+0x70] ;  /* 0x0000700610157981 */ /* 0x000f26000c1e9900 */
[----:B------:R-:W-:Y:S02]  /*1570*/  HMUL2 R20, R20, R29 ;  /* 0x0000001d14147232 */ /* 0x000fe40000000000 */
[----:B------:R-:W3:Y:S01]  /*1580*/  LDG.E.CONSTANT R29, desc[UR6][R16.64+0x7c] ;  /* 0x00007c06101d7981 */ /* 0x000ee2000c1e9900 */
[----:B0-----:R-:W-:-:S03]  /*1590*/  PRMT R23, R23, 0x5410, R19 ;  /* 0x0000541017177816 */ /* 0x001fc60000000013 */
[----:B------:R-:W3:Y:S01]  /*15a0*/  LDG.E.CONSTANT R19, desc[UR6][R16.64+0x74] ;  /* 0x0000740610137981 */ /* 0x000ee2000c1e9900 */
[----:B--2---:R-:W-:-:S05]  /*15b0*/  PRMT R27, R27, 0x5410, R24 ;  /* 0x000054101b1b7816 */ /* 0x004fca0000000018 */
[----:B------:R-:W-:Y:S02]  /*15c0*/  HFMA2 R23, R27, R23, R20 ;  /* 0x000000171b177231 */ /* 0x000fe40000000014 */
[----:B----4-:R-:W-:-:S05]  /*15d0*/  IMAD.WIDE.U32 R20, R21, 0x2, R12 ;  /* 0x0000000215147825 */ /* 0x010fca00078e000c */
[----:B------:R0:W2:Y:S01]  /*15e0*/  LDG.E.U16.CONSTANT R24, desc[UR6][R20.64] ;  /* 0x0000000614187981 */ /* 0x0000a2000c1e9500 */
[----:B---3--:R-:W-:-:S04]  /*15f0*/  IMAD.WIDE.U32 R18, R19, 0x2, R12 ;  /* 0x0000000213127825 */ /* 0x008fc800078e000c */
[--C-:B0-----:R-:W-:Y:S01]  /*1600*/  IMAD.WIDE.U32 R20, R26, 0x2, R12.reuse ;  /* 0x000000021a147825 */ /* 0x101fe200078e000c */
[----:B------:R0:W2:Y:S04]  /*1610*/  LDG.E.U16.CONSTANT R27, desc[UR6][R18.64] ;  /* 0x00000006121b7981 */ /* 0x0000a8000c1e9500 */
[----:B------:R-:W3:Y:S01]  /*1620*/  LDG.E.U16.CONSTANT R26, desc[UR6][R20.64] ;  /* 0x00000006141a7981 */ /* 0x000ee2000c1e9500 */
[----:B0-----:R-:W-:-:S05]  /*1630*/  IMAD.WIDE.U32 R18, R29, 0x2, R12 ;  /* 0x000000021d127825 */ /* 0x001fca00078e000c */
[----:B------:R0:W3:Y:S01]  /*1640*/  LDG.E.U16.CONSTANT R29, desc[UR6][R18.64] ;  /* 0x00000006121d7981 */ /* 0x0000e2000c1e9500 */
[C---:B-----5:R-:W-:Y:S01]  /*1650*/  HFMA2 R10, R6.reuse.H0_H0, R10, R7 ;  /* 0x0000000a060a7231 */ /* 0x060fe20000000807 */
[--C-:B------:R-:W-:Y:S02]  /*1660*/  SHF.R.U32.HI R7, RZ, 0x10, R9.reuse ;  /* 0x00000010ff077819 */ /* 0x100fe40000011609 */
[----:B------:R-:W-:Y:S01]  /*1670*/  LEA.HI R28, R9, -R11, RZ, 0x4 ;  /* 0x8000000b091c7211 */ /* 0x000fe200078f20ff */
[----:B------:R-:W-:Y:S01]  /*1680*/  HFMA2 R25, R6.H0_H0, R25, R10 ;  /* 0x0000001906197231 */ /* 0x000fe2000000080a */
[----:B------:R-:W-:Y:S02]  /*1690*/  LOP3.LUT R10, R7, 0xf, RZ, 0xc0, !PT ;  /* 0x0000000f070a7812 */ /* 0x000fe400078ec0ff */
[----:B------:R1:W-:Y:S01]  /*16a0*/  I2F.F16 R7, R28 ;  /* 0x0000001c00077306 */ /* 0x0003e20000200c00 */
[----:B0-----:R-:W-:Y:S02]  /*16b0*/  SHF.R.U32.HI R18, RZ, 0x14, R9 ;  /* 0x00000014ff127819 */ /* 0x001fe40000011609 */
[----:B-1----:R-:W-:-:S02]  /*16c0*/  IMAD.IADD R28, R10, 0x1, -R11 ;  /* 0x000000010a1c7824 */ /* 0x002fc400078e0a0b */
[----:B------:R-:W-:Y:S02]  /*16d0*/  LOP3.LUT R10, R18, 0xf, RZ, 0xc0, !PT ;  /* 0x0000000f120a7812 */ /* 0x000fe400078ec0ff */
[----:B------:R-:W-:-:S03]  /*16e0*/  SHF.R.U32.HI R18, RZ, 0x18, R9 ;  /* 0x00000018ff127819 */ /* 0x000fc60000011609 */
[----:B------:R-:W-:Y:S01]  /*16f0*/  IMAD.IADD R9, R10, 0x1, -R11 ;  /* 0x000000010a097824 */ /* 0x000fe200078e0a0b */
[----:B------:R-:W-:Y:S01]  /*1700*/  LOP3.LUT R18, R18, 0xf, RZ, 0xc0, !PT ;  /* 0x0000000f12127812 */ /* 0x000fe200078ec0ff */
[----:B------:R-:W-:Y:S03]  /*1710*/  I2F.F16 R20, R28 ;  /* 0x0000001c00147306 */ /* 0x000fe60000200c00 */
[----:B------:R-:W-:-:S05]  /*1720*/  IADD3 R10, PT, PT, -R11, R18, RZ ;  /* 0x000000120b0a7210 */ /* 0x000fca0007ffe1ff */
[----:B------:R-:W0:Y:S01]  /*1730*/  I2F.F16 R9, R9 ;  /* 0x0000000900097306 */ /* 0x000e220000200c00 */
[----:B------:R-:W-:-:S07]  /*1740*/  IMAD.WIDE R18, R8, 0x4, R14 ;  /* 0x0000000408127825 */ /* 0x000fce00078e020e */
[----:B------:R-:W1:Y:S01]  /*1750*/  I2F.F16 R10, R10 ;  /* 0x0000000a000a7306 */ /* 0x000e620000200c00 */
[----:B------:R-:W-:Y:S01]  /*1760*/  UIADD3 UR4, UPT, UPT, UR4, 0x4, URZ ;  /* 0x0000000404047890 */ /* 0x000fe2000fffe0ff */
[----:B------:R-:W-:Y:S01]  /*1770*/  IMAD.WIDE R18, R8, 0x4, R18 ;  /* 0x0000000408127825 */ /* 0x000fe200078e0212 */
[----:B0-----:R-:W-:Y:S02]  /*1780*/  PRMT R20, R20, 0x5410, R9 ;  /* 0x0000541014147816 */ /* 0x001fe40000000009 */
[----:B------:R-:W-:Y:S01]  /*1790*/  UISETP.NE.AND UP0, UPT, UR4, URZ, UPT ;  /* 0x000000ff0400728c */ /* 0x000fe2000bf05270 */
[----:B------:R-:W-:Y:S01]  /*17a0*/  IADD3 R9, P0, PT, R16, 0x80, RZ ;  /* 0x0000008010097810 */ /* 0x000fe20007f1e0ff */
[----:B------:R-:W-:Y:S01]  /*17b0*/  IMAD.WIDE R18, R8, 0x4, R18 ;  /* 0x0000000408127825 */ /* 0x000fe200078e0212 */
[----:B-1----:R-:W-:-:S03]  /*17c0*/  PRMT R10, R10, 0x5410, R7 ;  /* 0x000054100a0a7816 */ /* 0x002fc60000000007 */
[----:B------:R-:W-:Y:S02]  /*17d0*/  HFMA2 R22, R6.H0_H0, R22, R25 ;  /* 0x0000001606167231 */ /* 0x000fe40000000819 */
[----:B------:R-:W-:Y:S01]  /*17e0*/  IMAD.MOV.U32 R16, RZ, RZ, R14 ;  /* 0x000000ffff107224 */ /* 0x000fe200078e000e */
[----:B--2---:R-:W-:-:S05]  /*17f0*/  PRMT R24, R24, 0x5410, R27 ;  /* 0x0000541018187816 */ /* 0x004fca000000001b */
[----:B------:R-:W-:Y:S01]  /*1800*/  HFMA2 R23, R24, R20, R23 ;  /* 0x0000001418177231 */ /* 0x000fe20000000017 */
[----:B---3--:R-:W-:-:S05]  /*1810*/  PRMT R26, R26, 0x5410, R29 ;  /* 0x000054101a1a7816 */ /* 0x008fca000000001d */
[----:B------:R-:W-:Y:S02]  /*1820*/  HFMA2 R7, R26, R10, R23 ;  /* 0x0000000a1a077231 */ /* 0x000fe40000000017 */
[----:B------:R-:W-:Y:S02]  /*1830*/  IMAD.X R10, RZ, RZ, R17, P0 ;  /* 0x000000ffff0a7224 */ /* 0x000fe400000e0611 */
[----:B------:R-:W-:Y:S02]  /*1840*/  IMAD.MOV.U32 R17, RZ, RZ, R15 ;  /* 0x000000ffff117224 */ /* 0x000fe400078e000f */
[----:B------:R-:W-:Y:S02]  /*1850*/  HFMA2 R7, R6.H0_H0, R7, R22 ;  /* 0x0000000706077231 */ /* 0x000fe40000000816 */
[----:B------:R-:W-:-:S04]  /*1860*/  IMAD.WIDE R14, R8, 0x4, R18 ;  /* 0x00000004080e7825 */ /* 0x000fc800078e0212 */
[----:B------:R-:W-:Y:S02]  /*1870*/  IMAD.MOV.U32 R18, RZ, RZ, R9 ;  /* 0x000000ffff127224 */ /* 0x000fe400078e0009 */
[----:B------:R-:W-:Y:S01]  /*1880*/  IMAD.MOV.U32 R19, RZ, RZ, R10 ;  /* 0x000000ffff137224 */ /* 0x000fe200078e000a */
[----:B------:R-:W-:Y:S06]  /*1890*/  BRA.U UP0, `(.L_x_22) ;  /* 0xffffffed007c7547 */ /* 0x000fec000b83ffff */
[----:B------:R-:W-:-:S04]  /*18a0*/  IMAD.WIDE R16, R8, 0x10, R16 ;  /* 0x0000001008107825 */ /* 0x000fc800078e0210 */
[----:B------:R-:W-:Y:S02]  /*18b0*/  IMAD.MOV.U32 R14, RZ, RZ, R18 ;  /* 0x000000ffff0e7224 */ /* 0x000fe400078e0012 */
[----:B------:R-:W-:-:S07]  /*18c0*/  IMAD.MOV.U32 R15, RZ, RZ, R19 ;  /* 0x000000ffff0f7224 */ /* 0x000fce00078e0013 */
.L_x_21:
[----:B------:R-:W0:Y:S02]  /*18d0*/  LDCU UR4, c[0x0][0x3b4] ;  /* 0x00007680ff0477ac */ /* 0x000e240008000800 */
[----:B0-----:R-:W-:-:S04]  /*18e0*/  USHF.R.U32.HI UR4, URZ, 0x3, UR4 ;  /* 0x00000003ff047899 */ /* 0x001fc80008011604 */
[----:B------:R-:W-:-:S04]  /*18f0*/  ULOP3.LUT UR4, UR4, 0x3, URZ, 0xc0, !UPT ;  /* 0x0000000304047892 */ /* 0x000fc8000f8ec0ff */
[----:B------:R-:W-:-:S09]  /*1900*/  UISETP.NE.AND UP0, UPT, UR4, URZ, UPT ;  /* 0x000000ff0400728c */ /* 0x000fd2000bf05270 */
[----:B------:R-:W-:Y:S05]  /*1910*/  BRA.U !UP0, `(.L_x_23) ;  /* 0x0000000d08487547 */ /* 0x000fea000b800000 */
[----:B------:R-:W0:Y:S01]  /*1920*/  LDCU UR5, c[0x0][0x3b4] ;  /* 0x00007680ff0577ac */ /* 0x000e220008000800 */
[----:B------:R-:W-:Y:S02]  /*1930*/  UISETP.NE.AND UP0, UPT, UR4, 0x1, UPT ;  /* 0x000000010400788c */ /* 0x000fe4000bf05270 */
[----:B0-----:R-:W-:-:S07]  /*1940*/  ULOP3.LUT UP1, URZ, UR5, 0x8, URZ, 0xc0, !UPT ;  /* 0x0000000805ff7892 */ /* 0x001fce000f82c0ff */
[----:B------:R-:W-:Y:S05]  /*1950*/  BRA.U !UP0, `(.L_x_24) ;  /* 0x0000000908287547 */ /* 0x000fea000b800000 */
[----:B------:R-:W2:Y:S04]  /*1960*/  LDG.E.CONSTANT R19, desc[UR6][R14.64+0x4] ;  /* 0x000004060e137981 */ /* 0x000ea8000c1e9900 */
[----:B------:R-:W3:Y:S04]  /*1970*/  LDG.E.CONSTANT R21, desc[UR6][R14.64] ;  /* 0x000000060e157981 */ /* 0x000ee8000c1e9900 */
[----:B------:R-:W4:Y:S04]  /*1980*/  LDG.E.CONSTANT R23, desc[UR6][R16.64] ;  /* 0x0000000610177981 */ /* 0x000f28000c1e9900 */
[----:B------:R-:W4:Y:S04]  /*1990*/  LDG.E.CONSTANT R27, desc[UR6][R14.64+0x8] ;  /* 0x000008060e1b7981 */ /* 0x000f28000c1e9900 */
[----:B------:R-:W4:Y:S04]  /*19a0*/  LDG.E.CONSTANT R22, desc[UR6][R14.64+0xc] ;  /* 0x00000c060e167981 */ /* 0x000f28000c1e9900 */
[----:B------:R-:W4:Y:S04]  /*19b0*/  LDG.E.CONSTANT R9, desc[UR6][R14.64+0x10] ;  /* 0x000010060e097981 */ /* 0x000f28000c1e9900 */
[----:B------:R-:W4:Y:S01]  /*19c0*/  LDG.E.CONSTANT R24, desc[UR6][R14.64+0x14] ;  /* 0x000014060e187981 */ /* 0x000f22000c1e9900 */
[----:B--2---:R-:W-:-:S04]  /*19d0*/  IMAD.WIDE.U32 R18, R19, 0x2, R12 ;  /* 0x0000000213127825 */ /* 0x004fc800078e000c */
[----:B---3--:R-:W-:Y:S02]  /*19e0*/  IMAD.WIDE.U32 R20, R21, 0x2, R12 ;  /* 0x0000000215147825 */ /* 0x008fe400078e000c */
[----:B------:R-:W2:Y:S04]  /*19f0*/  LDG.E.U16.CONSTANT R19, desc[UR6][R18.64] ;  /* 0x0000000612137981 */ /* 0x000ea8000c1e9500 */
[----:B------:R0:W2:Y:S01]  /*1a00*/  LDG.E.U16.CONSTANT R10, desc[UR6][R20.64] ;  /* 0x00000006140a7981 */ /* 0x0000a2000c1e9500 */
[----:B----4-:R-:W-:Y:S02]  /*1a10*/  SHF.R.U32.HI R28, RZ, 0x4, R23 ;  /* 0x00000004ff1c7819 */ /* 0x010fe40000011617 */
[----:B------:R-:W-:Y:S02]  /*1a20*/  LOP3.LUT R26, R23, 0xf, RZ, 0xc0, !PT ;  /* 0x0000000f171a7812 */ /* 0x000fe400078ec0ff */
[----:B------:R-:W-:-:S03]  /*1a30*/  LOP3.LUT R28, R28, 0xf, RZ, 0xc0, !PT ;  /* 0x0000000f1c1c7812 */ /* 0x000fc600078ec0ff */
[----:B------:R-:W-:Y:S01]  /*1a40*/  IMAD.IADD R25, R26, 0x1, -R11 ;  /* 0x000000011a197824 */ /* 0x000fe200078e0a0b */
[----:B0-----:R-:W-:Y:S02]  /*1a50*/  IADD3 R20, PT, PT, -R11, R28, RZ ;  /* 0x0000001c0b147210 */ /* 0x001fe40007ffe1ff */
[----:B------:R-:W-:-:S03]  /*1a60*/  SHF.R.U32.HI R21, RZ, 0x8, R23 ;  /* 0x00000008ff157819 */ /* 0x000fc60000011617 */
[----:B------:R-:W-:Y:S01]  /*1a70*/  I2F.F16 R25, R25 ;  /* 0x0000001900197306 */ /* 0x000fe20000200c00 */
[----:B------:R-:W-:-:S07]  /*1a80*/  LOP3.LUT R26, R21, 0xf, RZ, 0xc0, !PT ;  /* 0x0000000f151a7812 */ /* 0x000fce00078ec0ff */
[----:B------:R0:W1:Y:S01]  /*1a90*/  I2F.F16 R18, R20 ;  /* 0x0000001400127306 */ /* 0x0000620000200c00 */
[----:B------:R-:W-:Y:S01]  /*1aa0*/  SHF.R.U32.HI R21, RZ, 0xc, R23 ;  /* 0x0000000cff157819 */ /* 0x000fe20000011617 */
[----:B------:R-:W-:-:S03]  /*1ab0*/  IMAD.IADD R28, R26, 0x1, -R11 ;  /* 0x000000011a1c7824 */ /* 0x000fc600078e0a0b */
[----:B------:R-:W-:Y:S01]  /*1ac0*/  LOP3.LUT R26, R21, 0xf, RZ, 0xc0, !PT ;  /* 0x0000000f151a7812 */ /* 0x000fe200078ec0ff */
[----:B0-----:R-:W3:Y:S04]  /*1ad0*/  LDG.E.CONSTANT R20, desc[UR6][R14.64+0x18] ;  /* 0x000018060e147981 */ /* 0x001ee8000c1e9900 */
[----:B------:R-:W-:Y:S02]  /*1ae0*/  IMAD.IADD R29, R26, 0x1, -R11 ;  /* 0x000000011a1d7824 */ /* 0x000fe400078e0a0b */
[----:B------:R-:W-:Y:S01]  /*1af0*/  IMAD.WIDE.U32 R26, R27, 0x2, R12 ;  /* 0x000000021b1a7825 */ /* 0x000fe200078e000c */
[----:B-1----:R-:W-:-:S05]  /*1b00*/  PRMT R25, R25, 0x5410, R18 ;  /* 0x0000541019197816 */ /* 0x002fca0000000012 */
[----:B------:R-:W4:Y:S01]  /*1b10*/  LDG.E.U16.CONSTANT R26, desc[UR6][R26.64] ;  /* 0x000000061a1a7981 */ /* 0x000f22000c1e9500 */
[----:B--2---:R-:W-:Y:S01]  /*1b20*/  PRMT R10, R10, 0x5410, R19 ;  /* 0x000054100a0a7816 */ /* 0x004fe20000000013 */
[----:B------:R-:W-:-:S05]  /*1b30*/  IMAD.WIDE.U32 R18, R22, 0x2, R12 ;  /* 0x0000000216127825 */ /* 0x000fca00078e000c */
[----:B------:R0:W4:Y:S02]  /*1b40*/  LDG.E.U16.CONSTANT R21, desc[UR6][R18.64] ;  /* 0x0000000612157981 */ /* 0x000124000c1e9500 */
[--C-:B0-----:R-:W-:Y:S02]  /*1b50*/  IMAD.WIDE.U32 R18, R9, 0x2, R12.reuse ;  /* 0x0000000209127825 */ /* 0x101fe400078e000c */
[----:B------:R-:W2:Y:S02]  /*1b60*/  LDG.E.CONSTANT R9, desc[UR6][R14.64+0x1c] ;  /* 0x00001c060e097981 */ /* 0x000ea4000c1e9900 */
[----:B------:R-:W-:Y:S02]  /*1b70*/  HMUL2 R27, R10, R25 ;  /* 0x000000190a1b7232 */ /* 0x000fe40000000000 */
[----:B------:R-:W2:Y:S04]  /*1b80*/  LDG.E.CONSTANT R10, desc[UR6][R14.64+0x20] ;  /* 0x000020060e0a7981 */ /* 0x000ea8000c1e9900 */
[----:B------:R-:W2:Y:S04]  /*1b90*/  LDG.E.CONSTANT R25, desc[UR6][R14.64+0x24] ;  /* 0x000024060e197981 */ /* 0x000ea8000c1e9900 */
[----:B------:R0:W2:Y:S02]  /*1ba0*/  LDG.E.U16.CONSTANT R22, desc[UR6][R18.64] ;  /* 0x0000000612167981 */ /* 0x0000a4000c1e9500 */
[----:B0-----:R-:W-:-:S05]  /*1bb0*/  IMAD.WIDE.U32 R18, R24, 0x2, R12 ;  /* 0x0000000218127825 */ /* 0x001fca00078e000c */
[----:B------:R2:W2:Y:S01]  /*1bc0*/  LDG.E.U16.CONSTANT R24, desc[UR6][R18.64] ;  /* 0x0000000612187981 */ /* 0x0004a2000c1e9500 */
[----:B------:R-:W-:Y:S08]  /*1bd0*/  I2F.F16 R28, R28 ;  /* 0x0000001c001c7306 */ /* 0x000ff00000200c00 */
[----:B------:R-:W0:Y:S01]  /*1be0*/  I2F.F16 R29, R29 ;  /* 0x0000001d001d7306 */ /* 0x000e220000200c00 */
[----:B------:R-:W-:Y:S01]  /*1bf0*/  IMAD.WIDE R16, R8, 0x4, R16 ;  /* 0x0000000408107825 */ /* 0x000fe200078e0210 */
[----:B0-----:R-:W-:-:S02]  /*1c00*/  PRMT R28, R28, 0x5410, R29 ;  /* 0x000054101c1c7816 */ /* 0x001fc4000000001d */
[----:B----4-:R-:W-:Y:S01]  /*1c10*/  PRMT R26, R26, 0x5410, R21 ;  /* 0x000054101a1a7816 */ /* 0x010fe20000000015 */
[----:B---3--:R-:W-:-:S04]  /*1c20*/  IMAD.WIDE.U32 R20, R20, 0x2, R12 ;  /* 0x0000000214147825 */ /* 0x008fc800078e000c */
[----:B------:R-:W-:Y:S02]  /*1c30*/  HFMA2 R26, R26, R28, R27 ;  /* 0x0000001c1a1a7231 */ /* 0x000fe4000000001b */
[----:B------:R-:W3:Y:S01]  /*1c40*/  LDG.E.U16.CONSTANT R20, desc[UR6][R20.64] ;  /* 0x0000000614147981 */ /* 0x000ee2000c1e9500 */
[----:B--2---:R-:W-:-:S03]  /*1c50*/  IMAD.WIDE.U32 R18, R9, 0x2, R12 ;  /* 0x0000000209127825 */ /* 0x004fc600078e000c */
[----:B------:R-:W2:Y:S04]  /*1c60*/  LDG.E.CONSTANT R9, desc[UR6][R16.64] ;  /* 0x0000000610097981 */ /* 0x000ea8000c1e9900 */
[----:B------:R0:W3:Y:S02]  /*1c70*/  LDG.E.U16.CONSTANT R27, desc[UR6][R18.64] ;  /* 0x00000006121b7981 */ /* 0x0000e4000c1e9500 */
[----:B0-----:R-:W-:-:S05]  /*1c80*/  IMAD.WIDE.U32 R18, R10, 0x2, R12 ;  /* 0x000000020a127825 */ /* 0x001fca00078e000c */
[----:B------:R0:W4:Y:S02]  /*1c90*/  LDG.E.U16.CONSTANT R28, desc[UR6][R18.64] ;  /* 0x00000006121c7981 */ /* 0x000124000c1e9500 */
[----:B0-----:R-:W-:-:S05]  /*1ca0*/  IMAD.WIDE.U32 R18, R25, 0x2, R12 ;  /* 0x0000000219127825 */ /* 0x001fca00078e000c */
[----:B------:R0:W4:Y:S01]  /*1cb0*/  LDG.E.U16.CONSTANT R25, desc[UR6][R18.64] ;  /* 0x0000000612197981 */ /* 0x000122000c1e9500 */
[--C-:B------:R-:W-:Y:S02]  /*1cc0*/  SHF.R.U32.HI R10, RZ, 0x10, R23.reuse ;  /* 0x00000010ff0a7819 */ /* 0x100fe40000011617 */
[----:B------:R-:W-:Y:S02]  /*1cd0*/  SHF.R.U32.HI R21, RZ, 0x14, R23 ;  /* 0x00000014ff157819 */ /* 0x000fe40000011617 */
[----:B------:R-:W-:-:S05]  /*1ce0*/  LOP3.LUT R10, R10, 0xf, RZ, 0xc0, !PT ;  /* 0x0000000f0a0a7812 */ /* 0x000fca00078ec0ff */
[----:B------:R-:W-:Y:S01]  /*1cf0*/  IMAD.IADD R29, R10, 0x1, -R11 ;  /* 0x000000010a1d7824 */ /* 0x000fe200078e0a0b */
[----:B------:R-:W-:Y:S02]  /*1d00*/  LOP3.LUT R10, R21, 0xf, RZ, 0xc0, !PT ;  /* 0x0000000f150a7812 */ /* 0x000fe400078ec0ff */
[----:B0-----:R-:W-:Y:S01]  /*1d10*/  SHF.R.U32.HI R18, RZ, 0x18, R23 ;  /* 0x00000018ff127819 */ /* 0x001fe20000011617 */
[----:B------:R-:W4:Y:S02]  /*1d20*/  LDG.E.CONSTANT R21, desc[UR6][R14.64+0x28] ;  /* 0x000028060e157981 */ /* 0x000f24000c1e9900 */
[----:B------:R-:W-:Y:S01]  /*1d30*/  IMAD.IADD R10, R10, 0x1, -R11 ;  /* 0x000000010a0a7824 */ /* 0x000fe200078e0a0b */
[----:B------:R-:W-:Y:S08]  /*1d40*/  I2F.F16 R29, R29 ;  /* 0x0000001d001d7306 */ /* 0x000ff00000200c00 */
[----:B------:R-:W0:Y:S01]  /*1d50*/  I2F.F16 R10, R10 ;  /* 0x0000000a000a7306 */ /* 0x000e220000200c00 */
[----:B------:R-:W-:-:S02]  /*1d60*/  PRMT R19, R22, 0x5410, R24 ;  /* 0x0000541016137816 */ /* 0x000fc40000000018 */
[----:B------:R-:W-:Y:S02]  /*1d70*/  LOP3.LUT R18, R18, 0xf, RZ, 0xc0, !PT ;  /* 0x0000000f12127812 */ /* 0x000fe400078ec0ff */
[----:B------:R-:W-:Y:S02]  /*1d80*/  LEA.HI R23, R23, -R11, RZ, 0x4 ;  /* 0x8000000b17177211 */ /* 0x000fe400078f20ff */
[----:B0-----:R-:W-:Y:S02]  /*1d90*/  PRMT R29, R29, 0x5410, R10 ;  /* 0x000054101d1d7816 */ /* 0x001fe4000000000a */
[----:B------:R-:W-:Y:S01]  /*1da0*/  I2F.F16 R22, R23 ;  /* 0x0000001700167306 */ /* 0x000fe20000200c00 */
[----:B------:R-:W4:Y:S02]  /*1db0*/  LDG.E.CONSTANT R10, desc[UR6][R14.64+0x2c] ;  /* 0x00002c060e0a7981 */ /* 0x000f24000c1e9900 */
[----:B------:R-:W-:Y:S02]  /*1dc0*/  HFMA2 R26, R19, R29, R26 ;  /* 0x0000001d131a7231 */ /* 0x000fe4000000001a */
[----:B------:R-:W-:-:S06]  /*1dd0*/  IMAD.IADD R19, R18, 0x1, -R11 ;  /* 0x0000000112137824 */ /* 0x000fcc00078e0a0b */
[----:B------:R-:W0:Y:S02]  /*1de0*/  I2F.F16 R19, R19 ;  /* 0x0000001300137306 */ /* 0x000e240000200c00 */
[----:B0-----:R-:W-:Y:S02]  /*1df0*/  PRMT R19, R19, 0x5410, R22 ;  /* 0x0000541013137816 */ /* 0x001fe40000000016 */
[----:B--2---:R-:W-:Y:S02]  /*1e00*/  SHF.R.U32.HI R24, RZ, 0x8, R9 ;  /* 0x00000008ff187819 */ /* 0x004fe40000011609 */
[----:B---3--:R-:W-:Y:S02]  /*1e10*/  PRMT R27, R20, 0x5410, R27 ;  /* 0x00005410141b7816 */ /* 0x008fe4000000001b */
[----:B------:R-:W-:-:S04]  /*1e20*/  SHF.R.U32.HI R20, RZ, 0x4, R9 ;  /* 0x00000004ff147819 */ /* 0x000fc80000011609 */
[----:B------:R-:W-:Y:S01]  /*1e30*/  LOP3.LUT R22, R20, 0xf, RZ, 0xc0, !PT ;  /* 0x0000000f14167812 */ /* 0x000fe200078ec0ff */
[----:B------:R-:W-:Y:S01]  /*1e40*/  HFMA2 R20, R27, R19, R26 ;  /* 0x000000131b147231 */ /* 0x000fe2000000001a */
[----:B------:R-:W-:Y:S02]  /*1e50*/  SHF.R.U32.HI R26, RZ, 0xc, R9 ;  /* 0x0000000cff1a7819 */ /* 0x000fe40000011609 */
[----:B------:R-:W-:Y:S01]  /*1e60*/  LOP3.LUT R24, R24, 0xf, RZ, 0xc0, !PT ;  /* 0x0000000f18187812 */ /* 0x000fe200078ec0ff */
[----:B------:R-:W-:Y:S01]  /*1e70*/  IMAD.IADD R23, R22, 0x1, -R11 ;  /* 0x0000000116177824 */ /* 0x000fe200078e0a0b */
[----:B------:R-:W-:-:S03]  /*1e80*/  LOP3.LUT R26, R26, 0xf, RZ, 0xc0, !PT ;  /* 0x0000000f1a1a7812 */ /* 0x000fc600078ec0ff */
[----:B------:R-:W-:Y:S01]  /*1e90*/  IMAD.IADD R22, R24, 0x1, -R11 ;  /* 0x0000000118167824 */ /* 0x000fe200078e0a0b */
[----:B------:R-:W-:Y:S01]  /*1ea0*/  IADD3 R24, PT, PT, -R11, R26, RZ ;  /* 0x0000001a0b187210 */ /* 0x000fe20007ffe1ff */
[----:B------:R4:W-:Y:S01]  /*1eb0*/  I2F.F16 R19, R23 ;  /* 0x0000001700137306 */ /* 0x0009e20000200c00 */
[----:B------:R-:W2:Y:S07]  /*1ec0*/  LDG.E.CONSTANT R26, desc[UR6][R14.64+0x38] ;  /* 0x000038060e1a7981 */ /* 0x000eae000c1e9900 */
[----:B------:R-:W-:Y:S08]  /*1ed0*/  I2F.F16 R22, R22 ;  /* 0x0000001600167306 */ /* 0x000ff00000200c00 */
[----:B------:R0:W1:Y:S01]  /*1ee0*/  I2F.F16 R27, R24 ;  /* 0x00000018001b7306 */ /* 0x0000620000200c00 */
[----:B----4-:R-:W-:-:S02]  /*1ef0*/  PRMT R23, R28, 0x5410, R25 ;  /* 0x000054101c177816 */ /* 0x010fc40000000019 */
[----:B------:R-:W3:Y:S04]  /*1f00*/  LDG.E.CONSTANT R25, desc[UR6][R14.64+0x30] ;  /* 0x000030060e197981 */ /* 0x000ee8000c1e9900 */
[----:B0-----:R-:W4:Y:S01]  /*1f10*/  LDG.E.CONSTANT R24, desc[UR6][R14.64+0x3c] ;  /* 0x00003c060e187981 */ /* 0x001f22000c1e9900 */
[----:B-1----:R-:W-:-:S03]  /*1f20*/  PRMT R22, R22, 0x5410, R27 ;  /* 0x0000541016167816 */ /* 0x002fc6000000001b */
[----:B------:R-:W2:Y:S01]  /*1f30*/  LDG.E.CONSTANT R27, desc[UR6][R14.64+0x34] ;  /* 0x000034060e1b7981 */ /* 0x000ea2000c1e9900 */
[----:B------:R-:W-:-:S05]  /*1f40*/  LOP3.LUT R18, R9, 0xf, RZ, 0xc0, !PT ;  /* 0x0000000f09127812 */ /* 0x000fca00078ec0ff */
[----:B------:R-:W-:-:S06]  /*1f50*/  IMAD.IADD R18, R18, 0x1, -R11 ;  /* 0x0000000112127824 */ /* 0x000fcc00078e0a0b */
[----:B------:R-:W0:Y:S02]  /*1f60*/  I2F.F16 R18, R18 ;  /* 0x0000001200127306 */ /* 0x000e240000200c00 */
[----:B0-----:R-:W-:Y:S01]  /*1f70*/  PRMT R28, R18, 0x5410, R19 ;  /* 0x00005410121c7816 */ /* 0x001fe20000000013 */
[----:B------:R-:W-:-:S05]  /*1f80*/  IMAD.WIDE.U32 R18, R21, 0x2, R12 ;  /* 0x0000000215127825 */ /* 0x000fca00078e000c */
[----:B------:R0:W4:Y:S02]  /*1f90*/  LDG.E.U16.CONSTANT R21, desc[UR6][R18.64] ;  /* 0x0000000612157981 */ /* 0x000124000c1e9500 */
[----:B0-----:R-:W-:-:S05]  /*1fa0*/  IMAD.WIDE.U32 R18, R10, 0x2, R12 ;  /* 0x000000020a127825 */ /* 0x001fca00078e000c */
[----:B------:R3:W4:Y:S01]  /*1fb0*/  LDG.E.U16.CONSTANT R10, desc[UR6][R18.64] ;  /* 0x00000006120a7981 */ /* 0x000722000c1e9500 */
[----:B------:R-:W-:Y:S02]  /*1fc0*/  HMUL2 R23, R23, R28 ;  /* 0x0000001c17177232 */ /* 0x000fe40000000000 */
[----:B---3--:R-:W-:-:S05]  /*1fd0*/  IMAD.WIDE.U32 R18, R25, 0x2, R12 ;  /* 0x0000000219127825 */ /* 0x008fca00078e000c */
[----:B------:R2:W3:Y:S02]  /*1fe0*/  LDG.E.U16.CONSTANT R25, desc[UR6][R18.64] ;  /* 0x0000000612197981 */ /* 0x0004e4000c1e9500 */
[----:B--2---:R-:W-:-:S05]  /*1ff0*/  IMAD.WIDE.U32 R18, R27, 0x2, R12 ;  /* 0x000000021b127825 */ /* 0x004fca00078e000c */
[----:B------:R0:W3:Y:S02]  /*2000*/  LDG.E.U16.CONSTANT R28, desc[UR6][R18.64] ;  /* 0x00000006121c7981 */ /* 0x0000e4000c1e9500 */
[----:B0-----:R-:W-:-:S05]  /*2010*/  IMAD.WIDE.U32 R18, R26, 0x2, R12 ;  /* 0x000000021a127825 */ /* 0x001fca00078e000c */
[----:B------:R4:W2:Y:S02]  /*2020*/  LDG.E.U16.CONSTANT R26, desc[UR6][R18.64] ;  /* 0x00000006121a7981 */ /* 0x0008a4000c1e9500 */
[----:B----4-:R-:W-:-:S05]  /*2030*/  IMAD.WIDE.U32 R18, R24, 0x2, R12 ;  /* 0x0000000218127825 */ /* 0x010fca00078e000c */
[----:B------:R0:W2:Y:S01]  /*2040*/  LDG.E.U16.CONSTANT R27, desc[UR6][R18.64] ;  /* 0x00000006121b7981 */ /* 0x0000a2000c1e9500 */
[----:B------:R-:W-:Y:S02]  /*2050*/  SHF.R.U32.HI R24, RZ, 0x14, R9 ;  /* 0x00000014ff187819 */ /* 0x000fe40000011609 */
[----:B------:R-:W-:-:S05]  /*2060*/  PRMT R10, R21, 0x5410, R10 ;  /* 0x00005410150a7816 */ /* 0x000fca000000000a */
[----:B------:R-:W-:Y:S01]  /*2070*/  HFMA2 R23, R10, R22, R23 ;  /* 0x000000160a177231 */ /* 0x000fe20000000017 */
[--C-:B------:R-:W-:Y:S02]  /*2080*/  SHF.R.U32.HI R10, RZ, 0x10, R9.reuse ;  /* 0x00000010ff0a7819 */ /* 0x100fe40000011609 */
[----:B------:R-:W-:Y:S02]  /*2090*/  LOP3.LUT R24, R24, 0xf, RZ, 0xc0, !PT ;  /* 0x0000000f18187812 */ /* 0x000fe400078ec0ff */
[----:B------:R-:W-:Y:S02]  /*20a0*/  LOP3.LUT R22, R10, 0xf, RZ, 0xc0, !PT ;  /* 0x0000000f0a167812 */ /* 0x000fe400078ec0ff */
[----:B------:R-:W-:Y:S02]  /*20b0*/  LEA.HI R29, R9, -R11, RZ, 0x4 ;  /* 0x8000000b091d7211 */ /* 0x000fe400078f20ff */
[----:B------:R-:W-:Y:S01]  /*20c0*/  SHF.R.U32.HI R9, RZ, 0x18, R9 ;  /* 0x00000018ff097819 */ /* 0x000fe20000011609 */
[----:B------:R-:W-:-:S02]  /*20d0*/  IMAD.IADD R21, R22, 0x1, -R11 ;  /* 0x0000000116157824 */ /* 0x000fc400078e0a0b */
[----:B------:R-:W-:Y:S01]  /*20e0*/  IMAD.IADD R24, R24, 0x1, -R11 ;  /* 0x0000000118187824 */ /* 0x000fe200078e0a0b */
[----:B0-----:R-:W-:-:S03]  /*20f0*/  LOP3.LUT R18, R9, 0xf, RZ, 0xc0, !PT ;  /* 0x0000000f09127812 */ /* 0x001fc600078ec0ff */
[----:B------:R-:W-:Y:S02]  /*2100*/  I2F.F16 R21, R21 ;  /* 0x0000001500157306 */ /* 0x000fe40000200c00 */
[----:B------:R-:W-:-:S06]  /*2110*/  IMAD.IADD R18, R18, 0x1, -R11 ;  /* 0x0000000112127824 */ /* 0x000fcc00078e0a0b */
[----:B------:R-:W0:Y:S08]  /*2120*/  I2F.F16 R24, R24 ;  /* 0x0000001800187306 */ /* 0x000e300000200c00 */
[----:B------:R-:W-:Y:S08]  /*2130*/  I2F.F16 R10, R29 ;  /* 0x0000001d000a7306 */ /* 0x000ff00000200c00 */
[----:B------:R-:W1:Y:S01]  /*2140*/  I2F.F16 R9, R18 ;  /* 0x0000001200097306 */ /* 0x000e620000200c00 */
[----:B0-----:R-:W-:Y:S01]  /*2150*/  PRMT R24, R21, 0x5410, R24 ;  /* 0x0000541015187816 */ /* 0x001fe20000000018 */
[----:B-----5:R-:W-:Y:S01]  /*2160*/  HFMA2 R7, R6.H0_H0, R20, R7 ;  /* 0x0000001406077231 */ /* 0x020fe20000000807 */
[----:B------:R-:W-:Y:S01]  /*2170*/  IADD3 R14, P0, PT, R14, 0x40, RZ ;  /* 0x000000400e0e7810 */ /* 0x000fe20007f1e0ff */
[----:B------:R-:W-:Y:S01]  /*2180*/  IMAD.WIDE R16, R8, 0x4, R16 ;  /* 0x0000000408107825 */ /* 0x000fe200078e0210 */
[----:B-1----:R-:W-:-:S03]  /*2190*/  PRMT R10, R9, 0x5410, R10 ;  /* 0x00005410090a7816 */ /* 0x002fc6000000000a */
[----:B------:R-:W-:Y:S01]  /*21a0*/  IMAD.X R15, RZ, RZ, R15, P0 ;  /* 0x000000ffff0f7224 */ /* 0x000fe200000e060f */
[----:B---3--:R-:W-:-:S05]  /*21b0*/  PRMT R28, R25, 0x5410, R28 ;  /* 0x00005410191c7816 */ /* 0x008fca000000001c */
[----:B------:R-:W-:Y:S01]  /*21c0*/  HFMA2 R23, R28, R24, R23 ;  /* 0x000000181c177231 */ /* 0x000fe20000000017 */
[----:B--2---:R-:W-:-:S05]  /*21d0*/  PRMT R26, R26, 0x5410, R27 ;  /* 0x000054101a1a7816 */ /* 0x004fca000000001b */
[----:B------:R-:W-:-:S04]  /*21e0*/  HFMA2 R23, R26, R10, R23 ;  /* 0x0000000a1a177231 */ /* 0x000fc80000000017 */
[----:B------:R-:W-:-:S07]  /*21f0*/  HFMA2 R7, R6.H0_H0, R23, R7 ;  /* 0x0000001706077231 */ /* 0x000fce0000000807 */
.L_x_24:
        /* <DEDUP_REMOVED lines=8> */
[----:B--2---:R-:W-:-:S02]  /*2280*/  SHF.R.U32.HI R26, RZ, 0x8, R16 ;  /* 0x00000008ff1a7819 */ /* 0x004fc40000011610 */
[--C-:B------:R-:W-:Y:S02]  /*2290*/  SHF.R.U32.HI R8, RZ, 0x14, R16.reuse ;  /* 0x00000014ff087819 */ /* 0x100fe40000011610 */
[----:B------:R-:W-:Y:S02]  /*22a0*/  LOP3.LUT R26, R26, 0xf, RZ, 0xc0, !PT ;  /* 0x0000000f1a1a7812 */ /* 0x000fe400078ec0ff */
[----:B------:R-:W-:Y:S02]  /*22b0*/  LOP3.LUT R20, R16, 0xf, RZ, 0xc0, !PT ;  /* 0x0000000f10147812 */ /* 0x000fe400078ec0ff */
[--C-:B------:R-:W-:Y:S02]  /*22c0*/  SHF.R.U32.HI R28, RZ, 0x4, R16.reuse ;  /* 0x00000004ff1c7819 */ /* 0x100fe40000011610 */
[--C-:B------:R-:W-:Y:S01]  /*22d0*/  SHF.R.U32.HI R18, RZ, 0xc, R16.reuse ;  /* 0x0000000cff127819 */ /* 0x100fe20000011610 */
[----:B------:R-:W-:Y:S01]  /*22e0*/  IMAD.IADD R20, R20, 0x1, -R11 ;  /* 0x0000000114147824 */ /* 0x000fe200078e0a0b */
[----:B------:R-:W-:-:S02]  /*22f0*/  SHF.R.U32.HI R10, RZ, 0x10, R16 ;  /* 0x00000010ff0a7819 */ /* 0x000fc40000011610 */
[----:B------:R-:W-:Y:S02]  /*2300*/  SHF.R.U32.HI R22, RZ, 0x18, R16 ;  /* 0x00000018ff167819 */ /* 0x000fe40000011610 */
[----:B------:R-:W-:Y:S02]  /*2310*/  LEA.HI R9, R16, -R11, RZ, 0x4 ;  /* 0x8000000b10097211 */ /* 0x000fe400078f20ff */
[----:B------:R-:W-:Y:S01]  /*2320*/  LOP3.LUT R16, R8, 0xf, RZ, 0xc0, !PT ;  /* 0x0000000f08107812 */ /* 0x000fe200078ec0ff */
[--C-:B------:R-:W-:Y:S01]  /*2330*/  IMAD.IADD R8, R26, 0x1, -R11.reuse ;  /* 0x000000011a087824 */ /* 0x100fe200078e0a0b */
[----:B------:R-:W-:Y:S01]  /*2340*/  LOP3.LUT R10, R10, 0xf, RZ, 0xc0, !PT ;  /* 0x0000000f0a0a7812 */ /* 0x000fe200078ec0ff */
[----:B------:R-:W2:Y:S01]  /*2350*/  LDG.E.CONSTANT R26, desc[UR6][R14.64+0x14] ;  /* 0x000014060e1a7981 */ /* 0x000ea2000c1e9900 */
[----:B------:R-:W-:Y:S02]  /*2360*/  LOP3.LUT R28, R28, 0xf, RZ, 0xc0, !PT ;  /* 0x0000000f1c1c7812 */ /* 0x000fe400078ec0ff */
[----:B------:R-:W-:Y:S01]  /*2370*/  IADD3 R19, PT, PT, -R11, R10, RZ ;  /* 0x0000000a0b137210 */ /* 0x000fe20007ffe1ff */
[--C-:B------:R-:W-:Y:S01]  /*2380*/  IMAD.IADD R10, R16, 0x1, -R11.reuse ;  /* 0x00000001100a7824 */ /* 0x100fe200078e0a0b */
[----:B------:R-:W-:Y:S01]  /*2390*/  LOP3.LUT R18, R18, 0xf, RZ, 0xc0, !PT ;  /* 0x0000000f12127812 */ /* 0x000fe200078ec0ff */
[----:B------:R3:W2:Y:S01]  /*23a0*/  LDG.E.CONSTANT R16, desc[UR6][R14.64+0x1c] ;  /* 0x00001c060e107981 */ /* 0x0006a2000c1e9900 */
[----:B------:R-:W-:Y:S01]  /*23b0*/  LOP3.LUT R22, R22, 0xf, RZ, 0xc0, !PT ;  /* 0x0000000f16167812 */ /* 0x000fe200078ec0ff */
[----:B------:R-:W-:-:S02]  /*23c0*/  IMAD.IADD R28, R28, 0x1, -R11 ;  /* 0x000000011c1c7824 */ /* 0x000fc400078e0a0b */
[--C-:B------:R-:W-:Y:S02]  /*23d0*/  IMAD.IADD R18, R18, 0x1, -R11.reuse ;  /* 0x0000000112127824 */ /* 0x100fe400078e0a0b */
[----:B------:R-:W-:Y:S02]  /*23e0*/  IMAD.IADD R11, R22, 0x1, -R11 ;  /* 0x00000001160b7824 */ /* 0x000fe400078e0a0b */
[----:B---3--:R-:W-:-:S04]  /*23f0*/  IMAD.WIDE.U32 R14, R21, 0x2, R12 ;  /* 0x00000002150e7825 */ /* 0x008fc800078e000c */
[--C-:B----4-:R-:W-:Y:S01]  /*2400*/  IMAD.WIDE.U32 R22, R23, 0x2, R12.reuse ;  /* 0x0000000217167825 */ /* 0x110fe200078e000c */
[----:B------:R0:W3:Y:S05]  /*2410*/  LDG.E.U16.CONSTANT R21, desc[UR6][R14.64] ;  /* 0x000000060e157981 */ /* 0x0000ea000c1e9500 */
[----:B------:R-:W3:Y:S01]  /*2420*/  LDG.E.U16.CONSTANT R22, desc[UR6][R22.64] ;  /* 0x0000000616167981 */ /* 0x000ee2000c1e9500 */
[----:B0-----:R-:W-:-:S05]  /*2430*/  IMAD.WIDE.U32 R14, R27, 0x2, R12 ;  /* 0x000000021b0e7825 */ /* 0x001fca00078e000c */
[----:B------:R0:W4:Y:S02]  /*2440*/  LDG.E.U16.CONSTANT R23, desc[UR6][R14.64] ;  /* 0x000000060e177981 */ /* 0x000124000c1e9500 */
[----:B0-----:R-:W-:-:S05]  /*2450*/  IMAD.WIDE.U32 R14, R24, 0x2, R12 ;  /* 0x00000002180e7825 */ /* 0x001fca00078e000c */
[----:B------:R0:W4:Y:S02]  /*2460*/  LDG.E.U16.CONSTANT R24, desc[UR6][R14.64] ;  /* 0x000000060e187981 */ /* 0x000124000c1e9500 */
[----:B0-----:R-:W-:-:S05]  /*2470*/  IMAD.WIDE.U32 R14, R25, 0x2, R12 ;  /* 0x00000002190e7825 */ /* 0x001fca00078e000c */
[----:B------:R2:W4:Y:S02]  /*2480*/  LDG.E.U16.CONSTANT R25, desc[UR6][R14.64] ;  /* 0x000000060e197981 */ /* 0x000524000c1e9500 */
[----:B--2---:R-:W-:-:S05]  /*2490*/  IMAD.WIDE.U32 R14, R26, 0x2, R12 ;  /* 0x000000021a0e7825 */ /* 0x004fca00078e000c */
[----:B------:R0:W2:Y:S02]  /*24a0*/  LDG.E.U16.CONSTANT R26, desc[UR6][R14.64] ;  /* 0x000000060e1a7981 */ /* 0x0000a4000c1e9500 */
[----:B0-----:R-:W-:-:S04]  /*24b0*/  IMAD.WIDE.U32 R14, R17, 0x2, R12 ;  /* 0x00000002110e7825 */ /* 0x001fc800078e000c */
[----:B------:R-:W-:Y:S01]  /*24c0*/  IMAD.WIDE.U32 R16, R16, 0x2, R12 ;  /* 0x0000000210107825 */ /* 0x000fe200078e000c */
[----:B------:R-:W2:Y:S05]  /*24d0*/  LDG.E.U16.CONSTANT R27, desc[UR6][R14.64] ;  /* 0x000000060e1b7981 */ /* 0x000eaa000c1e9500 */
[----:B------:R-:W2:Y:S01]  /*24e0*/  LDG.E.U16.CONSTANT R16, desc[UR6][R16.64] ;  /* 0x0000000610107981 */ /* 0x000ea2000c1e9500 */
[----:B------:R-:W-:Y:S08]  /*24f0*/  I2F.F16 R20, R20 ;  /* 0x0000001400147306 */ /* 0x000ff00000200c00 */
[----:B------:R-:W0:Y:S08]  /*2500*/  I2F.F16 R29, R28 ;  /* 0x0000001c001d7306 */ /* 0x000e300000200c00 */
[----:B------:R-:W-:Y:S01]  /*2510*/  I2F.F16 R8, R8 ;  /* 0x0000000800087306 */ /* 0x000fe20000200c00 */
[----:B0-----:R-:W-:-:S07]  /*2520*/  PRMT R20, R20, 0x5410, R29 ;  /* 0x0000541014147816 */ /* 0x001fce000000001d */
[----:B------:R-:W0:Y:S01]  /*2530*/  I2F.F16 R29, R18 ;  /* 0x00000012001d7306 */ /* 0x000e220000200c00 */
[----:B---3--:R-:W-:-:S07]  /*2540*/  PRMT R21, R21, 0x5410, R22 ;  /* 0x0000541015157816 */ /* 0x008fce0000000016 */
[----:B------:R-:W-:Y:S08]  /*2550*/  I2F.F16 R19, R19 ;  /* 0x0000001300137306 */ /* 0x000ff00000200c00 */
[----:B------:R-:W1:Y:S01]  /*2560*/  I2F.F16 R10, R10 ;  /* 0x0000000a000a7306 */ /* 0x000e620000200c00 */
[----:B0-----:R-:W-:-:S07]  /*2570*/  PRMT R29, R8, 0x5410, R29 ;  /* 0x00005410081d7816 */ /* 0x001fce000000001d */
[----:B------:R-:W-:Y:S01]  /*2580*/  I2F.F16 R9, R9 ;  /* 0x0000000900097306 */ /* 0x000fe20000200c00 */
[----:B----4-:R-:W-:-:S07]  /*2590*/  PRMT R23, R23, 0x5410, R24 ;  /* 0x0000541017177816 */ /* 0x010fce0000000018 */
[----:B------:R-:W0:Y:S01]  /*25a0*/  I2F.F16 R28, R11 ;  /* 0x0000000b001c7306 */ /* 0x000e220000200c00 */
[----:B------:R-:W-:Y:S01]  /*25b0*/  HMUL2 R20, R21, R20 ;  /* 0x0000001415147232 */ /* 0x000fe20000000000 */
[----:B-1----:R-:W-:-:S03]  /*25c0*/  PRMT R19, R19, 0x5410, R10 ;  /* 0x0000541013137816 */ /* 0x002fc6000000000a */
[----:B------:R-:W-:Y:S01]  /*25d0*/  HFMA2 R20, R23, R29, R20 ;  /* 0x0000001d17147231 */ /* 0x000fe20000000014 */
[----:B0-----:R-:W-:Y:S02]  /*25e0*/  PRMT R9, R28, 0x5410, R9 ;  /* 0x000054101c097816 */ /* 0x001fe40000000009 */
[----:B--2---:R-:W-:-:S05]  /*25f0*/  PRMT R25, R25, 0x5410, R26 ;  /* 0x0000541019197816 */ /* 0x004fca000000001a */
[----:B------:R-:W-:Y:S01]  /*2600*/  HFMA2 R20, R25, R19, R20 ;  /* 0x0000001319147231 */ /* 0x000fe20000000014 */
[----:B------:R-:W-:-:S05]  /*2610*/  PRMT R27, R27, 0x5410, R16 ;  /* 0x000054101b1b7816 */ /* 0x000fca0000000010 */
[----:B------:R-:W-:-:S04]  /*2620*/  HFMA2 R20, R27, R9, R20 ;  /* 0x000000091b147231 */ /* 0x000fc80000000014 */
[----:B-----5:R-:W-:-:S07]  /*2630*/  HFMA2 R7, R6.H0_H0, R20, R7 ;  /* 0x0000001406077231 */ /* 0x020fce0000000807 */
.L_x_23:
[----:B-----5:R-:W0:Y:S01]  /*2640*/  LDC R6, c[0x0][0x3b4] ;  /* 0x0000ed00ff067b82 */ /* 0x020e220000000800 */
[----:B------:R-:W-:Y:S02]  /*2650*/  VIADD R5, R5, 0x1 ;  /* 0x0000000105057836 */ /* 0x000fe40000000000 */
[----:B0-----:R-:W-:-:S05]  /*2660*/  IMAD.IADD R3, R3, 0x1, R6 ;  /* 0x0000000103037824 */ /* 0x001fca00078e0206 */
[----:B------:R-:W-:-:S13]  /*2670*/  ISETP.GE.AND P0, PT, R3, R4, PT ;  /* 0x000000040300720c */ /* 0x000fda0003f06270 */
[----:B------:R-:W-:Y:S05]  /*2680*/  @!P0 BRA `(.L_x_25) ;  /* 0xffffffdc00608947 */ /* 0x000fea000383ffff */
.L_x_19:
        /* <DEDUP_REMOVED lines=12> */
.L_x_26:
[----:B-----5:R-:W-:-:S05]  /*2750*/  HADD2 R6, R9, R8.H0_H0 ;  /* 0x2000000809067230 */ /* 0x020fca0000000000 */
[----:B------:R-:W-:-:S05]  /*2760*/  PRMT R7, R9, R0, R6 ;  /* 0x0000000009077216 */ /* 0x000fca0000000006 */
[----:B------:R-:W2:Y:S02]  /*2770*/  ATOM.E.CAS.STRONG.GPU PT, R6, [R2], R9, R7 ;  /* 0x000000090206738b */ /* 0x000ea400001ee107 */
[----:B--2---:R-:W-:Y:S01]  /*2780*/  ISETP.NE.U32.AND P0, PT, R6, R9, PT ;  /* 0x000000090600720c */ /* 0x004fe20003f05070 */
[----:B------:R-:W-:-:S12]  /*2790*/  IMAD.MOV.U32 R9, RZ, RZ, R6 ;  /* 0x000000ffff097224 */ /* 0x000fd800078e0006 */
[----:B------:R-:W-:Y:S05]  /*27a0*/  @P0 BRA `(.L_x_26) ;  /* 0xfffffffc00e80947 */ /* 0x000fea000383ffff */
[----:B------:R-:W-:Y:S05]  /*27b0*/  EXIT ;  /* 0x000000000000794d */ /* 0x000fea0003800000 */
.L_x_27:
        /* <DEDUP_REMOVED lines=12> */
.L_x_57:


//--------------------- .text._Z16q4_matmul_kernelILb0ELb0ELb0EEvPK6__halfPKjPS0_S2_S4_iiiiiS4_b --------------------------
	.section	.text._Z16q4_matmul_kernelILb0ELb0ELb0EEvPK6__halfPKjPS0_S2_S4_iiiiiS4_b,"ax",@progbits
	.align	128
        .global         _Z16q4_matmul_kernelILb0ELb0ELb0EEvPK6__halfPKjPS0_S2_S4_iiiiiS4_b
        .type           _Z16q4_matmul_kernelILb0ELb0ELb0EEvPK6__halfPKjPS0_S2_S4_iiiiiS4_b,@function
        .size           _Z16q4_matmul_kernelILb0ELb0ELb0EEvPK6__halfPKjPS0_S2_S4_iiiiiS4_b,(.L_x_58 - _Z16q4_matmul_kernelILb0ELb0ELb0EEvPK6__halfPKjPS0_S2_S4_iiiiiS4_b)
        .other          _Z16q4_matmul_kernelILb0ELb0ELb0EEvPK6__halfPKjPS0_S2_S4_iiiiiS4_b,@"STO_CUDA_ENTRY STV_DEFAULT"
_Z16q4_matmul_kernelILb0ELb0ELb0EEvPK6__halfPKjPS0_S2_S4_iiiiiS4_b:
.text._Z16q4_matmul_kernelILb0ELb0ELb0EEvPK6__halfPKjPS0_S2_S4_iiiiiS4_b:
[----:B------:R-:W-:Y:S01]  /*0000*/  LDC R1, c[0x0][0x37c] ;  /* 0x0000df00ff017b82 */ /* 0x000fe20000000800 */
[----:B------:R-:W0:Y:S01]  /*0010*/  S2R R12, SR_CTAID.Z ;  /* 0x00000000000c7919 */ /* 0x000e220000002700 */
[----:B------:R-:W1:Y:S06]  /*0020*/  LDCU.U8 UR4, c[0x0][0x3c8] ;  /* 0x00007900ff0477ac */ /* 0x000e6c0008000000 */
[----:B------:R-:W2:Y:S01]  /*0030*/  S2UR UR6, SR_CTAID.Y ;  /* 0x00000000000679c3 */ /* 0x000ea20000002600 */
[----:B------:R-:W-:Y:S01]  /*0040*/  PRMT R18, RZ, 0x7610, R18 ;  /* 0x00007610ff127816 */ /* 0x000fe20000000012 */
        /* <DEDUP_REMOVED lines=26> */
[----:B------:R-:W-:Y:S01]  /*01f0*/  IMAD.SHL.U32 R6, R9, 0x4, RZ ;  /* 0x0000000409067824 */ /* 0x000fe200078e00ff */
[-C--:B------:R-:W-:Y:S02]  /*0200*/  LOP3.LUT R5, RZ, R12.reuse, RZ, 0x33, !PT ;  /* 0x0000000cff057212 */ /* 0x080fe400078e33ff */
[----:B------:R-:W-:Y:S02]  /*0210*/  VIADDMNMX R4, R7, R12, R10, !PT ;  /* 0x0000000c07047246 */ /* 0x000fe4000780010a */
[----:B------:R-:W-:Y:S02]  /*0220*/  PRMT R18, RZ, 0x7610, R18 ;  /* 0x00007610ff127816 */ /* 0x000fe40000000012 */
[----:B------:R-:W-:Y:S01]  /*0230*/  LOP3.LUT R6, R6, 0x1c, RZ, 0xc0, !PT ;  /* 0x0000001c06067812 */ /* 0x000fe200078ec0ff */
[----:B------:R-:W-:Y:S01]  /*0240*/  IMAD.IADD R4, R4, 0x1, R5 ;  /* 0x0000000104047824 */ /* 0x000fe200078e0205 */
[----:B------:R-:W-:-:S04]  /*0250*/  SHF.R.S32.HI R5, RZ, 0x1f, R0 ;  /* 0x0000001fff057819 */ /* 0x000fc80000011400 */
[----:B------:R-:W-:Y:S02]  /*0260*/  ISETP.GE.U32.AND P0, PT, R4, 0x8, PT ;  /* 0x000000080400780c */ /* 0x000fe40003f06070 */
[----:B------:R-:W-:Y:S01]  /*0270*/  LEA.HI R7, R5, R0, RZ, 0x3 ;  /* 0x0000000005077211 */ /* 0x000fe200078f18ff */
[----:B------:R-:W-:-:S03]  /*0280*/  IMAD R5, R3, R8, RZ ;  /* 0x0000000803057224 */ /* 0x000fc600078e02ff */
[----:B------:R-:W-:-:S07]  /*0290*/  SHF.R.S32.HI R7, RZ, 0x3, R7 ;  /* 0x00000003ff077819 */ /* 0x000fce0000011407 */
[----:B------:R-:W-:Y:S05]  /*02a0*/  @!P0 BRA `(.L_x_29) ;  /* 0x0000000c00308947 */ /* 0x000fea0003800000 */
[----:B------:R-:W0:Y:S01]  /*02b0*/  LDC R2, c[0x0][0x3b4] ;  /* 0x0000ed00ff027b82 */ /* 0x000e220000000800 */
[----:B------:R-:W-:Y:S01]  /*02c0*/  PRMT R18, RZ, 0x7610, R18 ;  /* 0x00007610ff127816 */ /* 0x000fe20000000012 */
[----:B------:R-:W1:Y:S01]  /*02d0*/  LDCU UR8, c[0x0][0x3b0] ;  /* 0x00007600ff0877ac */ /* 0x000e620008000800 */
[----:B------:R-:W2:Y:S01]  /*02e0*/  LDCU.64 UR6, c[0x0][0x380] ;  /* 0x00007000ff0677ac */ /* 0x000ea20008000a00 */
[----:B0-----:R-:W-:Y:S02]  /*02f0*/  IABS R8, R2 ;  /* 0x0000000200087213 */ /* 0x001fe40000000000 */
[----:B------:R-:W-:Y:S02]  /*0300*/  LEA.HI R2, R4, 0x1, RZ, 0x1d ;  /* 0x0000000104027811 */ /* 0x000fe400078fe8ff */
[----:B------:R-:W0:Y:S08]  /*0310*/  I2F.RP R11, R8 ;  /* 0x00000008000b7306 */ /* 0x000e300000209400 */
[----:B0-----:R-:W0:Y:S02]  /*0320*/  MUFU.RCP R11, R11 ;  /* 0x0000000b000b7308 */ /* 0x001e240000001000 */
[----:B0-----:R-:W-:Y:S01]  /*0330*/  VIADD R14, R11, 0xffffffe ;  /* 0x0ffffffe0b0e7836 */ /* 0x001fe20000000000 */
[----:B------:R-:W-:Y:S01]  /*0340*/  LOP3.LUT R11, R2, 0x3ffffffe, RZ, 0xc0, !PT ;  /* 0x3ffffffe020b7812 */ /* 0x000fe200078ec0ff */
[----:B------:R-:W-:-:S04]  /*0350*/  IMAD.IADD R2, R12, 0x1, R5 ;  /* 0x000000010c027824 */ /* 0x000fc800078e0205 */
[----:B------:R0:W3:Y:S01]  /*0360*/  F2I.FTZ.U32.TRUNC.NTZ R15, R14 ;  /* 0x0000000e000f7305 */ /* 0x0000e2000021f000 */
[----:B------:R-:W-:Y:S01]  /*0370*/  IADD3 R11, PT, PT, -R11, RZ, RZ ;  /* 0x000000ff0b0b7210 */ /* 0x000fe20007ffe1ff */
[----:B0-----:R-:W-:Y:S02]  /*0380*/  IMAD.MOV.U32 R14, RZ, RZ, RZ ;  /* 0x000000ffff0e7224 */ /* 0x001fe400078e00ff */
[----:B---3--:R-:W-:-:S04]  /*0390*/  IMAD.MOV R9, RZ, RZ, -R15 ;  /* 0x000000ffff097224 */ /* 0x008fc800078e0a0f */
[----:B------:R-:W-:-:S04]  /*03a0*/  IMAD R9, R9, R8, RZ ;  /* 0x0000000809097224 */ /* 0x000fc800078e02ff */
[----:B-12---:R-:W-:-:S07]  /*03b0*/  IMAD.HI.U32 R9, R15, R9, R14 ;  /* 0x000000090f097227 */ /* 0x006fce00078e000e */
.L_x_30:
[----:B------:R-:W0:Y:S01]  /*03c0*/  LDC R22, c[0x0][0x3b4] ;  /* 0x0000ed00ff167b82 */ /* 0x000e220000000800 */
[----:B------:R-:W-:Y:S01]  /*03d0*/  VIADD R26, R10, 0xfffffff8 ;  /* 0xfffffff80a1a7836 */ /* 0x000fe20000000000 */
[----:B------:R-:W-:-:S04]  /*03e0*/  IABS R16, R10 ;  /* 0x0000000a00107213 */ /* 0x000fc80000000000 */
[----:B------:R-:W-:-:S05]  /*03f0*/  IABS R12, R26 ;  /* 0x0000001a000c7213 */ /* 0x000fca0000000000 */
[----:B------:R-:W-:-:S04]  /*0400*/  IMAD.HI.U32 R27, R9, R12, RZ ;  /* 0x0000000c091b7227 */ /* 0x000fc800078e00ff */
[----:B------:R-:W-:Y:S01]  /*0410*/  IMAD.MOV R9, RZ, RZ, -R27 ;  /* 0x000000ffff097224 */ /* 0x000fe200078e0a1b */
[-C--:B0-----:R-:W-:Y:S02]  /*0420*/  IABS R14, R22.reuse ;  /* 0x00000016000e7213 */ /* 0x081fe40000000000 */
[----:B------:R-:W-:-:S03]  /*0430*/  LOP3.LUT R19, RZ, R22, RZ, 0x33, !PT ;  /* 0x00000016ff137212 */ /* 0x000fc600078e33ff */
[----:B------:R-:W-:Y:S01]  /*0440*/  IMAD R9, R14, R9, R12 ;  /* 0x000000090e097224 */ /* 0x000fe200078e020c */
[----:B------:R-:W-:-:S04]  /*0450*/  IABS R12, R22 ;  /* 0x00000016000c7213 */ /* 0x000fc80000000000 */
[----:B------:R-:W-:-:S13]  /*0460*/  ISETP.GT.U32.AND P1, PT, R8, R9, PT ;  /* 0x000000090800720c */ /* 0x000fda0003f24070 */
[----:B------:R-:W-:-:S05]  /*0470*/  @!P1 IMAD.IADD R9, R9, 0x1, -R14 ;  /* 0x0000000109099824 */ /* 0x000fca00078e0a0e */
[----:B------:R-:W-:Y:S01]  /*0480*/  ISETP.GE.U32.AND P0, PT, R9, R8, PT ;  /* 0x000000080900720c */ /* 0x000fe20003f06070 */
[----:B------:R-:W-:Y:S02]  /*0490*/  IMAD.MOV.U32 R8, RZ, RZ, R12 ;  /* 0x000000ffff087224 */ /* 0x000fe400078e000c */
[----:B------:R-:W-:Y:S02]  /*04a0*/  IMAD.MOV.U32 R12, RZ, RZ, RZ ;  /* 0x000000ffff0c7224 */ /* 0x000fe400078e00ff */
[----:B------:R-:W0:Y:S08]  /*04b0*/  I2F.RP R14, R8 ;  /* 0x00000008000e7306 */ /* 0x000e300000209400 */
[----:B0-----:R-:W0:Y:S02]  /*04c0*/  MUFU.RCP R14, R14 ;  /* 0x0000000e000e7308 */ /* 0x001e240000001000 */
[----:B0-----:R-:W-:-:S06]  /*04d0*/  VIADD R15, R14, 0xffffffe ;  /* 0x0ffffffe0e0f7836 */ /* 0x001fcc0000000000 */
[----:B------:R-:W0:Y:S02]  /*04e0*/  F2I.FTZ.U32.TRUNC.NTZ R13, R15 ;  /* 0x0000000f000d7305 */ /* 0x000e24000021f000 */
[----:B0-----:R-:W-:-:S04]  /*04f0*/  IMAD.MOV R9, RZ, RZ, -R13 ;  /* 0x000000ffff097224 */ /* 0x001fc800078e0a0d */
[----:B------:R-:W-:-:S04]  /*0500*/  IMAD R9, R9, R8, RZ ;  /* 0x0000000809097224 */ /* 0x000fc800078e02ff */
[----:B------:R-:W-:-:S04]  /*0510*/  IMAD.HI.U32 R9, R13, R9, R12 ;  /* 0x000000090d097227 */ /* 0x000fc800078e000c */
[----:B------:R-:W-:Y:S02]  /*0520*/  IMAD.MOV.U32 R13, RZ, RZ, R16 ;  /* 0x000000ffff0d7224 */ /* 0x000fe400078e0010 */
[----:B------:R-:W0:Y:S02]  /*0530*/  LDC.64 R16, c[0x0][0x388] ;  /* 0x0000e200ff107b82 */ /* 0x000e240000000a00 */
[----:B------:R-:W-:-:S05]  /*0540*/  IMAD.HI.U32 R12, R9, R13, RZ ;  /* 0x0000000d090c7227 */ /* 0x000fca00078e00ff */
[----:B------:R-:W-:-:S05]  /*0550*/  IADD3 R14, PT, PT, -R12, RZ, RZ ;  /* 0x000000ff0c0e7210 */ /* 0x000fca0007ffe1ff */
[C---:B------:R-:W-:Y:S02]  /*0560*/  IMAD R13, R8.reuse, R14, R13 ;  /* 0x0000000e080d7224 */ /* 0x040fe400078e020d */
[----:B------:R-:W1:Y:S03]  /*0570*/  LDC.64 R14, c[0x0][0x3a0] ;  /* 0x0000e800ff0e7b82 */ /* 0x000e660000000a00 */
[----:B------:R-:W-:-:S13]  /*0580*/  ISETP.GT.U32.AND P4, PT, R8, R13, PT ;  /* 0x0000000d0800720c */ /* 0x000fda0003f84070 */
[----:B------:R-:W-:Y:S02]  /*0590*/  @!P4 IMAD.IADD R13, R13, 0x1, -R8 ;  /* 0x000000010d0dc824 */ /* 0x000fe400078e0a08 */
[----:B------:R-:W-:-:S03]  /*05a0*/  @!P4 VIADD R12, R12, 0x1 ;  /* 0x000000010c0cc836 */ /* 0x000fc60000000000 */
[----:B------:R-:W-:Y:S02]  /*05b0*/  ISETP.GE.U32.AND P3, PT, R13, R8, PT ;  /* 0x000000080d00720c */ /* 0x000fe40003f66070 */
[----:B------:R-:W-:-:S04]  /*05c0*/  LOP3.LUT R13, R10, R22, RZ, 0x3c, !PT ;  /* 0x000000160a0d7212 */ /* 0x000fc800078e3cff */
[----:B------:R-:W-:Y:S02]  /*05d0*/  ISETP.GE.AND P2, PT, R13, RZ, PT ;  /* 0x000000ff0d00720c */ /* 0x000fe40003f46270 */
[----:B------:R-:W-:-:S04]  /*05e0*/  SHF.R.S32.HI R13, RZ, 0x1f, R10 ;  /* 0x0000001fff0d7819 */ /* 0x000fc8000001140a */
[----:B------:R-:W-:Y:S01]  /*05f0*/  LEA.HI R13, R13, R10, RZ, 0x3 ;  /* 0x0000000a0d0d7211 */ /* 0x000fe200078f18ff */
[----:B------:R-:W-:Y:S01]  /*0600*/  @P3 VIADD R12, R12, 0x1 ;  /* 0x000000010c0c3836 */ /* 0x000fe20000000000 */
[----:B------:R-:W-:Y:S02]  /*0610*/  ISETP.NE.AND P3, PT, R22, RZ, PT ;  /* 0x000000ff1600720c */ /* 0x000fe40003f65270 */
[----:B------:R-:W-:-:S03]  /*0620*/  SHF.R.S32.HI R13, RZ, 0x3, R13 ;  /* 0x00000003ff0d7819 */ /* 0x000fc6000001140d */
[----:B------:R-:W-:Y:S02]  /*0630*/  @!P2 IMAD.MOV R12, RZ, RZ, -R12 ;  /* 0x000000ffff0ca224 */ /* 0x000fe400078e0a0c */
[----:B------:R-:W-:-:S03]  /*0640*/  IMAD R13, R13, UR8, R0 ;  /* 0x000000080d0d7c24 */ /* 0x000fc6000f8e0200 */
[----:B------:R-:W-:-:S05]  /*0650*/  SEL R23, R19, R12, !P3 ;  /* 0x0000000c13177207 */ /* 0x000fca0005800000 */
[----:B------:R-:W-:-:S05]  /*0660*/  IMAD R23, R23, UR8, RZ ;  /* 0x0000000817177c24 */ /* 0x000fca000f8e02ff */
[----:B------:R-:W-:-:S04]  /*0670*/  SHF.R.S32.HI R12, RZ, 0x1f, R23 ;  /* 0x0000001fff0c7819 */ /* 0x000fc80000011417 */
[----:B------:R-:W-:-:S04]  /*0680*/  LEA.HI R12, R12, R23, RZ, 0x3 ;  /* 0x000000170c0c7211 */ /* 0x000fc800078f18ff */
[----:B------:R-:W-:-:S05]  /*0690*/  LEA.HI.SX32 R29, R12, R7, 0x1d ;  /* 0x000000070c1d7211 */ /* 0x000fca00078feaff */
[----:B-1----:R-:W-:-:S06]  /*06a0*/  IMAD.WIDE R28, R29, 0x4, R14 ;  /* 0x000000041d1c7825 */ /* 0x002fcc00078e020e */
[----:B------:R-:W2:Y:S01]  /*06b0*/  LDG.E.CONSTANT R29, desc[UR4][R28.64] ;  /* 0x000000041c1d7981 */ /* 0x000ea2000c1e9900 */
[----:B0-----:R-:W-:-:S05]  /*06c0*/  IMAD.WIDE R20, R13, 0x4, R16 ;  /* 0x000000040d147825 */ /* 0x001fca00078e0210 */
[----:B------:R-:W3:Y:S01]  /*06d0*/  LDG.E.CONSTANT R25, desc[UR4][R20.64] ;  /* 0x0000000414197981 */ /* 0x000ee2000c1e9900 */
[----:B------:R-:W-:-:S05]  /*06e0*/  VIADD R24, R10, 0xfffffff8 ;  /* 0xfffffff80a187836 */ /* 0x000fca0000000000 */
[----:B------:R-:W-:Y:S02]  /*06f0*/  SHF.R.S32.HI R12, RZ, 0x1f, R24 ;  /* 0x0000001fff0c7819 */ /* 0x000fe40000011418 */
[----:B------:R-:W-:-:S04]  /*0700*/  IADD3 R13, P2, PT, R5, R24, RZ ;  /* 0x00000018050d7210 */ /* 0x000fc80007f5e0ff */
[----:B------:R-:W-:Y:S02]  /*0710*/  LEA.HI.X.SX32 R24, R5, R12, 0x1, P2 ;  /* 0x0000000c05187211 */ /* 0x000fe400010f0eff */
[----:B------:R-:W-:-:S04]  /*0720*/  LEA R12, P2, R13, UR6, 0x1 ;  /* 0x000000060d0c7c11 */ /* 0x000fc8000f8408ff */
[----:B------:R-:W-:-:S05]  /*0730*/  LEA.HI.X R13, R13, UR7, R24, 0x1, P2 ;  /* 0x000000070d0d7c11 */ /* 0x000fca00090f0c18 */
[----:B------:R-:W4:Y:S01]  /*0740*/  LDG.E.U16.CONSTANT R24, desc[UR4][R12.64+0x10] ;  /* 0x000010040c187981 */ /* 0x000f22000c1e9500 */
[----:B------:R-:W-:-:S03]  /*0750*/  LOP3.LUT R22, R26, R22, RZ, 0x3c, !PT ;  /* 0x000000161a167212 */ /* 0x000fc600078e3cff */
[----:B------:R-:W5:Y:S01]  /*0760*/  LDG.E.U16.CONSTANT R28, desc[UR4][R12.64+0x12] ;  /* 0x000012040c1c7981 */ /* 0x000f62000c1e9500 */
[----:B------:R-:W-:Y:S02]  /*0770*/  ISETP.GE.AND P2, PT, R22, RZ, PT ;  /* 0x000000ff1600720c */ /* 0x000fe40003f46270 */
[----:B--2---:R-:W-:-:S05]  /*0780*/  SHF.R.U32.HI R29, RZ, R6, R29 ;  /* 0x00000006ff1d7219 */ /* 0x004fca000001161d */
[----:B------:R-:W-:Y:S01]  /*0790*/  VIADD R22, R29, 0x1 ;  /* 0x000000011d167836 */ /* 0x000fe20000000000 */
[----:B---3--:R-:W-:Y:S02]  /*07a0*/  LOP3.LUT R21, R25, 0xf, RZ, 0xc0, !PT ;  /* 0x0000000f19157812 */ /* 0x008fe400078ec0ff */
[----:B------:R-:W-:Y:S02]  /*07b0*/  SHF.R.U32.HI R20, RZ, 0x4, R25 ;  /* 0x00000004ff147819 */ /* 0x000fe40000011619 */
[----:B------:R-:W-:-:S05]  /*07c0*/  LOP3.LUT R22, R22, 0xf, RZ, 0xc0, !PT ;  /* 0x0000000f16167812 */ /* 0x000fca00078ec0ff */
[----:B------:R-:W-:Y:S01]  /*07d0*/  IMAD.IADD R29, R21, 0x1, -R22 ;  /* 0x00000001151d7824 */ /* 0x000fe200078e0a16 */
[----:B------:R-:W-:-:S05]  /*07e0*/  LOP3.LUT R21, R20, 0xf, RZ, 0xc0, !PT ;  /* 0x0000000f14157812 */ /* 0x000fca00078ec0ff */
[----:B------:R-:W-:Y:S01]  /*07f0*/  IMAD.IADD R21, R21, 0x1, -R22 ;  /* 0x0000000115157824 */ /* 0x000fe200078e0a16 */
[----:B------:R-:W4:Y:S08]  /*0800*/  I2F.F16 R29, R29 ;  /* 0x0000001d001d7306 */ /* 0x000f300000200c00 */
[----:B------:R-:W5:Y:S01]  /*0810*/  I2F.F16 R21, R21 ;  /* 0x0000001500157306 */ /* 0x000f620000200c00 */
[----:B----4-:R-:W-:-:S02]  /*0820*/  HMUL2 R24, R24.H0_H0, R29.H0_H0 ;  /* 0x2000001d18187232 */ /* 0x010fc40000000800 */
[----:B------:R-:W-:Y:S01]  /*0830*/  @!P1 VIADD R27, R27, 0x1 ;  /* 0x000000011b1b9836 */ /* 0x000fe20000000000 */
[----:B------:R-:W2:Y:S01]  /*0840*/  LDG.E.U16.CONSTANT R29, desc[UR4][R12.64+0x1a] ;  /* 0x00001a040c1d7981 */ /* 0x000ea2000c1e9500 */
[----:B-----5:R-:W-:-:S03]  /*0850*/  HFMA2 R20, R28.H0_H0, R21.H0_H0, R24.H0_H0 ;  /* 0x200000151c147231 */ /* 0x020fc60000040818 */
[----:B------:R-:W3:Y:S01]  /*0860*/  LDG.E.U16.CONSTANT R21, desc[UR4][R12.64+0x14] ;  /* 0x000014040c157981 */ /* 0x000ee2000c1e9500 */
[----:B------:R-:W-:-:S04]  /*0870*/  SHF.R.U32.HI R24, RZ, 0x8, R25 ;  /* 0x00000008ff187819 */ /* 0x000fc80000011619 */
[----:B------:R-:W-:-:S04]  /*0880*/  LOP3.LUT R24, R24, 0xf, RZ, 0xc0, !PT ;  /* 0x0000000f18187812 */ /* 0x000fc800078ec0ff */
[----:B------:R-:W-:-:S06]  /*0890*/  IADD3 R24, PT, PT, -R22, R24, RZ ;  /* 0x0000001816187210 */ /* 0x000fcc0007ffe1ff */
[----:B------:R-:W3:Y:S01]  /*08a0*/  I2F.F16 R24, R24 ;  /* 0x0000001800187306 */ /* 0x000ee20000200c00 */
[----:B------:R-:W-:-:S04]  /*08b0*/  @P0 VIADD R27, R27, 0x1 ;  /* 0x000000011b1b0836 */ /* 0x000fc80000000000 */
[----:B------:R-:W-:-:S05]  /*08c0*/  @!P2 IMAD.MOV R27, RZ, RZ, -R27 ;  /* 0x000000ffff1ba224 */ /* 0x000fca00078e0a1b */
[----:B------:R-:W-:-:S05]  /*08d0*/  SEL R19, R19, R27, !P3 ;  /* 0x0000001b13137207 */ /* 0x000fca0005800000 */
[----:B------:R-:W-:-:S05]  /*08e0*/  IMAD R19, R19, UR8, RZ ;  /* 0x0000000813137c24 */ /* 0x000fca000f8e02ff */
[----:B------:R-:W-:-:S04]  /*08f0*/  SHF.R.S32.HI R28, RZ, 0x1f, R19 ;  /* 0x0000001fff1c7819 */ /* 0x000fc80000011413 */
[----:B------:R-:W-:-:S04]  /*0900*/  LEA.HI R28, R28, R19, RZ, 0x3 ;  /* 0x000000131c1c7211 */ /* 0x000fc800078f18ff */
[----:B------:R-:W-:-:S05]  /*0910*/  LEA.HI.SX32 R27, R28, R7, 0x1d ;  /* 0x000000071c1b7211 */ /* 0x000fca00078feaff */
[----:B------:R-:W-:Y:S01]  /*0920*/  IMAD.WIDE R14, R27, 0x4, R14 ;  /* 0x000000041b0e7825 */ /* 0x000fe200078e020e */
[----:B------:R-:W-:-:S04]  /*0930*/  SHF.R.S32.HI R27, RZ, 0x1f, R26 ;  /* 0x0000001fff1b7819 */ /* 0x000fc8000001141a */
[----:B------:R-:W-:Y:S01]  /*0940*/  LEA.HI R26, R27, R26, RZ, 0x3 ;  /* 0x0000001a1b1a7211 */ /* 0x000fe200078f18ff */
[----:B------:R0:W4:Y:S04]  /*0950*/  LDG.E.CONSTANT R15, desc[UR4][R14.64] ;  /* 0x000000040e0f7981 */ /* 0x000128000c1e9900 */
[----:B------:R-:W5:Y:S01]  /*0960*/  LDG.E.U16.CONSTANT R27, desc[UR4][R12.64+0x1c] ;  /* 0x00001c040c1b7981 */ /* 0x000f62000c1e9500 */
[----:B---3--:R-:W-:-:S03]  /*0970*/  HFMA2 R20, R21.H0_H0, R24.H0_H0, R20.H0_H0 ;  /* 0x2000001815147231 */ /* 0x008fc60000040814 */
[----:B------:R-:W3:Y:S04]  /*0980*/  LDG.E.U16.CONSTANT R24, desc[UR4][R12.64+0x16] ;  /* 0x000016040c187981 */ /* 0x000ee8000c1e9500 */
[----:B------:R-:W2:Y:S01]  /*0990*/  LDG.E.U16.CONSTANT R21, desc[UR4][R12.64+0x18] ;  /* 0x000018040c157981 */ /* 0x000ea2000c1e9500 */
[----:B------:R-:W-:-:S04]  /*09a0*/  SHF.R.U32.HI R28, RZ, 0xc, R25 ;  /* 0x0000000cff1c7819 */ /* 0x000fc80000011619 */
[----:B------:R-:W-:-:S05]  /*09b0*/  LOP3.LUT R28, R28, 0xf, RZ, 0xc0, !PT ;  /* 0x0000000f1c1c7812 */ /* 0x000fca00078ec0ff */
[----:B------:R-:W-:Y:S01]  /*09c0*/  IMAD.IADD R28, R28, 0x1, -R22 ;  /* 0x000000011c1c7824 */ /* 0x000fe200078e0a16 */
[----:B------:R-:W-:Y:S01]  /*09d0*/  SHF.R.S32.HI R26, RZ, 0x3, R26 ;  /* 0x00000003ff1a7819 */ /* 0x000fe2000001141a */
[----:B------:R-:W4:Y:S04]  /*09e0*/  LDG.E.U16.CONSTANT R13, desc[UR4][R12.64+0x1e] ;  /* 0x00001e040c0d7981 */ /* 0x000f28000c1e9500 */
[----:B------:R-:W3:Y:S01]  /*09f0*/  I2F.F16 R28, R28 ;  /* 0x0000001c001c7306 */ /* 0x000ee20000200c00 */
[----:B------:R-:W-:-:S04]  /*0a00*/  IMAD R26, R26, UR8, R0 ;  /* 0x000000081a1a7c24 */ /* 0x000fc8000f8e0200 */
[----:B------:R-:W-:-:S06]  /*0a10*/  IMAD.WIDE R16, R26, 0x4, R16 ;  /* 0x000000041a107825 */ /* 0x000fcc00078e0210 */
[----:B------:R2:W4:Y:S01]  /*0a20*/  LDG.E.CONSTANT R16, desc[UR4][R16.64] ;  /* 0x0000000410107981 */ /* 0x000522000c1e9900 */
[----:B------:R-:W-:-:S04]  /*0a30*/  SHF.R.U32.HI R26, RZ, 0x14, R25 ;  /* 0x00000014ff1a7819 */ /* 0x000fc80000011619 */
[----:B------:R-:W-:Y:S02]  /*0a40*/  LOP3.LUT R26, R26, 0xf, RZ, 0xc0, !PT ;  /* 0x0000000f1a1a7812 */ /* 0x000fe400078ec0ff */
[--C-:B0-----:R-:W-:Y:S01]  /*0a50*/  SHF.R.U32.HI R14, RZ, 0x18, R25.reuse ;  /* 0x00000018ff0e7819 */ /* 0x101fe20000011619 */
[----:B---3--:R-:W-:Y:S01]  /*0a60*/  HFMA2 R20, R24.H0_H0, R28.H0_H0, R20.H0_H0 ;  /* 0x2000001c18147231 */ /* 0x008fe20000040814 */
[----:B------:R-:W-:-:S04]  /*0a70*/  SHF.R.U32.HI R24, RZ, 0x10, R25 ;  /* 0x00000010ff187819 */ /* 0x000fc80000011619 */
[----:B------:R-:W-:-:S05]  /*0a80*/  LOP3.LUT R24, R24, 0xf, RZ, 0xc0, !PT ;  /* 0x0000000f18187812 */ /* 0x000fca00078ec0ff */
[----:B------:R-:W-:-:S06]  /*0a90*/  IMAD.IADD R24, R24, 0x1, -R22 ;  /* 0x0000000118187824 */ /* 0x000fcc00078e0a16 */
[----:B------:R-:W2:Y:S02]  /*0aa0*/  I2F.F16 R24, R24 ;  /* 0x0000001800187306 */ /* 0x000ea40000200c00 */
[----:B--2---:R-:W-:Y:S02]  /*0ab0*/  HFMA2 R17, R21.H0_H0, R24.H0_H0, R20.H0_H0 ;  /* 0x2000001815117231 */ /* 0x004fe40000040814 */
[----:B------:R-:W0:Y:S01]  /*0ac0*/  LDC.64 R20, c[0x0][0x380] ;  /* 0x0000e000ff147b82 */ /* 0x000e220000000a00 */
[----:B------:R-:W-:-:S06]  /*0ad0*/  IMAD.IADD R28, R26, 0x1, -R22 ;  /* 0x000000011a1c7824 */ /* 0x000fcc00078e0a16 */
[----:B------:R-:W1:Y:S01]  /*0ae0*/  I2F.F16 R28, R28 ;  /* 0x0000001c001c7306 */ /* 0x000e620000200c00 */
[----:B0-----:R-:W-:-:S05]  /*0af0*/  IMAD.WIDE R20, R2, 0x2, R20 ;  /* 0x0000000202147825 */ /* 0x001fca00078e0214 */
[----:B------:R-:W2:Y:S01]  /*0b00*/  LDG.E.U16.CONSTANT R24, desc[UR4][R20.64] ;  /* 0x0000000414187981 */ /* 0x000ea2000c1e9500 */
[----:B-1----:R-:W-:Y:S01]  /*0b10*/  HFMA2 R29, R29.H0_H0, R28.H0_H0, R17.H0_H0 ;  /* 0x2000001c1d1d7231 */ /* 0x002fe20000040811 */
[----:B------:R-:W-:-:S05]  /*0b20*/  LOP3.LUT R17, R14, 0xf, RZ, 0xc0, !PT ;  /* 0x0000000f0e117812 */ /* 0x000fca00078ec0ff */
[----:B------:R-:W-:-:S04]  /*0b30*/  IMAD.IADD R17, R17, 0x1, -R22 ;  /* 0x0000000111117824 */ /* 0x000fc800078e0a16 */
[----:B------:R0:W5:Y:S02]  /*0b40*/  I2F.F16 R14, R17 ;  /* 0x00000011000e7306 */ /* 0x0001640000200c00 */
[----:B0-----:R-:W3:Y:S01]  /*0b50*/  LDG.E.U16.CONSTANT R17, desc[UR4][R20.64+0x2] ;  /* 0x0000020414117981 */ /* 0x001ee2000c1e9500 */
[----:B-----5:R-:W-:Y:S02]  /*0b60*/  HFMA2 R14, R27.H0_H0, R14.H0_H0, R29.H0_H0 ;  /* 0x2000000e1b0e7231 */ /* 0x020fe4000004081d */
[C---:B------:R-:W-:Y:S01]  /*0b70*/  IMAD.IADD R29, R0.reuse, 0x1, R19 ;  /* 0x00000001001d7824 */ /* 0x040fe200078e0213 */
[----:B------:R-:W0:Y:S01]  /*0b80*/  LDC.64 R26, c[0x0][0x398] ;  /* 0x0000e600ff1a7b82 */ /* 0x000e220000000a00 */
[----:B------:R-:W5:Y:S01]  /*0b90*/  LDG.E.U16.CONSTANT R19, desc[UR4][R20.64+0x4] ;  /* 0x0000040414137981 */ /* 0x000f62000c1e9500 */
[----:B----4-:R-:W-:Y:S02]  /*0ba0*/  SHF.R.U32.HI R15, RZ, R6, R15 ;  /* 0x00000006ff0f7219 */ /* 0x010fe4000001160f */
[----:B------:R-:W-:-:S03]  /*0bb0*/  IADD3 R23, PT, PT, R0, R23, RZ ;  /* 0x0000001700177210 */ /* 0x000fc60007ffe0ff */
[----:B------:R-:W-:-:S05]  /*0bc0*/  VIADD R15, R15, 0x1 ;  /* 0x000000010f0f7836 */ /* 0x000fca0000000000 */
[----:B------:R-:W-:Y:S01]  /*0bd0*/  LOP3.LUT R15, R15, 0xf, RZ, 0xc0, !PT ;  /* 0x0000000f0f0f7812 */ /* 0x000fe200078ec0ff */
[----:B0-----:R-:W-:-:S04]  /*0be0*/  IMAD.WIDE R28, R29, 0x2, R26 ;  /* 0x000000021d1c7825 */ /* 0x001fc800078e021a */
[----:B------:R-:W-:Y:S01]  /*0bf0*/  IMAD.WIDE R26, R23, 0x2, R26 ;  /* 0x00000002171a7825 */ /* 0x000fe200078e021a */
[----:B------:R-:W-:Y:S01]  /*0c00*/  LOP3.LUT R23, R16, 0xf, RZ, 0xc0, !PT ;  /* 0x0000000f10177812 */ /* 0x000fe200078ec0ff */
[----:B------:R0:W4:Y:S04]  /*0c10*/  LDG.E.U16.CONSTANT R29, desc[UR4][R28.64] ;  /* 0x000000041c1d7981 */ /* 0x000128000c1e9500 */
[----:B------:R-:W-:Y:S01]  /*0c20*/  IMAD.IADD R23, R23, 0x1, -R15 ;  /* 0x0000000117177824 */ /* 0x000fe200078e0a0f */
[----:B------:R-:W-:Y:S01]  /*0c30*/  SHF.R.U32.HI R12, RZ, 0x4, R16 ;  /* 0x00000004ff0c7819 */ /* 0x000fe20000011610 */
[----:B------:R-:W4:Y:S04]  /*0c40*/  LDG.E.U16.CONSTANT R27, desc[UR4][R26.64] ;  /* 0x000000041a1b7981 */ /* 0x000f28000c1e9500 */
[----:B------:R-:W2:Y:S01]  /*0c50*/  I2F.F16 R23, R23 ;  /* 0x0000001700177306 */ /* 0x000ea20000200c00 */
[----:B------:R-:W-:Y:S01]  /*0c60*/  LOP3.LUT R12, R12, 0xf, RZ, 0xc0, !PT ;  /* 0x0000000f0c0c7812 */ /* 0x000fe200078ec0ff */
[----:B------:R-:W4:Y:S01]  /*0c70*/  LDG.E.U16.CONSTANT R26, desc[UR4][R20.64+0xe] ;  /* 0x00000e04141a7981 */ /* 0x000f22000c1e9500 */
[----:B--2---:R-:W-:-:S03]  /*0c80*/  HMUL2 R24, R24.H0_H0, R23.H0_H0 ;  /* 0x2000001718187232 */ /* 0x004fc60000000800 */
[----:B------:R-:W-:-:S04]  /*0c90*/  IMAD.IADD R23, R12, 0x1, -R15 ;  /* 0x000000010c177824 */ /* 0x000fc800078e0a0f */
[----:B------:R1:W3:Y:S02]  /*0ca0*/  I2F.F16 R12, R23 ;  /* 0x00000017000c7306 */ /* 0x0002e40000200c00 */
[----:B-1----:R-:W2:Y:S01]  /*0cb0*/  LDG.E.U16.CONSTANT R23, desc[UR4][R20.64+0xc] ;  /* 0x00000c0414177981 */ /* 0x002ea2000c1e9500 */
[----:B---3--:R-:W-:Y:S01]  /*0cc0*/  HFMA2 R12, R17.H0_H0, R12.H0_H0, R24.H0_H0 ;  /* 0x2000000c110c7231 */ /* 0x008fe20000040818 */
[----:B------:R-:W-:-:S04]  /*0cd0*/  SHF.R.U32.HI R17, RZ, 0x8, R16 ;  /* 0x00000008ff117819 */ /* 0x000fc80000011610 */
[----:B------:R-:W-:Y:S02]  /*0ce0*/  LOP3.LUT R24, R17, 0xf, RZ, 0xc0, !PT ;  /* 0x0000000f11187812 */ /* 0x000fe400078ec0ff */
[----:B------:R-:W3:Y:S03]  /*0cf0*/  LDG.E.U16.CONSTANT R17, desc[UR4][R20.64+0x8] ;  /* 0x0000080414117981 */ /* 0x000ee6000c1e9500 */
[----:B------:R-:W-:-:S06]  /*0d00*/  IMAD.IADD R24, R24, 0x1, -R15 ;  /* 0x0000000118187824 */ /* 0x000fcc00078e0a0f */
[----:B------:R-:W5:Y:S02]  /*0d10*/  I2F.F16 R24, R24 ;  /* 0x0000001800187306 */ /* 0x000f640000200c00 */
[----:B-----5:R-:W-:Y:S02]  /*0d20*/  HFMA2 R12, R19.H0_H0, R24.H0_H0, R12.H0_H0 ;  /* 0x20000018130c7231 */ /* 0x020fe4000004080c */
[----:B------:R-:W5:Y:S04]  /*0d30*/  LDG.E.U16.CONSTANT R19, desc[UR4][R20.64+0x6] ;  /* 0x0000060414137981 */ /* 0x000f68000c1e9500 */
[----:B------:R1:W4:Y:S01]  /*0d40*/  LDG.E.U16.CONSTANT R24, desc[UR4][R20.64+0xa] ;  /* 0x00000a0414187981 */ /* 0x000322000c1e9500 */
[----:B0-----:R-:W-:-:S04]  /*0d50*/  SHF.R.U32.HI R28, RZ, 0xc, R16 ;  /* 0x0000000cff1c7819 */ /* 0x001fc80000011610 */
[----:B------:R-:W-:-:S05]  /*0d60*/  LOP3.LUT R28, R28, 0xf, RZ, 0xc0, !PT ;  /* 0x0000000f1c1c7812 */ /* 0x000fca00078ec0ff */
[----:B------:R-:W-:-:S06]  /*0d70*/  IMAD.IADD R28, R28, 0x1, -R15 ;  /* 0x000000011c1c7824 */ /* 0x000fcc00078e0a0f */
[----:B------:R-:W-:Y:S01]  /*0d80*/  I2F.F16 R28, R28 ;  /* 0x0000001c001c7306 */ /* 0x000fe20000200c00 */
[----:B------:R-:W-:Y:S02]  /*0d90*/  LEA.HI R22, R25, -R22, RZ, 0x4 ;  /* 0x8000001619167211 */ /* 0x000fe400078f20ff */
[----:B------:R-:W-:-:S04]  /*0da0*/  SHF.R.U32.HI R25, RZ, 0x14, R16 ;  /* 0x00000014ff197819 */ /* 0x000fc80000011610 */
[----:B-1----:R-:W-:Y:S02]  /*0db0*/  LOP3.LUT R20, R25, 0xf, RZ, 0xc0, !PT ;  /* 0x0000000f19147812 */ /* 0x002fe400078ec0ff */
[----:B------:R-:W-:-:S03]  /*0dc0*/  SHF.R.U32.HI R25, RZ, 0x18, R16 ;  /* 0x00000018ff197819 */ /* 0x000fc60000011610 */
[----:B------:R-:W-:Y:S01]  /*0dd0*/  IMAD.IADD R21, R20, 0x1, -R15 ;  /* 0x0000000114157824 */ /* 0x000fe200078e0a0f */
[----:B------:R-:W-:-:S05]  /*0de0*/  LOP3.LUT R20, R25, 0xf, RZ, 0xc0, !PT ;  /* 0x0000000f19147812 */ /* 0x000fca00078ec0ff */
[----:B------:R-:W-:Y:S01]  /*0df0*/  IMAD.IADD R20, R20, 0x1, -R15 ;  /* 0x0000000114147824 */ /* 0x000fe200078e0a0f */
[----:B------:R-:W-:Y:S08]  /*0e00*/  I2F.F16 R21, R21 ;  /* 0x0000001500157306 */ /* 0x000ff00000200c00 */
[----:B------:R-:W-:Y:S01]  /*0e10*/  I2F.F16 R20, R20 ;  /* 0x0000001400147306 */ /* 0x000fe20000200c00 */
[----:B------:R-:W-:-:S07]  /*0e20*/  IADD3 R11, PT, PT, R11, 0x2, RZ ;  /* 0x000000020b0b7810 */ /* 0x000fce0007ffe0ff */
[----:B------:R-:W0:Y:S01]  /*0e30*/  I2F.F16 R22, R22 ;  /* 0x0000001600167306 */ /* 0x000e220000200c00 */
[----:B------:R-:W-:Y:S01]  /*0e40*/  ISETP.NE.AND P0, PT, R11, RZ, PT ;  /* 0x000000ff0b00720c */ /* 0x000fe20003f05270 */
[----:B------:R-:W-:Y:S02]  /*0e50*/  VIADD R10, R10, 0x10 ;  /* 0x000000100a0a7836 */ /* 0x000fe40000000000 */
[----:B------:R-:W-:Y:S02]  /*0e60*/  VIADD R2, R2, 0x10 ;  /* 0x0000001002027836 */ /* 0x000fe40000000000 */
[----:B0-----:R-:W-:Y:S02]  /*0e70*/  HFMA2 R13, R13.H0_H0, R22.H0_H0, R14.H0_H0 ;  /* 0x200000160d0d7231 */ /* 0x001fe4000004080e */
[----:B-----5:R-:W-:Y:S01]  /*0e80*/  HFMA2 R12, R19.H0_H0, R28.H0_H0, R12.H0_H0 ;  /* 0x2000001c130c7231 */ /* 0x020fe2000004080c */
[----:B------:R-:W-:-:S04]  /*0e90*/  SHF.R.U32.HI R19, RZ, 0x10, R16 ;  /* 0x00000010ff137819 */ /* 0x000fc80000011610 */
[----:B------:R-:W-:-:S05]  /*0ea0*/  LOP3.LUT R19, R19, 0xf, RZ, 0xc0, !PT ;  /* 0x0000000f13137812 */ /* 0x000fca00078ec0ff */
[----:B------:R-:W-:-:S06]  /*0eb0*/  IMAD.IADD R19, R19, 0x1, -R15 ;  /* 0x0000000113137824 */ /* 0x000fcc00078e0a0f */
[----:B------:R-:W3:Y:S01]  /*0ec0*/  I2F.F16 R19, R19 ;  /* 0x0000001300137306 */ /* 0x000ee20000200c00 */
[----:B------:R-:W-:-:S07]  /*0ed0*/  LEA.HI R15, R16, -R15, RZ, 0x4 ;  /* 0x8000000f100f7211 */ /* 0x000fce00078f20ff */
[----:B------:R-:W0:Y:S01]  /*0ee0*/  I2F.F16 R15, R15 ;  /* 0x0000000f000f7306 */ /* 0x000e220000200c00 */
[----:B---3--:R-:W-:-:S04]  /*0ef0*/  HFMA2 R12, R17.H0_H0, R19.H0_H0, R12.H0_H0 ;  /* 0x20000013110c7231 */ /* 0x008fc8000004080c */
[----:B----4-:R-:W-:-:S04]  /*0f00*/  HFMA2 R12, R24.H0_H0, R21.H0_H0, R12.H0_H0 ;  /* 0x20000015180c7231 */ /* 0x010fc8000004080c */
[----:B--2---:R-:W-:-:S04]  /*0f10*/  HFMA2 R12, R23.H0_H0, R20.H0_H0, R12.H0_H0 ;  /* 0x20000014170c7231 */ /* 0x004fc8000004080c */
[----:B0-----:R-:W-:-:S04]  /*0f20*/  HFMA2 R12, R26.H0_H0, R15.H0_H0, R12.H0_H0 ;  /* 0x2000000f1a0c7231 */ /* 0x001fc8000004080c */
[----:B------:R-:W-:-:S04]  /*0f30*/  HFMA2 R12, R29.H0_H0, R12.H0_H0, R18.H0_H0 ;  /* 0x2000000c1d0c7231 */ /* 0x000fc80000040812 */
[----:B------:R-:W-:Y:S01]  /*0f40*/  HFMA2 R18, R27.H0_H0, R13.H0_H0, R12.H0_H0 ;  /* 0x2000000d1b127231 */ /* 0x000fe2000004080c */
[----:B------:R-:W-:Y:S06]  /*0f50*/  @P0 BRA `(.L_x_30) ;  /* 0xfffffff400180947 */ /* 0x000fec000383ffff */
[----:B------:R-:W-:-:S07]  /*0f60*/  VIADD R12, R10, 0xfffffff8 ;  /* 0xfffffff80a0c7836 */ /* 0x000fce0000000000 */
.L_x_29:
[----:B------:R-:W-:-:S13]  /*0f70*/  LOP3.LUT P0, RZ, R4, 0x8, RZ, 0xc0, !PT ;  /* 0x0000000804ff7812 */ /* 0x000fda000780c0ff */
[----:B------:R-:W-:Y:S05]  /*0f80*/  @P0 BRA `(.L_x_28) ;  /* 0x00000004007c0947 */ /* 0x000fea0003800000 */
[----:B------:R-:W0:Y:S01]  /*0f90*/  LDC R11, c[0x0][0x3b4] ;  /* 0x0000ed00ff0b7b82 */ /* 0x000e220000000800 */
[----:B------:R-:W-:Y:S01]  /*0fa0*/  IABS R4, R12 ;  /* 0x0000000c00047213 */ /* 0x000fe20000000000 */
[----:B------:R-:W1:Y:S01]  /*0fb0*/  LDCU UR6, c[0x0][0x3b0] ;  /* 0x00007600ff0677ac */ /* 0x000e620008000800 */
[----:B0-----:R-:W-:-:S04]  /*0fc0*/  IABS R13, R11 ;  /* 0x0000000b000d7213 */ /* 0x001fc80000000000 */
[----:B------:R-:W0:Y:S08]  /*0fd0*/  I2F.RP R10, R13 ;  /* 0x0000000d000a7306 */ /* 0x000e300000209400 */
[----:B0-----:R-:W0:Y:S02]  /*0fe0*/  MUFU.RCP R10, R10 ;  /* 0x0000000a000a7308 */ /* 0x001e240000001000 */
[----:B0-----:R-:W-:-:S06]  /*0ff0*/  VIADD R8, R10, 0xffffffe ;  /* 0x0ffffffe0a087836 */ /* 0x001fcc0000000000 */
[----:B------:R0:W2:Y:S02]  /*1000*/  F2I.FTZ.U32.TRUNC.NTZ R9, R8 ;  /* 0x0000000800097305 */ /* 0x0000a4000021f000 */
[----:B0-----:R-:W-:Y:S02]  /*1010*/  IMAD.MOV.U32 R8, RZ, RZ, RZ ;  /* 0x000000ffff087224 */ /* 0x001fe400078e00ff */
[----:B--2---:R-:W-:-:S04]  /*1020*/  IMAD.MOV R2, RZ, RZ, -R9 ;  /* 0x000000ffff027224 */ /* 0x004fc800078e0a09 */
[----:B------:R-:W-:-:S04]  /*1030*/  IMAD R15, R2, R13, RZ ;  /* 0x0000000d020f7224 */ /* 0x000fc800078e02ff */
[----:B------:R-:W-:-:S06]  /*1040*/  IMAD.HI.U32 R15, R9, R15, R8 ;  /* 0x0000000f090f7227 */ /* 0x000fcc00078e0008 */
[----:B------:R-:W-:Y:S02]  /*1050*/  IMAD.HI.U32 R2, R15, R4, RZ ;  /* 0x000000040f027227 */ /* 0x000fe400078e00ff */
[----:B------:R-:W0:Y:S02]  /*1060*/  LDC.64 R14, c[0x0][0x3a0] ;  /* 0x0000e800ff0e7b82 */ /* 0x000e240000000a00 */
[----:B------:R-:W-:-:S04]  /*1070*/  IMAD.MOV R9, RZ, RZ, -R2 ;  /* 0x000000ffff097224 */ /* 0x000fc800078e0a02 */
[C---:B------:R-:W-:Y:S02]  /*1080*/  IMAD R4, R13.reuse, R9, R4 ;  /* 0x000000090d047224 */ /* 0x040fe400078e0204 */
[----:B------:R-:W2:Y:S03]  /*1090*/  LDC.64 R8, c[0x0][0x388] ;  /* 0x0000e200ff087b82 */ /* 0x000ea60000000a00 */
[----:B------:R-:W-:-:S13]  /*10a0*/  ISETP.GT.U32.AND P1, PT, R13, R4, PT ;  /* 0x000000040d00720c */ /* 0x000fda0003f24070 */
[----:B------:R-:W-:Y:S01]  /*10b0*/  @!P1 IMAD.IADD R4, R4, 0x1, -R13 ;  /* 0x0000000104049824 */ /* 0x000fe200078e0a0d */
[----:B------:R-:W-:Y:S02]  /*10c0*/  @!P1 IADD3 R2, PT, PT, R2, 0x1, RZ ;  /* 0x0000000102029810 */ /* 0x000fe40007ffe0ff */
[----:B------:R-:W-:Y:S02]  /*10d0*/  ISETP.NE.AND P1, PT, R11, RZ, PT ;  /* 0x000000ff0b00720c */ /* 0x000fe40003f25270 */
[----:B------:R-:W-:Y:S02]  /*10e0*/  ISETP.GE.U32.AND P0, PT, R4, R13, PT ;  /* 0x0000000d0400720c */ /* 0x000fe40003f06070 */
[----:B------:R-:W-:Y:S02]  /*10f0*/  LOP3.LUT R4, R12, R11, RZ, 0x3c, !PT ;  /* 0x0000000b0c047212 */ /* 0x000fe400078e3cff */
[----:B------:R-:W-:Y:S02]  /*1100*/  SHF.R.S32.HI R13, RZ, 0x1f, R12 ;  /* 0x0000001fff0d7819 */ /* 0x000fe4000001140c */
[----:B------:R-:W-:-:S02]  /*1110*/  ISETP.GE.AND P2, PT, R4, RZ, PT ;  /* 0x000000ff0400720c */ /* 0x000fc40003f46270 */
[----:B------:R-:W-:-:S04]  /*1120*/  LEA.HI R13, R13, R12, RZ, 0x3 ;  /* 0x0000000c0d0d7211 */ /* 0x000fc800078f18ff */
[----:B------:R-:W-:Y:S01]  /*1130*/  SHF.R.S32.HI R13, RZ, 0x3, R13 ;  /* 0x00000003ff0d7819 */ /* 0x000fe2000001140d */
[----:B------:R-:W-:-:S04]  /*1140*/  @P0 VIADD R2, R2, 0x1 ;  /* 0x0000000102020836 */ /* 0x000fc80000000000 */
[----:B-1----:R-:W-:Y:S02]  /*1150*/  IMAD R13, R13, UR6, R0 ;  /* 0x000000060d0d7c24 */ /* 0x002fe4000f8e0200 */
[----:B------:R-:W-:Y:S01]  /*1160*/  @!P2 IMAD.MOV R2, RZ, RZ, -R2 ;  /* 0x000000ffff02a224 */ /* 0x000fe200078e0a02 */
[----:B------:R-:W-:-:S05]  /*1170*/  @!P1 LOP3.LUT R2, RZ, R11, RZ, 0x33, !PT ;  /* 0x0000000bff029212 */ /* 0x000fca00078e33ff */
[----:B------:R-:W-:-:S05]  /*1180*/  IMAD R11, R2, UR6, RZ ;  /* 0x00000006020b7c24 */ /* 0x000fca000f8e02ff */
[----:B------:R-:W-:-:S04]  /*1190*/  SHF.R.S32.HI R2, RZ, 0x1f, R11 ;  /* 0x0000001fff027819 */ /* 0x000fc8000001140b */
[----:B------:R-:W-:-:S04]  /*11a0*/  LEA.HI R2, R2, R11, RZ, 0x3 ;  /* 0x0000000b02027211 */ /* 0x000fc800078f18ff */
[----:B------:R-:W-:-:S05]  /*11b0*/  LEA.HI.SX32 R7, R2, R7, 0x1d ;  /* 0x0000000702077211 */ /* 0x000fca00078feaff */
[----:B0-----:R-:W-:-:S05]  /*11c0*/  IMAD.WIDE R14, R7, 0x4, R14 ;  /* 0x00000004070e7825 */ /* 0x001fca00078e020e */
[----:B------:R-:W3:Y:S01]  /*11d0*/  LDG.E.CONSTANT R7, desc[UR4][R14.64] ;  /* 0x000000040e077981 */ /* 0x000ee2000c1e9900 */
[----:B--2---:R-:W-:Y:S02]  /*11e0*/  IMAD.WIDE R22, R13, 0x4, R8 ;  /* 0x000000040d167825 */ /* 0x004fe400078e0208 */
[----:B------:R-:W0:Y:S03]  /*11f0*/  LDC.64 R8, c[0x0][0x380] ;  /* 0x0000e000ff087b82 */ /* 0x000e260000000a00 */
[----:B------:R1:W2:Y:S01]  /*1200*/  LDG.E.CONSTANT R2, desc[UR4][R22.64] ;  /* 0x0000000416027981 */ /* 0x0002a2000c1e9900 */
[----:B------:R-:W-:-:S04]  /*1210*/  IMAD.IADD R5, R5, 0x1, R12 ;  /* 0x0000000105057824 */ /* 0x000fc800078e020c */
[----:B0-----:R-:W-:Y:S02]  /*1220*/  IMAD.WIDE R4, R5, 0x2, R8 ;  /* 0x0000000205047825 */ /* 0x001fe400078e0208 */
[----:B------:R-:W0:Y:S03]  /*1230*/  LDC.64 R8, c[0x0][0x398] ;  /* 0x0000e600ff087b82 */ /* 0x000e260000000a00 */
[----:B------:R-:W4:Y:S04]  /*1240*/  LDG.E.U16.CONSTANT R10, desc[UR4][R4.64] ;  /* 0x00000004040a7981 */ /* 0x000f28000c1e9500 */
[----:B------:R-:W5:Y:S04]  /*1250*/  LDG.E.U16.CONSTANT R13, desc[UR4][R4.64+0x2] ;  /* 0x00000204040d7981 */ /* 0x000f68000c1e9500 */
[----:B------:R-:W5:Y:S04]  /*1260*/  LDG.E.U16.CONSTANT R17, desc[UR4][R4.64+0x4] ;  /* 0x0000040404117981 */ /* 0x000f68000c1e9500 */
[----:B------:R-:W5:Y:S04]  /*1270*/  LDG.E.U16.CONSTANT R21, desc[UR4][R4.64+0x6] ;  /* 0x0000060404157981 */ /* 0x000f68000c1e9500 */
[----:B------:R-:W5:Y:S01]  /*1280*/  LDG.E.U16.CONSTANT R19, desc[UR4][R4.64+0x8] ;  /* 0x0000080404137981 */ /* 0x000f62000c1e9500 */
[----:B-1----:R-:W-:-:S03]  /*1290*/  IMAD.IADD R23, R0, 0x1, R11 ;  /* 0x0000000100177824 */ /* 0x002fc600078e020b */
[----:B------:R-:W5:Y:S01]  /*12a0*/  LDG.E.U16.CONSTANT R15, desc[UR4][R4.64+0xa] ;  /* 0x00000a04040f7981 */ /* 0x000f62000c1e9500 */
[----:B0-----:R-:W-:-:S03]  /*12b0*/  IMAD.WIDE R8, R23, 0x2, R8 ;  /* 0x0000000217087825 */ /* 0x001fc600078e0208 */
[----:B------:R-:W5:Y:S04]  /*12c0*/  LDG.E.U16.CONSTANT R11, desc[UR4][R4.64+0xc] ;  /* 0x00000c04040b7981 */ /* 0x000f68000c1e9500 */
[----:B------:R-:W5:Y:S04]  /*12d0*/  LDG.E.U16.CONSTANT R23, desc[UR4][R4.64+0xe] ;  /* 0x00000e0404177981 */ /* 0x000f68000c1e9500 */
[----:B------:R0:W5:Y:S01]  /*12e0*/  LDG.E.U16.CONSTANT R9, desc[UR4][R8.64] ;  /* 0x0000000408097981 */ /* 0x000162000c1e9500 */
[----:B---3--:R-:W-:-:S05]  /*12f0*/  SHF.R.U32.HI R7, RZ, R6, R7 ;  /* 0x00000006ff077219 */ /* 0x008fca0000011607 */
[----:B------:R-:W-:Y:S01]  /*1300*/  VIADD R7, R7, 0x1 ;  /* 0x0000000107077836 */ /* 0x000fe20000000000 */
[--C-:B--2---:R-:W-:Y:S02]  /*1310*/  SHF.R.U32.HI R12, RZ, 0x4, R2.reuse ;  /* 0x00000004ff0c7819 */ /* 0x104fe40000011602 */
[----:B------:R-:W-:Y:S02]  /*1320*/  LOP3.LUT R6, R2, 0xf, RZ, 0xc0, !PT ;  /* 0x0000000f02067812 */ /* 0x000fe400078ec0ff */
[----:B------:R-:W-:Y:S02]  /*1330*/  LOP3.LUT R7, R7, 0xf, RZ, 0xc0, !PT ;  /* 0x0000000f07077812 */ /* 0x000fe400078ec0ff */
[----:B------:R-:W-:Y:S02]  /*1340*/  LOP3.LUT R12, R12, 0xf, RZ, 0xc0, !PT ;  /* 0x0000000f0c0c7812 */ /* 0x000fe400078ec0ff */
[--C-:B------:R-:W-:Y:S01]  /*1350*/  SHF.R.U32.HI R14, RZ, 0x8, R2.reuse ;  /* 0x00000008ff0e7819 */ /* 0x100fe20000011602 */
[--C-:B------:R-:W-:Y:S01]  /*1360*/  IMAD.IADD R6, R6, 0x1, -R7.reuse ;  /* 0x0000000106067824 */ /* 0x100fe200078e0a07 */
[--C-:B0-----:R-:W-:Y:S01]  /*1370*/  SHF.R.U32.HI R8, RZ, 0xc, R2.reuse ;  /* 0x0000000cff087819 */ /* 0x101fe20000011602 */
[----:B------:R-:W-:Y:S01]  /*1380*/  IMAD.IADD R4, R12, 0x1, -R7 ;  /* 0x000000010c047824 */ /* 0x000fe200078e0a07 */
[----:B------:R-:W-:Y:S01]  /*1390*/  LOP3.LUT R14, R14, 0xf, RZ, 0xc0, !PT ;  /* 0x0000000f0e0e7812 */ /* 0x000fe200078ec0ff */
[----:B------:R-:W4:Y:S01]  /*13a0*/  I2F.F16 R25, R6 ;  /* 0x0000000600197306 */ /* 0x000f220000200c00 */
[----:B------:R-:W-:-:S02]  /*13b0*/  SHF.R.U32.HI R12, RZ, 0x10, R2 ;  /* 0x00000010ff0c7819 */ /* 0x000fc40000011602 */
[----:B------:R-:W-:Y:S01]  /*13c0*/  LOP3.LUT R8, R8, 0xf, RZ, 0xc0, !PT ;  /* 0x0000000f08087812 */ /* 0x000fe200078ec0ff */
[--C-:B------:R-:W-:Y:S01]  /*13d0*/  IMAD.IADD R5, R14, 0x1, -R7.reuse ;  /* 0x000000010e057824 */ /* 0x100fe200078e0a07 */
[----:B------:R-:W-:Y:S02]  /*13e0*/  LOP3.LUT R12, R12, 0xf, RZ, 0xc0, !PT ;  /* 0x0000000f0c0c7812 */ /* 0x000fe400078ec0ff */
[--C-:B------:R-:W-:Y:S01]  /*13f0*/  SHF.R.U32.HI R16, RZ, 0x14, R2.reuse ;  /* 0x00000014ff107819 */ /* 0x100fe20000011602 */
[----:B------:R-:W5:Y:S01]  /*1400*/  I2F.F16 R4, R4 ;  /* 0x0000000400047306 */ /* 0x000f620000200c00 */
[----:B------:R-:W-:Y:S01]  /*1410*/  IADD3 R14, PT, PT, -R7, R8, RZ ;  /* 0x00000008070e7210 */ /* 0x000fe20007ffe1ff */
[----:B------:R-:W-:Y:S01]  /*1420*/  IMAD.IADD R8, R12, 0x1, -R7 ;  /* 0x000000010c087824 */ /* 0x000fe200078e0a07 */
[----:B------:R-:W-:Y:S02]  /*1430*/  LOP3.LUT R16, R16, 0xf, RZ, 0xc0, !PT ;  /* 0x0000000f10107812 */ /* 0x000fe400078ec0ff */
[----:B------:R-:W-:Y:S01]  /*1440*/  SHF.R.U32.HI R20, RZ, 0x18, R2 ;  /* 0x00000018ff147819 */ /* 0x000fe20000011602 */
[----:B----4-:R-:W-:-:S02]  /*1450*/  HMUL2 R10, R10.H0_H0, R25.H0_H0 ;  /* 0x200000190a0a7232 */ /* 0x010fc40000000800 */
[----:B------:R-:W0:Y:S01]  /*1460*/  I2F.F16 R5, R5 ;  /* 0x0000000500057306 */ /* 0x000e220000200c00 */
[----:B------:R-:W-:Y:S01]  /*1470*/  LOP3.LUT R20, R20, 0xf, RZ, 0xc0, !PT ;  /* 0x0000000f14147812 */ /* 0x000fe200078ec0ff */
[----:B------:R-:W-:Y:S01]  /*1480*/  IMAD.IADD R12, R16, 0x1, -R7 ;  /* 0x00000001100c7824 */ /* 0x000fe200078e0a07 */
[----:B------:R-:W-:-:S03]  /*1490*/  LEA.HI R2, R2, -R7, RZ, 0x4 ;  /* 0x8000000702027211 */ /* 0x000fc600078f20ff */
[----:B------:R-:W-:Y:S02]  /*14a0*/  IMAD.IADD R20, R20, 0x1, -R7 ;  /* 0x0000000114147824 */ /* 0x000fe400078e0a07 */
[----:B-----5:R-:W-:Y:S01]  /*14b0*/  HFMA2 R4, R13.H0_H0, R4.H0_H0, R10.H0_H0 ;  /* 0x200000040d047231 */ /* 0x020fe2000004080a */
[----:B------:R-:W1:Y:S03]  /*14c0*/  I2F.F16 R6, R14 ;  /* 0x0000000e00067306 */ /* 0x000e660000200c00 */
[----:B0-----:R-:W-:-:S05]  /*14d0*/  HFMA2 R4, R17.H0_H0, R5.H0_H0, R4.H0_H0 ;  /* 0x2000000511047231 */ /* 0x001fca0000040804 */
[----:B------:R-:W0:Y:S01]  /*14e0*/  I2F.F16 R8, R8 ;  /* 0x0000000800087306 */ /* 0x000e220000200c00 */
[----:B-1----:R-:W-:-:S07]  /*14f0*/  HFMA2 R4, R21.H0_H0, R6.H0_H0, R4.H0_H0 ;  /* 0x2000000615047231 */ /* 0x002fce0000040804 */
[----:B------:R-:W1:Y:S01]  /*1500*/  I2F.F16 R12, R12 ;  /* 0x0000000c000c7306 */ /* 0x000e620000200c00 */
[----:B0-----:R-:W-:-:S07]  /*1510*/  HFMA2 R6, R19.H0_H0, R8.H0_H0, R4.H0_H0 ;  /* 0x2000000813067231 */ /* 0x001fce0000040804 */
[----:B------:R-:W0:Y:S01]  /*1520*/  I2F.F16 R20, R20 ;  /* 0x0000001400147306 */ /* 0x000e220000200c00 */
[----:B-1----:R-:W-:-:S07]  /*1530*/  HFMA2 R10, R15.H0_H0, R12.H0_H0, R6.H0_H0 ;  /* 0x2000000c0f0a7231 */ /* 0x002fce0000040806 */
[----:B------:R-:W1:Y:S01]  /*1540*/  I2F.F16 R2, R2 ;  /* 0x0000000200027306 */ /* 0x000e620000200c00 */
[----:B0-----:R-:W-:-:S04]  /*1550*/  HFMA2 R10, R11.H0_H0, R20.H0_H0, R10.H0_H0 ;  /* 0x200000140b0a7231 */ /* 0x001fc8000004080a */
[----:B-1----:R-:W-:-:S04]  /*1560*/  HFMA2 R10, R23.H0_H0, R2.H0_H0, R10.H0_H0 ;  /* 0x20000002170a7231 */ /* 0x002fc8000004080a */
[----:B------:R-:W-:-:S07]  /*1570*/  HFMA2 R18, R9.H0_H0, R10.H0_H0, R18.H0_H0 ;  /* 0x2000000a09127231 */ /* 0x000fce0000040812 */
.L_x_28:
[----:B------:R-:W0:Y:S01]  /*1580*/  LDC.64 R4, c[0x0][0x390] ;  /* 0x0000e400ff047b82 */ /* 0x000e220000000a00 */
[----:B------:R-:W1:Y:S02]  /*1590*/  LDCU UR6, c[0x0][0x3b0] ;  /* 0x00007600ff0677ac */ /* 0x000e640008000800 */
        /* <DEDUP_REMOVED lines=9> */
.L_x_31:
[----:B-----5:R-:W-:-:S05]  /*1630*/  HADD2 R6, R7, R18.H0_H0 ;  /* 0x2000001207067230 */ /* 0x020fca0000000000 */
[----:B------:R-:W-:-:S05]  /*1640*/  PRMT R9, R7, R0, R6 ;  /* 0x0000000007097216 */ /* 0x000fca0000000006 */
[----:B------:R-:W2:Y:S02]  /*1650*/  ATOM.E.CAS.STRONG.GPU PT, R6, [R2], R7, R9 ;  /* 0x000000070206738b */ /* 0x000ea400001ee109 */
[----:B--2---:R-:W-:Y:S01]  /*1660*/  ISETP.NE.U32.AND P0, PT, R6, R7, PT ;  /* 0x000000070600720c */ /* 0x004fe20003f05070 */
[----:B------:R-:W-:-:S12]  /*1670*/  IMAD.MOV.U32 R7, RZ, RZ, R6 ;  /* 0x000000ffff077224 */ /* 0x000fd800078e0006 */
[----:B------:R-:W-:Y:S05]  /*1680*/  @P0 BRA `(.L_x_31) ;  /* 0xfffffffc00e80947 */ /* 0x000fea000383ffff */
[----:B------:R-:W-:Y:S05]  /*1690*/  EXIT ;  /* 0x000000000000794d */ /* 0x000fea0003800000 */
.L_x_32:
        /* <DEDUP_REMOVED lines=14> */
.L_x_58:


//--------------------- .text._Z16q4_matmul_kernelILb0ELb0ELb1EEvPK6__halfPKjPS0_S2_S4_iiiiiS4_b --------------------------
	.section	.text._Z16q4_matmul_kernelILb0ELb0ELb1EEvPK6__halfPKjPS0_S2_S4_iiiiiS4_b,"ax",@progbits
	.align	128
        .global         _Z16q4_matmul_kernelILb0ELb0ELb1EEvPK6__halfPKjPS0_S2_S4_iiiiiS4_b
        .type           _Z16q4_matmul_kernelILb0ELb0ELb1EEvPK6__halfPKjPS0_S2_S4_iiiiiS4_b,@function
        .size           _Z16q4_matmul_kernelILb0ELb0ELb1EEvPK6__halfPKjPS0_S2_S4_iiiiiS4_b,(.L_x_59 - _Z16q4_matmul_kernelILb0ELb0ELb1EEvPK6__halfPKjPS0_S2_S4_iiiiiS4_b)
        .other          _Z16q4_matmul_kernelILb0ELb0ELb1EEvPK6__halfPKjPS0_S2_S4_iiiiiS4_b,@"STO_CUDA_ENTRY STV_DEFAULT"
_Z16q4_matmul_kernelILb0ELb0ELb1EEvPK6__halfPKjPS0_S2_S4_iiiiiS4_b:
.text._Z16q4_matmul_kernelILb0ELb0ELb1EEvPK6__halfPKjPS0_S2_S4_iiiiiS4_b:
        /* <DEDUP_REMOVED lines=29> */
[----:B------:R-:W-:Y:S01]  /*01d0*/  LOP3.LUT R4, R6, 0xfffffff8, RZ, 0xc0, !PT ;  /* 0xfffffff806047812 */ /* 0x000fe200078ec0ff */
[----:B------:R-:W0:Y:S01]  /*01e0*/  LDC.64 R14, c[0x0][0x380] ;  /* 0x0000e000ff0e7b82 */ /* 0x000e220000000a00 */
[----:B------:R-:W-:Y:S01]  /*01f0*/  IADD3 R9, PT, PT, R2, 0x8, RZ ;  /* 0x0000000802097810 */ /* 0x000fe20007ffe0ff */
[----:B------:R-:W-:Y:S01]  /*0200*/  IMAD R11, R3, R11, RZ ;  /* 0x0000000b030b7224 */ /* 0x000fe200078e02ff */
[-C--:B------:R-:W-:Y:S02]  /*0210*/  LOP3.LUT R5, RZ, R2.reuse, RZ, 0x33, !PT ;  /* 0x00000002ff057212 */ /* 0x080fe400078e33ff */
[----:B------:R-:W-:Y:S02]  /*0220*/  VIADDMNMX R4, R4, R2, R9, !PT ;  /* 0x0000000204047246 */ /* 0x000fe40007800109 */
[----:B------:R-:W-:Y:S02]  /*0230*/  SHF.R.S32.HI R7, RZ, 0x1f, R0 ;  /* 0x0000001fff077819 */ /* 0x000fe40000011400 */
[----:B------:R-:W-:Y:S01]  /*0240*/  PRMT R12, RZ, 0x7610, R12 ;  /* 0x00007610ff0c7816 */ /* 0x000fe2000000000c */
[----:B------:R-:W-:Y:S01]  /*0250*/  IMAD.IADD R4, R4, 0x1, R5 ;  /* 0x0000000104047824 */ /* 0x000fe200078e0205 */
[----:B------:R-:W-:Y:S01]  /*0260*/  LEA.HI R6, R7, R0, RZ, 0x3 ;  /* 0x0000000007067211 */ /* 0x000fe200078f18ff */
[----:B------:R-:W-:-:S03]  /*0270*/  IMAD.SHL.U32 R5, R13, 0x4, RZ ;  /* 0x000000040d057824 */ /* 0x000fc600078e00ff */
[----:B------:R-:W-:Y:S02]  /*0280*/  ISETP.GE.U32.AND P0, PT, R4, 0x8, PT ;  /* 0x000000080400780c */ /* 0x000fe40003f06070 */
[----:B------:R-:W-:Y:S02]  /*0290*/  LOP3.LUT R5, R5, 0x1c, RZ, 0xc0, !PT ;  /* 0x0000001c05057812 */ /* 0x000fe400078ec0ff */
[----:B------:R-:W-:Y:S01]  /*02a0*/  SHF.R.S32.HI R6, RZ, 0x3, R6 ;  /* 0x00000003ff067819 */ /* 0x000fe20000011406 */
[----:B0-----:R-:W-:-:S08]  /*02b0*/  IMAD.WIDE R14, R11, 0x2, R14 ;  /* 0x000000020b0e7825 */ /* 0x001fd000078e020e */
[----:B------:R-:W-:Y:S05]  /*02c0*/  @!P0 BRA `(.L_x_34) ;  /* 0x0000000c00888947 */ /* 0x000fea0003800000 */
[----:B------:R-:W0:Y:S01]  /*02d0*/  LDC R2, c[0x0][0x3b4] ;  /* 0x0000ed00ff027b82 */ /* 0x000e220000000800 */
[----:B------:R-:W1:Y:S01]  /*02e0*/  LDCU UR6, c[0x0][0x3b0] ;  /* 0x00007600ff0677ac */ /* 0x000e620008000800 */
[----:B0-----:R-:W-:Y:S02]  /*02f0*/  IABS R7, R2 ;  /* 0x0000000200077213 */ /* 0x001fe40000000000 */
[----:B------:R-:W-:Y:S02]  /*0300*/  LEA.HI R2, R4, 0x1, RZ, 0x1d ;  /* 0x0000000104027811 */ /* 0x000fe400078fe8ff */
[----:B------:R-:W0:Y:S02]  /*0310*/  I2F.RP R12, R7 ;  /* 0x00000007000c7306 */ /* 0x000e240000209400 */
[----:B------:R-:W-:-:S05]  /*0320*/  LOP3.LUT R2, R2, 0x3ffffffe, RZ, 0xc0, !PT ;  /* 0x3ffffffe02027812 */ /* 0x000fca00078ec0ff */
[----:B------:R-:W-:Y:S01]  /*0330*/  IMAD.MOV R2, RZ, RZ, -R2 ;  /* 0x000000ffff027224 */ /* 0x000fe200078e0a02 */
[----:B0-----:R-:W0:Y:S02]  /*0340*/  MUFU.RCP R12, R12 ;  /* 0x0000000c000c7308 */ /* 0x001e240000001000 */
[----:B0-----:R-:W-:Y:S01]  /*0350*/  VIADD R10, R12, 0xffffffe ;  /* 0x0ffffffe0c0a7836 */ /* 0x001fe20000000000 */
[----:B------:R-:W-:-:S05]  /*0360*/  PRMT R12, RZ, 0x7610, R12 ;  /* 0x00007610ff0c7816 */ /* 0x000fca000000000c */
[----:B------:R0:W2:Y:S02]  /*0370*/  F2I.FTZ.U32.TRUNC.NTZ R11, R10 ;  /* 0x0000000a000b7305 */ /* 0x0000a4000021f000 */
[----:B0-----:R-:W-:Y:S01]  /*0380*/  IMAD.MOV.U32 R10, RZ, RZ, RZ ;  /* 0x000000ffff0a7224 */ /* 0x001fe200078e00ff */
[----:B--2---:R-:W-:-:S05]  /*0390*/  IADD3 R8, PT, PT, RZ, -R11, RZ ;  /* 0x8000000bff087210 */ /* 0x004fca0007ffe0ff */
[----:B------:R-:W-:-:S04]  /*03a0*/  IMAD R13, R8, R7, RZ ;  /* 0x00000007080d7224 */ /* 0x000fc800078e02ff */
[----:B-1----:R-:W-:-:S07]  /*03b0*/  IMAD.HI.U32 R8, R11, R13, R10 ;  /* 0x0000000d0b087227 */ /* 0x002fce00078e000a */
.L_x_35:
[----:B------:R-:W0:Y:S01]  /*03c0*/  LDC R11, c[0x0][0x3b4] ;  /* 0x0000ed00ff0b7b82 */ /* 0x000e220000000800 */
[----:B------:R-:W-:Y:S01]  /*03d0*/  VIADD R10, R9, 0xfffffff8 ;  /* 0xfffffff8090a7836 */ /* 0x000fe20000000000 */
[----:B------:R-:W-:-:S04]  /*03e0*/  IABS R18, R9 ;  /* 0x0000000900127213 */ /* 0x000fc80000000000 */
[----:B------:R-:W-:Y:S02]  /*03f0*/  IABS R17, R10 ;  /* 0x0000000a00117213 */ /* 0x000fe40000000000 */
[----:B------:R-:W1:Y:S03]  /*0400*/  LDC.64 R32, c[0x0][0x388] ;  /* 0x0000e200ff207b82 */ /* 0x000e660000000a00 */
[----:B------:R-:W-:-:S05]  /*0410*/  IMAD.HI.U32 R13, R8, R17, RZ ;  /* 0x00000011080d7227 */ /* 0x000fca00078e00ff */
[----:B------:R-:W-:Y:S01]  /*0420*/  IADD3 R8, PT, PT, -R13, RZ, RZ ;  /* 0x000000ff0d087210 */ /* 0x000fe20007ffe1ff */
[----:B------:R-:W2:Y:S01]  /*0430*/  LDC.64 R28, c[0x0][0x3a0] ;  /* 0x0000e800ff1c7b82 */ /* 0x000ea20000000a00 */
[-C--:B0-----:R-:W-:Y:S02]  /*0440*/  IABS R19, R11.reuse ;  /* 0x0000000b00137213 */ /* 0x081fe40000000000 */
[----:B------:R-:W-:-:S03]  /*0450*/  IABS R16, R11 ;  /* 0x0000000b00107213 */ /* 0x000fc60000000000 */
[----:B------:R-:W-:-:S05]  /*0460*/  IMAD R8, R19, R8, R17 ;  /* 0x0000000813087224 */ /* 0x000fca00078e0211 */
[----:B------:R-:W-:-:S13]  /*0470*/  ISETP.GT.U32.AND P3, PT, R7, R8, PT ;  /* 0x000000080700720c */ /* 0x000fda0003f64070 */
[----:B------:R-:W-:Y:S02]  /*0480*/  @!P3 IMAD.IADD R8, R8, 0x1, -R19 ;  /* 0x000000010808b824 */ /* 0x000fe400078e0a13 */
[----:B------:R-:W-:-:S03]  /*0490*/  @!P3 VIADD R13, R13, 0x1 ;  /* 0x000000010d0db836 */ /* 0x000fc60000000000 */
[----:B------:R-:W-:Y:S01]  /*04a0*/  ISETP.GE.U32.AND P2, PT, R8, R7, PT ;  /* 0x000000070800720c */ /* 0x000fe20003f46070 */
[----:B------:R-:W-:Y:S02]  /*04b0*/  IMAD.MOV.U32 R7, RZ, RZ, R16 ;  /* 0x000000ffff077224 */ /* 0x000fe400078e0010 */
[----:B------:R-:W-:Y:S02]  /*04c0*/  IMAD.MOV.U32 R16, RZ, RZ, RZ ;  /* 0x000000ffff107224 */ /* 0x000fe400078e00ff */
[----:B------:R-:W0:Y:S08]  /*04d0*/  I2F.RP R19, R7 ;  /* 0x0000000700137306 */ /* 0x000e300000209400 */
[----:B------:R-:W-:Y:S01]  /*04e0*/  @P2 VIADD R13, R13, 0x1 ;  /* 0x000000010d0d2836 */ /* 0x000fe20000000000 */
[----:B------:R-:W-:Y:S01]  /*04f0*/  ISETP.NE.AND P2, PT, R11, RZ, PT ;  /* 0x000000ff0b00720c */ /* 0x000fe20003f45270 */
[----:B0-----:R-:W0:Y:S02]  /*0500*/  MUFU.RCP R19, R19 ;  /* 0x0000001300137308 */ /* 0x001e240000001000 */
[----:B0-----:R-:W-:-:S06]  /*0510*/  VIADD R20, R19, 0xffffffe ;  /* 0x0ffffffe13147836 */ /* 0x001fcc0000000000 */
[----:B------:R-:W0:Y:S02]  /*0520*/  F2I.FTZ.U32.TRUNC.NTZ R17, R20 ;  /* 0x0000001400117305 */ /* 0x000e24000021f000 */
[----:B0-----:R-:W-:-:S05]  /*0530*/  IADD3 R8, PT, PT, RZ, -R17, RZ ;  /* 0x80000011ff087210 */ /* 0x001fca0007ffe0ff */
[----:B------:R-:W-:-:S04]  /*0540*/  IMAD R21, R8, R7, RZ ;  /* 0x0000000708157224 */ /* 0x000fc800078e02ff */
[----:B------:R-:W-:-:S06]  /*0550*/  IMAD.HI.U32 R8, R17, R21, R16 ;  /* 0x0000001511087227 */ /* 0x000fcc00078e0010 */
[----:B------:R-:W-:-:S04]  /*0560*/  IMAD.HI.U32 R16, R8, R18, RZ ;  /* 0x0000001208107227 */ /* 0x000fc800078e00ff */
[----:B------:R-:W-:-:S04]  /*0570*/  IMAD.MOV R17, RZ, RZ, -R16 ;  /* 0x000000ffff117224 */ /* 0x000fc800078e0a10 */
[----:B------:R-:W-:Y:S01]  /*0580*/  IMAD R18, R7, R17, R18 ;  /* 0x0000001107127224 */ /* 0x000fe200078e0212 */
[----:B------:R-:W-:-:S04]  /*0590*/  LOP3.LUT R17, R10, R11, RZ, 0x3c, !PT ;  /* 0x0000000b0a117212 */ /* 0x000fc800078e3cff */
[----:B------:R-:W-:Y:S02]  /*05a0*/  ISETP.GT.U32.AND P0, PT, R7, R18, PT ;  /* 0x000000120700720c */ /* 0x000fe40003f04070 */
[----:B------:R-:W-:Y:S02]  /*05b0*/  ISETP.GE.AND P1, PT, R17, RZ, PT ;  /* 0x000000ff1100720c */ /* 0x000fe40003f26270 */
[-C--:B------:R-:W-:Y:S02]  /*05c0*/  LOP3.LUT R17, R9, R11.reuse, RZ, 0x3c, !PT ;  /* 0x0000000b09117212 */ /* 0x080fe400078e3cff */
[----:B------:R-:W-:-:S07]  /*05d0*/  LOP3.LUT R11, RZ, R11, RZ, 0x33, !PT ;  /* 0x0000000bff0b7212 */ /* 0x000fce00078e33ff */
[-C--:B------:R-:W-:Y:S01]  /*05e0*/  @!P0 IADD3 R18, PT, PT, R18, -R7.reuse, RZ ;  /* 0x8000000712128210 */ /* 0x080fe20007ffe0ff */
[----:B------:R-:W-:Y:S02]  /*05f0*/  @!P0 VIADD R16, R16, 0x1 ;  /* 0x0000000110108836 */ /* 0x000fe40000000000 */
[----:B------:R-:W-:Y:S01]  /*0600*/  @!P1 IMAD.MOV R13, RZ, RZ, -R13 ;  /* 0x000000ffff0d9224 */ /* 0x000fe200078e0a0d */
[----:B------:R-:W-:Y:S02]  /*0610*/  ISETP.GE.U32.AND P3, PT, R18, R7, PT ;  /* 0x000000071200720c */ /* 0x000fe40003f66070 */
[----:B------:R-:W-:Y:S01]  /*0620*/  ISETP.GE.AND P1, PT, R17, RZ, PT ;  /* 0x000000ff1100720c */ /* 0x000fe20003f26270 */
[----:B------:R-:W0:Y:S01]  /*0630*/  LDC.64 R18, c[0x0][0x398] ;  /* 0x0000e600ff127b82 */ /* 0x000e220000000a00 */
[----:B------:R-:W-:-:S05]  /*0640*/  SEL R25, R11, R13, !P2 ;  /* 0x0000000d0b197207 */ /* 0x000fca0005000000 */
[----:B------:R-:W-:-:S04]  /*0650*/  IMAD R25, R25, UR6, RZ ;  /* 0x0000000619197c24 */ /* 0x000fc8000f8e02ff */
[----:B------:R-:W-:Y:S01]  /*0660*/  @P3 IADD3 R16, PT, PT, R16, 0x1, RZ ;  /* 0x0000000110103810 */ /* 0x000fe20007ffe0ff */
[----:B------:R-:W-:-:S04]  /*0670*/  IMAD.IADD R21, R0, 0x1, R25 ;  /* 0x0000000100157824 */ /* 0x000fc800078e0219 */
[----:B------:R-:W-:-:S05]  /*0680*/  @!P1 IMAD.MOV R16, RZ, RZ, -R16 ;  /* 0x000000ffff109224 */ /* 0x000fca00078e0a10 */
[----:B------:R-:W-:Y:S02]  /*0690*/  SEL R11, R11, R16, !P2 ;  /* 0x000000100b0b7207 */ /* 0x000fe40005000000 */
[----:B------:R-:W3:Y:S01]  /*06a0*/  LDC.64 R16, c[0x0][0x3c0] ;  /* 0x0000f000ff107b82 */ /* 0x000ee20000000a00 */
[----:B0-----:R-:W-:-:S04]  /*06b0*/  IMAD.WIDE R20, R21, 0x2, R18 ;  /* 0x0000000215147825 */ /* 0x001fc800078e0212 */
[----:B------:R-:W-:Y:S01]  /*06c0*/  IMAD R11, R11, UR6, RZ ;  /* 0x000000060b0b7c24 */ /* 0x000fe2000f8e02ff */
[----:B------:R2:W4:Y:S03]  /*06d0*/  LDG.E.U16.CONSTANT R13, desc[UR4][R20.64] ;  /* 0x00000004140d7981 */ /* 0x000526000c1e9500 */
[--C-:B------:R-:W-:Y:S01]  /*06e0*/  IMAD.IADD R23, R0, 0x1, R11.reuse ;  /* 0x0000000100177824 */ /* 0x100fe200078e020b */
[----:B------:R-:W-:-:S03]  /*06f0*/  SHF.R.S32.HI R22, RZ, 0x1f, R11 ;  /* 0x0000001fff167819 */ /* 0x000fc6000001140b */
[----:B------:R-:W-:Y:S01]  /*0700*/  IMAD.WIDE R18, R23, 0x2, R18 ;  /* 0x0000000217127825 */ /* 0x000fe200078e0212 */
[----:B------:R-:W-:Y:S02]  /*0710*/  LEA.HI R11, R22, R11, RZ, 0x3 ;  /* 0x0000000b160b7211 */ /* 0x000fe400078f18ff */
[----:B------:R-:W-:Y:S02]  /*0720*/  SHF.R.S32.HI R22, RZ, 0x1f, R9 ;  /* 0x0000001fff167819 */ /* 0x000fe40000011409 */
[----:B------:R-:W-:Y:S02]  /*0730*/  LEA.HI.SX32 R11, R11, R6, 0x1d ;  /* 0x000000060b0b7211 */ /* 0x000fe400078feaff */
[----:B------:R-:W-:Y:S01]  /*0740*/  LEA.HI R22, R22, R9, RZ, 0x3 ;  /* 0x0000000916167211 */ /* 0x000fe200078f18ff */
[----:B---3--:R-:W-:-:S03]  /*0750*/  IMAD.WIDE R16, R10, 0x4, R16 ;  /* 0x000000040a107825 */ /* 0x008fc600078e0210 */
[----:B------:R-:W-:Y:S01]  /*0760*/  SHF.R.S32.HI R23, RZ, 0x3, R22 ;  /* 0x00000003ff177819 */ /* 0x000fe20000011416 */
[----:B--2---:R-:W-:Y:S01]  /*0770*/  IMAD.WIDE R20, R11, 0x4, R28 ;  /* 0x000000040b147825 */ /* 0x004fe200078e021c */
[----:B------:R-:W-:Y:S01]  /*0780*/  SHF.R.S32.HI R22, RZ, 0x1f, R25 ;  /* 0x0000001fff167819 */ /* 0x000fe20000011419 */
[----:B------:R-:W2:Y:S02]  /*0790*/  LDG.E.CONSTANT R31, desc[UR4][R16.64+0x24] ;  /* 0x00002404101f7981 */ /* 0x000ea4000c1e9900 */
[----:B------:R-:W-:Y:S02]  /*07a0*/  IMAD R23, R23, UR6, R0 ;  /* 0x0000000617177c24 */ /* 0x000fe4000f8e0200 */
[----:B------:R-:W3:Y:S02]  /*07b0*/  LDG.E.CONSTANT R20, desc[UR4][R20.64] ;  /* 0x0000000414147981 */ /* 0x000ee4000c1e9900 */
[----:B-1----:R-:W-:Y:S02]  /*07c0*/  IMAD.WIDE R26, R23, 0x4, R32 ;  /* 0x00000004171a7825 */ /* 0x002fe400078e0220 */
[----:B------:R-:W5:Y:S04]  /*07d0*/  LDG.E.CONSTANT R23, desc[UR4][R16.64+0x20] ;  /* 0x0000200410177981 */ /* 0x000f68000c1e9900 */
[----:B------:R-:W4:Y:S01]  /*07e0*/  LDG.E.CONSTANT R24, desc[UR4][R26.64] ;  /* 0x000000041a187981 */ /* 0x000f22000c1e9900 */
[----:B------:R-:W-:-:S03]  /*07f0*/  LEA.HI R25, R22, R25, RZ, 0x3 ;  /* 0x0000001916197211 */ /* 0x000fc600078f18ff */
[----:B------:R0:W2:Y:S04]  /*0800*/  LDG.E.U16.CONSTANT R11, desc[UR4][R18.64] ;  /* 0x00000004120b7981 */ /* 0x0000a8000c1e9500 */
[----:B------:R-:W2:Y:S04]  /*0810*/  LDG.E.CONSTANT R37, desc[UR4][R16.64+0x14] ;  /* 0x0000140410257981 */ /* 0x000ea8000c1e9900 */
[----:B------:R-:W2:Y:S01]  /*0820*/  LDG.E.CONSTANT R35, desc[UR4][R16.64+0x18] ;  /* 0x0000180410237981 */ /* 0x000ea2000c1e9900 */
[----:B-----5:R-:W-:-:S06]  /*0830*/  IMAD.WIDE.U32 R22, R23, 0x2, R14 ;  /* 0x0000000217167825 */ /* 0x020fcc00078e000e */
[----:B------:R-:W5:Y:S04]  /*0840*/  LDG.E.U16.CONSTANT R22, desc[UR4][R22.64] ;  /* 0x0000000416167981 */ /* 0x000f68000c1e9500 */
[----:B------:R-:W2:Y:S01]  /*0850*/  LDG.E.CONSTANT R23, desc[UR4][R16.64+0x28] ;  /* 0x0000280410177981 */ /* 0x000ea2000c1e9900 */
[----:B---3--:R-:W-:-:S04]  /*0860*/  SHF.R.U32.HI R20, RZ, R5, R20 ;  /* 0x00000005ff147219 */ /* 0x008fc80000011614 */
[----:B------:R-:W-:-:S04]  /*0870*/  IADD3 R20, PT, PT, R20, 0x1, RZ ;  /* 0x0000000114147810 */ /* 0x000fc80007ffe0ff */
[----:B------:R-:W-:Y:S02]  /*0880*/  LOP3.LUT R21, R20, 0xf, RZ, 0xc0, !PT ;  /* 0x0000000f14157812 */ /* 0x000fe400078ec0ff */
[----:B----4-:R-:W-:-:S05]  /*0890*/  LOP3.LUT R20, R24, 0xf, RZ, 0xc0, !PT ;  /* 0x0000000f18147812 */ /* 0x010fca00078ec0ff */
[----:B------:R-:W-:-:S04]  /*08a0*/  IMAD.IADD R26, R20, 0x1, -R21 ;  /* 0x00000001141a7824 */ /* 0x000fc800078e0a15 */
[----:B0-----:R-:W5:Y:S02]  /*08b0*/  I2F.F16 R19, R26 ;  /* 0x0000001a00137306 */ /* 0x001f640000200c00 */
[----:B-----5:R-:W-:Y:S02]  /*08c0*/  HMUL2 R20, R22.H0_H0, R19.H0_H0 ;  /* 0x2000001316147232 */ /* 0x020fe40000000800 */
[----:B--2---:R-:W-:Y:S01]  /*08d0*/  IMAD.WIDE.U32 R18, R31, 0x2, R14 ;  /* 0x000000021f127825 */ /* 0x004fe200078e000e */
[----:B------:R-:W-:Y:S01]  /*08e0*/  SHF.R.U32.HI R22, RZ, 0x4, R24 ;  /* 0x00000004ff167819 */ /* 0x000fe20000011618 */
[----:B------:R-:W2:Y:S04]  /*08f0*/  LDG.E.CONSTANT R31, desc[UR4][R16.64+0xc] ;  /* 0x00000c04101f7981 */ /* 0x000ea8000c1e9900 */
[----:B------:R-:W3:Y:S01]  /*0900*/  LDG.E.U16.CONSTANT R19, desc[UR4][R18.64] ;  /* 0x0000000412137981 */ /* 0x000ee2000c1e9500 */
[----:B------:R-:W-:-:S05]  /*0910*/  LOP3.LUT R22, R22, 0xf, RZ, 0xc0, !PT ;  /* 0x0000000f16167812 */ /* 0x000fca00078ec0ff */
[----:B------:R-:W-:Y:S02]  /*0920*/  IMAD.IADD R27, R22, 0x1, -R21 ;  /* 0x00000001161b7824 */ /* 0x000fe400078e0a15 */
[----:B------:R-:W-:-:S06]  /*0930*/  IMAD.WIDE.U32 R22, R23, 0x2, R14 ;  /* 0x0000000217167825 */ /* 0x000fcc00078e000e */
[----:B------:R-:W4:Y:S01]  /*0940*/  LDG.E.U16.CONSTANT R22, desc[UR4][R22.64] ;  /* 0x0000000416167981 */ /* 0x000f22000c1e9500 */
[----:B------:R-:W3:Y:S03]  /*0950*/  I2F.F16 R27, R27 ;  /* 0x0000001b001b7306 */ /* 0x000ee60000200c00 */
[----:B------:R-:W5:Y:S01]  /*0960*/  LDG.E.CONSTANT R23, desc[UR4][R16.64+0x30] ;  /* 0x0000300410177981 */ /* 0x000f62000c1e9900 */
[----:B---3--:R-:W-:Y:S01]  /*0970*/  HFMA2 R19, R19.H0_H0, R27.H0_H0, R20.H0_H0 ;  /* 0x2000001b13137231 */ /* 0x008fe20000040814 */
[----:B------:R-:W-:-:S04]  /*0980*/  SHF.R.U32.HI R20, RZ, 0x8, R24 ;  /* 0x00000008ff147819 */ /* 0x000fc80000011618 */
[----:B------:R-:W-:-:S04]  /*0990*/  LOP3.LUT R20, R20, 0xf, RZ, 0xc0, !PT ;  /* 0x0000000f14147812 */ /* 0x000fc800078ec0ff */
[----:B------:R-:W-:-:S04]  /*09a0*/  IADD3 R26, PT, PT, -R21, R20, RZ ;  /* 0x00000014151a7210 */ /* 0x000fc80007ffe1ff */
[----:B------:R-:W4:Y:S02]  /*09b0*/  I2F.F16 R20, R26 ;  /* 0x0000001a00147306 */ /* 0x000f240000200c00 */
[----:B----4-:R-:W-:Y:S02]  /*09c0*/  HFMA2 R20, R22.H0_H0, R20.H0_H0, R19.H0_H0 ;  /* 0x2000001416147231 */ /* 0x010fe40000040813 */
[----:B------:R-:W3:Y:S01]  /*09d0*/  LDG.E.CONSTANT R19, desc[UR4][R16.64+0x2c] ;  /* 0x00002c0410137981 */ /* 0x000ee2000c1e9900 */
[----:B-----5:R-:W-:-:S06]  /*09e0*/  IMAD.WIDE.U32 R22, R23, 0x2, R14 ;  /* 0x0000000217167825 */ /* 0x020fcc00078e000e */
[----:B------:R-:W4:Y:S01]  /*09f0*/  LDG.E.U16.CONSTANT R22, desc[UR4][R22.64] ;  /* 0x0000000416167981 */ /* 0x000f22000c1e9500 */
[----:B------:R-:W-:-:S04]  /*0a00*/  SHF.R.U32.HI R27, RZ, 0xc, R24 ;  /* 0x0000000cff1b7819 */ /* 0x000fc80000011618 */
[----:B------:R-:W-:Y:S01]  /*0a10*/  LOP3.LUT R30, R27, 0xf, RZ, 0xc0, !PT ;  /* 0x0000000f1b1e7812 */ /* 0x000fe200078ec0ff */
[----:B---3--:R-:W-:Y:S01]  /*0a20*/  IMAD.WIDE.U32 R18, R19, 0x2, R14 ;  /* 0x0000000213127825 */ /* 0x008fe200078e000e */
[----:B------:R-:W3:Y:S05]  /*0a30*/  LDG.E.CONSTANT R23, desc[UR4][R16.64+0x38] ;  /* 0x0000380410177981 */ /* 0x000eea000c1e9900 */
[----:B------:R-:W5:Y:S01]  /*0a40*/  LDG.E.U16.CONSTANT R19, desc[UR4][R18.64] ;  /* 0x0000000412137981 */ /* 0x000f62000c1e9500 */
[----:B------:R-:W-:-:S06]  /*0a50*/  IMAD.IADD R30, R30, 0x1, -R21 ;  /* 0x000000011e1e7824 */ /* 0x000fcc00078e0a15 */
[----:B------:R-:W5:Y:S02]  /*0a60*/  I2F.F16 R30, R30 ;  /* 0x0000001e001e7306 */ /* 0x000f640000200c00 */
[----:B-----5:R-:W-:Y:S01]  /*0a70*/  HFMA2 R19, R19.H0_H0, R30.H0_H0, R20.H0_H0 ;  /* 0x2000001e13137231 */ /* 0x020fe20000040814 */
[----:B------:R-:W-:-:S04]  /*0a80*/  SHF.R.U32.HI R20, RZ, 0x10, R24 ;  /* 0x00000010ff147819 */ /* 0x000fc80000011618 */
[----:B------:R-:W-:-:S05]  /*0a90*/  LOP3.LUT R20, R20, 0xf, RZ, 0xc0, !PT ;  /* 0x0000000f14147812 */ /* 0x000fca00078ec0ff */
[----:B------:R-:W-:-:S04]  /*0aa0*/  IMAD.IADD R20, R20, 0x1, -R21 ;  /* 0x0000000114147824 */ /* 0x000fc800078e0a15 */
[----:B------:R-:W4:Y:S02]  /*0ab0*/  I2F.F16 R26, R20 ;  /* 0x00000014001a7306 */ /* 0x000f240000200c00 */
[----:B----4-:R-:W-:Y:S02]  /*0ac0*/  HFMA2 R26, R22.H0_H0, R26.H0_H0, R19.H0_H0 ;  /* 0x2000001a161a7231 */ /* 0x010fe40000040813 */
[----:B------:R-:W4:Y:S01]  /*0ad0*/  LDG.E.CONSTANT R19, desc[UR4][R16.64+0x34] ;  /* 0x0000340410137981 */ /* 0x000f22000c1e9900 */
[----:B---3--:R-:W-:-:S06]  /*0ae0*/  IMAD.WIDE.U32 R22, R23, 0x2, R14 ;  /* 0x0000000217167825 */ /* 0x008fcc00078e000e */
[----:B------:R-:W3:Y:S01]  /*0af0*/  LDG.E.U16.CONSTANT R23, desc[UR4][R22.64] ;  /* 0x0000000416177981 */ /* 0x000ee2000c1e9500 */
[----:B------:R-:W-:-:S04]  /*0b00*/  SHF.R.U32.HI R27, RZ, 0x14, R24 ;  /* 0x00000014ff1b7819 */ /* 0x000fc80000011618 */
[----:B------:R-:W-:Y:S01]  /*0b10*/  LOP3.LUT R30, R27, 0xf, RZ, 0xc0, !PT ;  /* 0x0000000f1b1e7812 */ /* 0x000fe200078ec0ff */
[----:B----4-:R-:W-:-:S06]  /*0b20*/  IMAD.WIDE.U32 R18, R19, 0x2, R14 ;  /* 0x0000000213127825 */ /* 0x010fcc00078e000e */
[----:B------:R0:W4:Y:S01]  /*0b30*/  LDG.E.U16.CONSTANT R19, desc[UR4][R18.64] ;  /* 0x0000000412137981 */ /* 0x000122000c1e9500 */
[----:B------:R-:W-:-:S06]  /*0b40*/  IADD3 R30, PT, PT, -R21, R30, RZ ;  /* 0x0000001e151e7210 */ /* 0x000fcc0007ffe1ff */
[----:B------:R-:W4:Y:S01]  /*0b50*/  I2F.F16 R30, R30 ;  /* 0x0000001e001e7306 */ /* 0x000f220000200c00 */
[----:B------:R-:W-:-:S05]  /*0b60*/  LEA.HI.SX32 R25, R25, R6, 0x1d ;  /* 0x0000000619197211 */ /* 0x000fca00078feaff */
[----:B------:R-:W-:Y:S01]  /*0b70*/  IMAD.WIDE R28, R25, 0x4, R28 ;  /* 0x00000004191c7825 */ /* 0x000fe200078e021c */
[----:B0-----:R-:W-:-:S04]  /*0b80*/  SHF.R.U32.HI R18, RZ, 0x18, R24 ;  /* 0x00000018ff127819 */ /* 0x001fc80000011618 */
[----:B------:R-:W-:-:S05]  /*0b90*/  LOP3.LUT R18, R18, 0xf, RZ, 0xc0, !PT ;  /* 0x0000000f12127812 */ /* 0x000fca00078ec0ff */
[----:B------:R-:W-:-:S06]  /*0ba0*/  IMAD.IADD R18, R18, 0x1, -R21 ;  /* 0x0000000112127824 */ /* 0x000fcc00078e0a15 */
[----:B------:R-:W3:Y:S01]  /*0bb0*/  I2F.F16 R18, R18 ;  /* 0x0000001200127306 */ /* 0x000ee20000200c00 */
[----:B----4-:R-:W-:Y:S01]  /*0bc0*/  HFMA2 R26, R19.H0_H0, R30.H0_H0, R26.H0_H0 ;  /* 0x2000001e131a7231 */ /* 0x010fe2000004081a */
[----:B------:R-:W-:-:S04]  /*0bd0*/  SHF.R.S32.HI R19, RZ, 0x1f, R10 ;  /* 0x0000001fff137819 */ /* 0x000fc8000001140a */
[----:B------:R-:W-:Y:S01]  /*0be0*/  LEA.HI R10, R19, R10, RZ, 0x3 ;  /* 0x0000000a130a7211 */ /* 0x000fe200078f18ff */
[----:B---3--:R-:W-:Y:S01]  /*0bf0*/  HFMA2 R26, R23.H0_H0, R18.H0_H0, R26.H0_H0 ;  /* 0x20000012171a7231 */ /* 0x008fe2000004081a */
[----:B------:R-:W3:Y:S02]  /*0c00*/  LDG.E.CONSTANT R19, desc[UR4][R16.64] ;  /* 0x0000000410137981 */ /* 0x000ee4000c1e9900 */
[----:B------:R-:W-:Y:S02]  /*0c10*/  SHF.R.S32.HI R25, RZ, 0x3, R10 ;  /* 0x00000003ff197819 */ /* 0x000fe4000001140a */
[----:B------:R0:W4:Y:S04]  /*0c20*/  LDG.E.CONSTANT R10, desc[UR4][R28.64] ;  /* 0x000000041c0a7981 */ /* 0x000128000c1e9900 */
[----:B------:R-:W5:Y:S04]  /*0c30*/  LDG.E.CONSTANT R23, desc[UR4][R16.64+0x4] ;  /* 0x0000040410177981 */ /* 0x000f68000c1e9900 */
[----:B------:R-:W0:Y:S01]  /*0c40*/  LDG.E.CONSTANT R29, desc[UR4][R16.64+0x10] ;  /* 0x00001004101d7981 */ /* 0x000e22000c1e9900 */
[----:B------:R-:W-:Y:S01]  /*0c50*/  LEA.HI R24, R24, -R21, RZ, 0x4 ;  /* 0x8000001518187211 */ /* 0x000fe200078f20ff */
[----:B------:R-:W-:-:S04]  /*0c60*/  IMAD R25, R25, UR6, R0 ;  /* 0x0000000619197c24 */ /* 0x000fc8000f8e0200 */
[----:B------:R-:W-:-:S05]  /*0c70*/  IMAD.WIDE R32, R25, 0x4, R32 ;  /* 0x0000000419207825 */ /* 0x000fca00078e0220 */
[----:B------:R1:W4:Y:S04]  /*0c80*/  LDG.E.CONSTANT R20, desc[UR4][R32.64] ;  /* 0x0000000420147981 */ /* 0x000328000c1e9900 */
[----:B------:R-:W1:Y:S01]  /*0c90*/  LDG.E.CONSTANT R33, desc[UR4][R16.64+0x1c] ;  /* 0x00001c0410217981 */ /* 0x000e62000c1e9900 */
[----:B0-----:R-:W-:-:S06]  /*0ca0*/  IMAD.WIDE.U32 R28, R29, 0x2, R14 ;  /* 0x000000021d1c7825 */ /* 0x001fcc00078e000e */
[----:B------:R-:W4:Y:S04]  /*0cb0*/  LDG.E.U16.CONSTANT R29, desc[UR4][R28.64] ;  /* 0x000000041c1d7981 */ /* 0x000f28000c1e9500 */
[----:B------:R-:W4:Y:S01]  /*0cc0*/  LDG.E.CONSTANT R28, desc[UR4][R16.64+0x3c] ;  /* 0x00003c04101c7981 */ /* 0x000f22000c1e9900 */
[----:B-----5:R-:W-:-:S05]  /*0cd0*/  IMAD.WIDE.U32 R22, R23, 0x2, R14 ;  /* 0x0000000217167825 */ /* 0x020fca00078e000e */
[----:B------:R-:W5:Y:S04]  /*0ce0*/  LDG.E.U16.CONSTANT R21, desc[UR4][R22.64] ;  /* 0x0000000416157981 */ /* 0x000f68000c1e9500 */
[----:B------:R4:W5:Y:S01]  /*0cf0*/  LDG.E.CONSTANT R22, desc[UR4][R16.64+0x8] ;  /* 0x0000080410167981 */ /* 0x000962000c1e9900 */
[----:B---3--:R-:W-:-:S04]  /*0d00*/  IMAD.WIDE.U32 R18, R19, 0x2, R14 ;  /* 0x0000000213127825 */ /* 0x008fc800078e000e */
[--C-:B--2---:R-:W-:Y:S02]  /*0d10*/  IMAD.WIDE.U32 R30, R31, 0x2, R14.reuse ;  /* 0x000000021f1e7825 */ /* 0x104fe400078e000e */
[----:B------:R-:W2:Y:S04]  /*0d20*/  LDG.E.U16.CONSTANT R18, desc[UR4][R18.64] ;  /* 0x0000000412127981 */ /* 0x000ea8000c1e9500 */
[----:B------:R5:W3:Y:S01]  /*0d30*/  LDG.E.U16.CONSTANT R27, desc[UR4][R30.64] ;  /* 0x000000041e1b7981 */ /* 0x000ae2000c1e9500 */
[----:B------:R-:W-:-:S04]  /*0d40*/  IMAD.WIDE.U32 R36, R37, 0x2, R14 ;  /* 0x0000000225247825 */ /* 0x000fc800078e000e */
[--C-:B------:R-:W-:Y:S01]  /*0d50*/  IMAD.WIDE.U32 R34, R35, 0x2, R14.reuse ;  /* 0x0000000223227825 */ /* 0x100fe200078e000e */
[----:B------:R0:W3:Y:S03]  /*0d60*/  LDG.E.U16.CONSTANT R25, desc[UR4][R36.64] ;  /* 0x0000000424197981 */ /* 0x0000e6000c1e9500 */
[--C-:B-1----:R-:W-:Y:S01]  /*0d70*/  IMAD.WIDE.U32 R32, R33, 0x2, R14.reuse ;  /* 0x0000000221207825 */ /* 0x102fe200078e000e */
[----:B------:R-:W3:Y:S04]  /*0d80*/  LDG.E.U16.CONSTANT R23, desc[UR4][R34.64] ;  /* 0x0000000422177981 */ /* 0x000ee8000c1e9500 */
[----:B------:R-:W3:Y:S01]  /*0d90*/  LDG.E.U16.CONSTANT R19, desc[UR4][R32.64] ;  /* 0x0000000420137981 */ /* 0x000ee2000c1e9500 */
[----:B----4-:R-:W-:-:S05]  /*0da0*/  IMAD.WIDE.U32 R16, R28, 0x2, R14 ;  /* 0x000000021c107825 */ /* 0x010fca00078e000e */
[----:B------:R1:W4:Y:S01]  /*0db0*/  LDG.E.U16.CONSTANT R28, desc[UR4][R16.64] ;  /* 0x00000004101c7981 */ /* 0x000322000c1e9500 */
[----:B-----5:R-:W-:-:S05]  /*0dc0*/  IMAD.WIDE.U32 R30, R22, 0x2, R14 ;  /* 0x00000002161e7825 */ /* 0x020fca00078e000e */
[----:B------:R5:W3:Y:S01]  /*0dd0*/  LDG.E.U16.CONSTANT R22, desc[UR4][R30.64] ;  /* 0x000000041e167981 */ /* 0x000ae2000c1e9500 */
[----:B0-----:R-:W-:Y:S01]  /*0de0*/  I2F.F16 R37, R24 ;  /* 0x0000001800257306 */ /* 0x001fe20000200c00 */
[----:B------:R-:W-:-:S05]  /*0df0*/  SHF.R.U32.HI R10, RZ, R5, R10 ;  /* 0x00000005ff0a7219 */ /* 0x000fca000001160a */
[----:B------:R-:W-:Y:S01]  /*0e00*/  VIADD R10, R10, 0x1 ;  /* 0x000000010a0a7836 */ /* 0x000fe20000000000 */
[----:B-1----:R-:W-:-:S04]  /*0e10*/  SHF.R.U32.HI R16, RZ, 0x8, R20 ;  /* 0x00000008ff107819 */ /* 0x002fc80000011614 */
[----:B------:R-:W-:Y:S02]  /*0e20*/  LOP3.LUT R33, R10, 0xf, RZ, 0xc0, !PT ;  /* 0x0000000f0a217812 */ /* 0x000fe400078ec0ff */
[----:B------:R-:W-:-:S04]  /*0e30*/  LOP3.LUT R10, R20, 0xf, RZ, 0xc0, !PT ;  /* 0x0000000f140a7812 */ /* 0x000fc800078ec0ff */
[----:B------:R-:W-:Y:S02]  /*0e40*/  IADD3 R10, PT, PT, -R33, R10, RZ ;  /* 0x0000000a210a7210 */ /* 0x000fe40007ffe1ff */
[----:B------:R-:W-:Y:S02]  /*0e50*/  LOP3.LUT R16, R16, 0xf, RZ, 0xc0, !PT ;  /* 0x0000000f10107812 */ /* 0x000fe400078ec0ff */
[----:B-----5:R-:W2:Y:S03]  /*0e60*/  I2F.F16 R31, R10 ;  /* 0x0000000a001f7306 */ /* 0x020ea60000200c00 */
[----:B------:R-:W-:-:S05]  /*0e70*/  IMAD.IADD R16, R16, 0x1, -R33 ;  /* 0x0000000110107824 */ /* 0x000fca00078e0a21 */
[----:B------:R-:W-:Y:S01]  /*0e80*/  I2F.F16 R17, R16 ;  /* 0x0000001000117306 */ /* 0x000fe20000200c00 */
[----:B--2---:R-:W-:Y:S01]  /*0e90*/  HMUL2 R18, R18.H0_H0, R31.H0_H0 ;  /* 0x2000001f12127232 */ /* 0x004fe20000000800 */
[----:B------:R-:W-:-:S04]  /*0ea0*/  SHF.R.U32.HI R10, RZ, 0xc, R20 ;  /* 0x0000000cff0a7819 */ /* 0x000fc80000011614 */
[----:B------:R-:W-:-:S04]  /*0eb0*/  LOP3.LUT R10, R10, 0xf, RZ, 0xc0, !PT ;  /* 0x0000000f0a0a7812 */ /* 0x000fc800078ec0ff */
[----:B------:R-:W-:Y:S02]  /*0ec0*/  IADD3 R10, PT, PT, -R33, R10, RZ ;  /* 0x0000000a210a7210 */ /* 0x000fe40007ffe1ff */
[----:B------:R-:W-:-:S04]  /*0ed0*/  SHF.R.U32.HI R24, RZ, 0x18, R20 ;  /* 0x00000018ff187819 */ /* 0x000fc80000011614 */
[----:B------:R-:W-:Y:S01]  /*0ee0*/  I2F.F16 R10, R10 ;  /* 0x0000000a000a7306 */ /* 0x000fe20000200c00 */
[----:B------:R-:W-:Y:S01]  /*0ef0*/  LOP3.LUT R24, R24, 0xf, RZ, 0xc0, !PT ;  /* 0x0000000f18187812 */ /* 0x000fe200078ec0ff */
[----:B------:R-:W-:-:S05]  /*0f00*/  VIADD R2, R2, 0x2 ;  /* 0x0000000202027836 */ /* 0x000fca0000000000 */
[----:B------:R-:W-:Y:S01]  /*0f10*/  ISETP.NE.AND P0, PT, R2, RZ, PT ;  /* 0x000000ff0200720c */ /* 0x000fe20003f05270 */
[----:B------:R-:W-:Y:S02]  /*0f20*/  VIADD R9, R9, 0x10 ;  /* 0x0000001009097836 */ /* 0x000fe40000000000 */
[----:B----4-:R-:W-:Y:S01]  /*0f30*/  HFMA2 R26, R28.H0_H0, R37.H0_H0, R26.H0_H0 ;  /* 0x200000251c1a7231 */ /* 0x010fe2000004081a */
[----:B------:R-:W-:-:S04]  /*0f40*/  SHF.R.U32.HI R28, RZ, 0x4, R20 ;  /* 0x00000004ff1c7819 */ /* 0x000fc80000011614 */
[----:B------:R-:W-:-:S05]  /*0f50*/  LOP3.LUT R28, R28, 0xf, RZ, 0xc0, !PT ;  /* 0x0000000f1c1c7812 */ /* 0x000fca00078ec0ff */
[----:B------:R-:W-:-:S06]  /*0f60*/  IMAD.IADD R28, R28, 0x1, -R33 ;  /* 0x000000011c1c7824 */ /* 0x000fcc00078e0a21 */
[----:B------:R-:W0:Y:S02]  /*0f70*/  I2F.F16 R28, R28 ;  /* 0x0000001c001c7306 */ /* 0x000e240000200c00 */
[----:B0-----:R-:W-:-:S04]  /*0f80*/  HFMA2 R18, R21.H0_H0, R28.H0_H0, R18.H0_H0 ;  /* 0x2000001c15127231 */ /* 0x001fc80000040812 */
[----:B---3--:R-:W-:Y:S01]  /*0f90*/  HFMA2 R22, R22.H0_H0, R17.H0_H0, R18.H0_H0 ;  /* 0x2000001116167231 */ /* 0x008fe20000040812 */
[----:B------:R-:W-:-:S04]  /*0fa0*/  SHF.R.U32.HI R17, RZ, 0x10, R20 ;  /* 0x00000010ff117819 */ /* 0x000fc80000011614 */
[----:B------:R-:W-:Y:S02]  /*0fb0*/  LOP3.LUT R18, R17, 0xf, RZ, 0xc0, !PT ;  /* 0x0000000f11127812 */ /* 0x000fe400078ec0ff */
[----:B------:R-:W-:-:S03]  /*0fc0*/  SHF.R.U32.HI R17, RZ, 0x14, R20 ;  /* 0x00000014ff117819 */ /* 0x000fc60000011614 */
[----:B------:R-:W-:Y:S01]  /*0fd0*/  IMAD.IADD R21, R18, 0x1, -R33 ;  /* 0x0000000112157824 */ /* 0x000fe200078e0a21 */
[----:B------:R-:W-:-:S03]  /*0fe0*/  LOP3.LUT R18, R17, 0xf, RZ, 0xc0, !PT ;  /* 0x0000000f11127812 */ /* 0x000fc600078ec0ff */
[----:B------:R-:W0:Y:S02]  /*0ff0*/  I2F.F16 R16, R21 ;  /* 0x0000001500107306 */ /* 0x000e240000200c00 */
[----:B------:R-:W-:Y:S01]  /*1000*/  IMAD.IADD R17, R18, 0x1, -R33 ;  /* 0x0000000112117824 */ /* 0x000fe200078e0a21 */
[----:B------:R-:W-:Y:S02]  /*1010*/  IADD3 R18, PT, PT, -R33, R24, RZ ;  /* 0x0000001821127210 */ /* 0x000fe40007ffe1ff */
[----:B------:R-:W-:-:S03]  /*1020*/  LEA.HI R20, R20, -R33, RZ, 0x4 ;  /* 0x8000002114147211 */ /* 0x000fc600078f20ff */
[----:B------:R-:W1:Y:S01]  /*1030*/  I2F.F16 R17, R17 ;  /* 0x0000001100117306 */ /* 0x000e620000200c00 */
[----:B------:R-:W-:-:S07]  /*1040*/  HFMA2 R10, R27.H0_H0, R10.H0_H0, R22.H0_H0 ;  /* 0x2000000a1b0a7231 */ /* 0x000fce0000040816 */
[----:B------:R-:W2:Y:S01]  /*1050*/  I2F.F16 R18, R18 ;  /* 0x0000001200127306 */ /* 0x000ea20000200c00 */
[----:B0-----:R-:W-:-:S07]  /*1060*/  HFMA2 R10, R29.H0_H0, R16.H0_H0, R10.H0_H0 ;  /* 0x200000101d0a7231 */ /* 0x001fce000004080a */
[----:B------:R-:W0:Y:S01]  /*1070*/  I2F.F16 R20, R20 ;  /* 0x0000001400147306 */ /* 0x000e220000200c00 */
[----:B-1----:R-:W-:-:S04]  /*1080*/  HFMA2 R10, R25.H0_H0, R17.H0_H0, R10.H0_H0 ;  /* 0x20000011190a7231 */ /* 0x002fc8000004080a */
[----:B--2---:R-:W-:-:S04]  /*1090*/  HFMA2 R10, R23.H0_H0, R18.H0_H0, R10.H0_H0 ;  /* 0x20000012170a7231 */ /* 0x004fc8000004080a */
[----:B0-----:R-:W-:-:S04]  /*10a0*/  HFMA2 R10, R19.H0_H0, R20.H0_H0, R10.H0_H0 ;  /* 0x20000014130a7231 */ /* 0x001fc8000004080a */
[----:B------:R-:W-:-:S04]  /*10b0*/  HFMA2 R13, R13.H0_H0, R10.H0_H0, R12.H0_H0 ;  /* 0x2000000a0d0d7231 */ /* 0x000fc8000004080c */
[----:B------:R-:W-:Y:S01]  /*10c0*/  HFMA2 R12, R11.H0_H0, R26.H0_H0, R13.H0_H0 ;  /* 0x2000001a0b0c7231 */ /* 0x000fe2000004080d */
[----:B------:R-:W-:Y:S06]  /*10d0*/  @P0 BRA `(.L_x_35) ;  /* 0xfffffff000b80947 */ /* 0x000fec000383ffff */
[----:B------:R-:W-:-:S07]  /*10e0*/  IADD3 R2, PT, PT, R9, -0x8, RZ ;  /* 0xfffffff809027810 */ /* 0x000fce0007ffe0ff */
.L_x_34:
[----:B------:R-:W-:-:S13]  /*10f0*/  LOP3.LUT P0, RZ, R4, 0x8, RZ, 0xc0, !PT ;  /* 0x0000000804ff7812 */ /* 0x000fda000780c0ff */
[----:B------:R-:W-:Y:S05]  /*1100*/  @P0 BRA `(.L_x_33) ;  /* 0x0000000400c00947 */ /* 0x000fea0003800000 */
[----:B------:R-:W0:Y:S08]  /*1110*/  LDC.64 R10, c[0x0][0x3c0] ;  /* 0x0000f000ff0a7b82 */ /* 0x000e300000000a00 */
[----:B------:R-:W1:Y:S01]  /*1120*/  LDC R13, c[0x0][0x3b4] ;  /* 0x0000ed00ff0d7b82 */ /* 0x000e620000000800 */
[----:B------:R-:W-:Y:S01]  /*1130*/  HFMA2 R8, -RZ, RZ, 0, 0 ;  /* 0x00000000ff087431 */ /* 0x000fe200000001ff */
        /* <DEDUP_REMOVED lines=10> */
[----:B-1----:R-:W-:-:S02]  /*11e0*/  IABS R4, R13 ;  /* 0x0000000d00047213 */ /* 0x002fc40000000000 */
[----:B------:R-:W-:Y:S02]  /*11f0*/  SHF.R.S32.HI R33, RZ, 0x1f, R2 ;  /* 0x0000001fff217819 */ /* 0x000fe40000011402 */
[----:B------:R-:W1:Y:S02]  /*1200*/  I2F.RP R16, R4 ;  /* 0x0000000400107306 */ /* 0x000e640000209400 */
[-C--:B------:R-:W-:Y:S02]  /*1210*/  LEA.HI R33, R33, R2.reuse, RZ, 0x3 ;  /* 0x0000000221217211 */ /* 0x080fe400078f18ff */
[----:B0-----:R-:W-:Y:S02]  /*1220*/  IABS R10, R2 ;  /* 0x00000002000a7213 */ /* 0x001fe40000000000 */
[----:B------:R-:W-:-:S05]  /*1230*/  SHF.R.S32.HI R33, RZ, 0x3, R33 ;  /* 0x00000003ff217819 */ /* 0x000fca0000011421 */
[----:B--2---:R-:W-:Y:S01]  /*1240*/  IMAD R33, R33, UR6, R0 ;  /* 0x0000000621217c24 */ /* 0x004fe2000f8e0200 */
[----:B-1----:R-:W0:Y:S02]  /*1250*/  MUFU.RCP R16, R16 ;  /* 0x0000001000107308 */ /* 0x002e240000001000 */
[----:B0-----:R-:W-:-:S06]  /*1260*/  VIADD R18, R16, 0xffffffe ;  /* 0x0ffffffe10127836 */ /* 0x001fcc0000000000 */
[----:B------:R-:W0:Y:S02]  /*1270*/  F2I.FTZ.U32.TRUNC.NTZ R9, R18 ;  /* 0x0000001200097305 */ /* 0x000e24000021f000 */
[----:B0-----:R-:W-:-:S04]  /*1280*/  IMAD.MOV R31, RZ, RZ, -R9 ;  /* 0x000000ffff1f7224 */ /* 0x001fc800078e0a09 */
[----:B------:R-:W-:-:S04]  /*1290*/  IMAD R31, R31, R4, RZ ;  /* 0x000000041f1f7224 */ /* 0x000fc800078e02ff */
[----:B------:R-:W-:-:S04]  /*12a0*/  IMAD.HI.U32 R8, R9, R31, R8 ;  /* 0x0000001f09087227 */ /* 0x000fc800078e0008 */
[----:B------:R-:W-:-:S04]  /*12b0*/  IMAD.MOV.U32 R9, RZ, RZ, R10 ;  /* 0x000000ffff097224 */ /* 0x000fc800078e000a */
[----:B------:R-:W-:-:S04]  /*12c0*/  IMAD.HI.U32 R8, R8, R9, RZ ;  /* 0x0000000908087227 */ /* 0x000fc800078e00ff */
[----:B------:R-:W-:-:S04]  /*12d0*/  IMAD.MOV R10, RZ, RZ, -R8 ;  /* 0x000000ffff0a7224 */ /* 0x000fc800078e0a08 */
[C---:B------:R-:W-:Y:S02]  /*12e0*/  IMAD R9, R4.reuse, R10, R9 ;  /* 0x0000000a04097224 */ /* 0x040fe400078e0209 */
[----:B------:R-:W0:Y:S03]  /*12f0*/  LDC.64 R10, c[0x0][0x388] ;  /* 0x0000e200ff0a7b82 */ /* 0x000e260000000a00 */
[----:B------:R-:W-:-:S13]  /*1300*/  ISETP.GT.U32.AND P1, PT, R4, R9, PT ;  /* 0x000000090400720c */ /* 0x000fda0003f24070 */
[-C--:B------:R-:W-:Y:S01]  /*1310*/  @!P1 IADD3 R9, PT, PT, R9, -R4.reuse, RZ ;  /* 0x8000000409099210 */ /* 0x080fe20007ffe0ff */
[----:B------:R-:W-:Y:S01]  /*1320*/  @!P1 VIADD R8, R8, 0x1 ;  /* 0x0000000108089836 */ /* 0x000fe20000000000 */
[----:B------:R-:W-:Y:S02]  /*1330*/  ISETP.NE.AND P1, PT, R13, RZ, PT ;  /* 0x000000ff0d00720c */ /* 0x000fe40003f25270 */
[----:B------:R-:W-:Y:S02]  /*1340*/  ISETP.GE.U32.AND P0, PT, R9, R4, PT ;  /* 0x000000040900720c */ /* 0x000fe40003f06070 */
[----:B------:R-:W-:-:S04]  /*1350*/  LOP3.LUT R4, R2, R13, RZ, 0x3c, !PT ;  /* 0x0000000d02047212 */ /* 0x000fc800078e3cff */
[----:B------:R-:W-:-:S07]  /*1360*/  ISETP.GE.AND P2, PT, R4, RZ, PT ;  /* 0x000000ff0400720c */ /* 0x000fce0003f46270 */
[----:B------:R-:W-:-:S05]  /*1370*/  @P0 VIADD R8, R8, 0x1 ;  /* 0x0000000108080836 */ /* 0x000fca0000000000 */
[----:B------:R-:W-:Y:S02]  /*1380*/  MOV R4, R8 ;  /* 0x0000000800047202 */ /* 0x000fe40000000f00 */
[----:B------:R-:W1:Y:S03]  /*1390*/  LDC.64 R8, c[0x0][0x3a0] ;  /* 0x0000e800ff087b82 */ /* 0x000e660000000a00 */
[----:B------:R-:W-:Y:S01]  /*13a0*/  @!P2 IMAD.MOV R4, RZ, RZ, -R4 ;  /* 0x000000ffff04a224 */ /* 0x000fe200078e0a04 */
[----:B------:R-:W-:-:S05]  /*13b0*/  @!P1 LOP3.LUT R4, RZ, R13, RZ, 0x33, !PT ;  /* 0x0000000dff049212 */ /* 0x000fca00078e33ff */
[----:B------:R-:W-:-:S05]  /*13c0*/  IMAD R13, R4, UR6, RZ ;  /* 0x00000006040d7c24 */ /* 0x000fca000f8e02ff */
[----:B------:R-:W-:-:S04]  /*13d0*/  SHF.R.S32.HI R4, RZ, 0x1f, R13 ;  /* 0x0000001fff047819 */ /* 0x000fc8000001140d */
[----:B------:R-:W-:-:S04]  /*13e0*/  LEA.HI R31, R4, R13, RZ, 0x3 ;  /* 0x0000000d041f7211 */ /* 0x000fc800078f18ff */
[----:B------:R-:W-:-:S05]  /*13f0*/  LEA.HI.SX32 R31, R31, R6, 0x1d ;  /* 0x000000061f1f7211 */ /* 0x000fca00078feaff */
[----:B-1----:R-:W-:Y:S02]  /*1400*/  IMAD.WIDE R30, R31, 0x4, R8 ;  /* 0x000000041f1e7825 */ /* 0x002fe400078e0208 */
[----:B------:R-:W1:Y:S03]  /*1410*/  LDC.64 R8, c[0x0][0x398] ;  /* 0x0000e600ff087b82 */ /* 0x000e660000000a00 */
[----:B------:R-:W2:Y:S01]  /*1420*/  LDG.E.CONSTANT R2, desc[UR4][R30.64] ;  /* 0x000000041e027981 */ /* 0x000ea2000c1e9900 */
[----:B0-----:R-:W-:-:S05]  /*1430*/  IMAD.WIDE R32, R33, 0x4, R10 ;  /* 0x0000000421207825 */ /* 0x001fca00078e020a */
[----:B------:R-:W2:Y:S01]  /*1440*/  LDG.E.CONSTANT R4, desc[UR4][R32.64] ;  /* 0x0000000420047981 */ /* 0x000ea2000c1e9900 */
[----:B------:R-:W-:-:S04]  /*1450*/  IMAD.IADD R13, R0, 0x1, R13 ;  /* 0x00000001000d7824 */ /* 0x000fc800078e020d */
[----:B-1----:R-:W-:-:S06]  /*1460*/  IMAD.WIDE R8, R13, 0x2, R8 ;  /* 0x000000020d087825 */ /* 0x002fcc00078e0208 */
[----:B------:R-:W2:Y:S01]  /*1470*/  LDG.E.U16.CONSTANT R9, desc[UR4][R8.64] ;  /* 0x0000000408097981 */ /* 0x000ea2000c1e9500 */
[----:B---3--:R-:W-:-:S04]  /*1480*/  IMAD.WIDE.U32 R16, R17, 0x2, R14 ;  /* 0x0000000211107825 */ /* 0x008fc800078e000e */
[--C-:B----4-:R-:W-:Y:S02]  /*1490*/  IMAD.WIDE.U32 R6, R7, 0x2, R14.reuse ;  /* 0x0000000207067825 */ /* 0x110fe400078e000e */
[----:B------:R-:W3:Y:S02]  /*14a0*/  LDG.E.U16.CONSTANT R16, desc[UR4][R16.64] ;  /* 0x0000000410107981 */ /* 0x000ee4000c1e9500 */
[--C-:B-----5:R-:W-:Y:S02]  /*14b0*/  IMAD.WIDE.U32 R10, R29, 0x2, R14.reuse ;  /* 0x000000021d0a7825 */ /* 0x120fe400078e000e */
[----:B------:R0:W4:Y:S02]  /*14c0*/  LDG.E.U16.CONSTANT R7, desc[UR4][R6.64] ;  /* 0x0000000406077981 */ /* 0x000124000c1e9500 */
[--C-:B------:R-:W-:Y:S02]  /*14d0*/  IMAD.WIDE.U32 R24, R25, 0x2, R14.reuse ;  /* 0x0000000219187825 */ /* 0x100fe400078e000e */
[----:B------:R1:W5:Y:S02]  /*14e0*/  LDG.E.U16.CONSTANT R11, desc[UR4][R10.64] ;  /* 0x000000040a0b7981 */ /* 0x000364000c1e9500 */
[----:B------:R-:W-:-:S02]  /*14f0*/  IMAD.WIDE.U32 R26, R27, 0x2, R14 ;  /* 0x000000021b1a7825 */ /* 0x000fc400078e000e */
[----:B------:R-:W5:Y:S02]  /*1500*/  LDG.E.U16.CONSTANT R25, desc[UR4][R24.64] ;  /* 0x0000000418197981 */ /* 0x000f64000c1e9500 */
[--C-:B------:R-:W-:Y:S02]  /*1510*/  IMAD.WIDE.U32 R20, R21, 0x2, R14.reuse ;  /* 0x0000000215147825 */ /* 0x100fe400078e000e */
[----:B------:R-:W5:Y:S02]  /*1520*/  LDG.E.U16.CONSTANT R27, desc[UR4][R26.64] ;  /* 0x000000041a1b7981 */ /* 0x000f64000c1e9500 */
[--C-:B------:R-:W-:Y:S02]  /*1530*/  IMAD.WIDE.U32 R18, R19, 0x2, R14.reuse ;  /* 0x0000000213127825 */ /* 0x100fe400078e000e */
[----:B------:R-:W5:Y:S02]  /*1540*/  LDG.E.U16.CONSTANT R21, desc[UR4][R20.64] ;  /* 0x0000000414157981 */ /* 0x000f64000c1e9500 */
[----:B------:R-:W-:-:S02]  /*1550*/  IMAD.WIDE.U32 R14, R23, 0x2, R14 ;  /* 0x00000002170e7825 */ /* 0x000fc400078e000e */
[----:B------:R-:W5:Y:S04]  /*1560*/  LDG.E.U16.CONSTANT R19, desc[UR4][R18.64] ;  /* 0x0000000412137981 */ /* 0x000f68000c1e9500 */
[----:B------:R1:W5:Y:S01]  /*1570*/  LDG.E.U16.CONSTANT R15, desc[UR4][R14.64] ;  /* 0x000000040e0f7981 */ /* 0x000362000c1e9500 */
[----:B--2---:R-:W-:-:S04]  /*1580*/  SHF.R.U32.HI R2, RZ, R5, R2 ;  /* 0x00000005ff027219 */ /* 0x004fc80000011602 */
[----:B------:R-:W-:Y:S02]  /*1590*/  IADD3 R2, PT, PT, R2, 0x1, RZ ;  /* 0x0000000102027810 */ /* 0x000fe40007ffe0ff */
[----:B0-----:R-:W-:Y:S02]  /*15a0*/  LOP3.LUT R6, R4, 0xf, RZ, 0xc0, !PT ;  /* 0x0000000f04067812 */ /* 0x001fe400078ec0ff */
[----:B------:R-:W-:Y:S02]  /*15b0*/  LOP3.LUT R5, R2, 0xf, RZ, 0xc0, !PT ;  /* 0x0000000f02057812 */ /* 0x000fe400078ec0ff */
[----:B------:R-:W-:-:S03]  /*15c0*/  SHF.R.U32.HI R2, RZ, 0x4, R4 ;  /* 0x00000004ff027819 */ /* 0x000fc60000011604 */
[--C-:B------:R-:W-:Y:S01]  /*15d0*/  IMAD.IADD R13, R6, 0x1, -R5.reuse ;  /* 0x00000001060d7824 */ /* 0x100fe200078e0a05 */
[----:B------:R-:W-:Y:S02]  /*15e0*/  LOP3.LUT R2, R2, 0xf, RZ, 0xc0, !PT ;  /* 0x0000000f02027812 */ /* 0x000fe400078ec0ff */
[--C-:B------:R-:W-:Y:S02]  /*15f0*/  SHF.R.U32.HI R6, RZ, 0x8, R4.reuse ;  /* 0x00000008ff067819 */ /* 0x100fe40000011604 */
[--C-:B------:R-:W-:Y:S01]  /*1600*/  SHF.R.U32.HI R8, RZ, 0xc, R4.reuse ;  /* 0x0000000cff087819 */ /* 0x100fe20000011604 */
[----:B------:R-:W-:Y:S01]  /*1610*/  IMAD.IADD R2, R2, 0x1, -R5 ;  /* 0x0000000102027824 */ /* 0x000fe200078e0a05 */
[----:B------:R-:W-:Y:S01]  /*1620*/  LOP3.LUT R6, R6, 0xf, RZ, 0xc0, !PT ;  /* 0x0000000f06067812 */ /* 0x000fe200078ec0ff */
[----:B------:R-:W3:Y:S01]  /*1630*/  I2F.F16 R13, R13 ;  /* 0x0000000d000d7306 */ /* 0x000ee20000200c00 */
[----:B------:R-:W-:Y:S02]  /*1640*/  LOP3.LUT R8, R8, 0xf, RZ, 0xc0, !PT ;  /* 0x0000000f08087812 */ /* 0x000fe400078ec0ff */
[----:B-1----:R-:W-:-:S02]  /*1650*/  SHF.R.U32.HI R10, RZ, 0x10, R4 ;  /* 0x00000010ff0a7819 */ /* 0x002fc40000011604 */
[----:B------:R-:W-:Y:S01]  /*1660*/  IADD3 R6, PT, PT, -R5, R6, RZ ;  /* 0x0000000605067210 */ /* 0x000fe20007ffe1ff */
[--C-:B------:R-:W-:Y:S01]  /*1670*/  IMAD.IADD R8, R8, 0x1, -R5.reuse ;  /* 0x0000000108087824 */ /* 0x100fe200078e0a05 */
[----:B------:R-:W-:Y:S01]  /*1680*/  LOP3.LUT R10, R10, 0xf, RZ, 0xc0, !PT ;  /* 0x0000000f0a0a7812 */ /* 0x000fe200078ec0ff */
[----:B------:R-:W4:Y:S01]  /*1690*/  I2F.F16 R2, R2 ;  /* 0x0000000200027306 */ /* 0x000f220000200c00 */
[--C-:B------:R-:W-:Y:S02]  /*16a0*/  SHF.R.U32.HI R14, RZ, 0x14, R4.reuse ;  /* 0x00000014ff0e7819 */ /* 0x100fe40000011604 */
[----:B------:R-:W-:Y:S01]  /*16b0*/  SHF.R.U32.HI R17, RZ, 0x18, R4 ;  /* 0x00000018ff117819 */ /* 0x000fe20000011604 */
[----:B------:R-:W-:Y:S01]  /*16c0*/  IMAD.IADD R10, R10, 0x1, -R5 ;  /* 0x000000010a0a7824 */ /* 0x000fe200078e0a05 */
[----:B------:R-:W-:-:S03]  /*16d0*/  LOP3.LUT R14, R14, 0xf, RZ, 0xc0, !PT ;  /* 0x0000000f0e0e7812 */ /* 0x000fc600078ec0ff */
[----:B------:R-:W5:Y:S01]  /*16e0*/  I2F.F16 R6, R6 ;  /* 0x0000000600067306 */ /* 0x000f620000200c00 */
[----:B------:R-:W-:Y:S02]  /*16f0*/  LOP3.LUT R18, R17, 0xf, RZ, 0xc0, !PT ;  /* 0x0000000f11127812 */ /* 0x000fe400078ec0ff */
[----:B------:R-:W-:-:S05]  /*1700*/  IADD3 R14, PT, PT, -R5, R14, RZ ;  /* 0x0000000e050e7210 */ /* 0x000fca0007ffe1ff */
[----:B------:R-:W0:Y:S01]  /*1710*/  I2F.F16 R8, R8 ;  /* 0x0000000800087306 */ /* 0x000e220000200c00 */
[----:B------:R-:W-:Y:S01]  /*1720*/  IMAD.IADD R18, R18, 0x1, -R5 ;  /* 0x0000000112127824 */ /* 0x000fe200078e0a05 */
[----:B------:R-:W-:-:S06]  /*1730*/  LEA.HI R4, R4, -R5, RZ, 0x4 ;  /* 0x8000000504047211 */ /* 0x000fcc00078f20ff */
[----:B------:R-:W1:Y:S08]  /*1740*/  I2F.F16 R10, R10 ;  /* 0x0000000a000a7306 */ /* 0x000e700000200c00 */
[----:B------:R-:W2:Y:S08]  /*1750*/  I2F.F16 R14, R14 ;  /* 0x0000000e000e7306 */ /* 0x000eb00000200c00 */
[----:B------:R-:W2:Y:S08]  /*1760*/  I2F.F16 R18, R18 ;  /* 0x0000001200127306 */ /* 0x000eb00000200c00 */
[----:B------:R-:W2:Y:S01]  /*1770*/  I2F.F16 R4, R4 ;  /* 0x0000000400047306 */ /* 0x000ea20000200c00 */
[----:B---3--:R-:W-:-:S04]  /*1780*/  HMUL2 R13, R16.H0_H0, R13.H0_H0 ;  /* 0x2000000d100d7232 */ /* 0x008fc80000000800 */
[----:B----4-:R-:W-:-:S04]  /*1790*/  HFMA2 R2, R7.H0_H0, R2.H0_H0, R13.H0_H0 ;  /* 0x2000000207027231 */ /* 0x010fc8000004080d */
[----:B-----5:R-:W-:-:S04]  /*17a0*/  HFMA2 R2, R11.H0_H0, R6.H0_H0, R2.H0_H0 ;  /* 0x200000060b027231 */ /* 0x020fc80000040802 */
[----:B0-----:R-:W-:-:S04]  /*17b0*/  HFMA2 R5, R25.H0_H0, R8.H0_H0, R2.H0_H0 ;  /* 0x2000000819057231 */ /* 0x001fc80000040802 */
[----:B-1----:R-:W-:-:S04]  /*17c0*/  HFMA2 R7, R27.H0_H0, R10.H0_H0, R5.H0_H0 ;  /* 0x2000000a1b077231 */ /* 0x002fc80000040805 */
[----:B--2---:R-:W-:-:S04]  /*17d0*/  HFMA2 R7, R21.H0_H0, R14.H0_H0, R7.H0_H0 ;  /* 0x2000000e15077231 */ /* 0x004fc80000040807 */
[----:B------:R-:W-:-:S04]  /*17e0*/  HFMA2 R2, R19.H0_H0, R18.H0_H0, R7.H0_H0 ;  /* 0x2000001213027231 */ /* 0x000fc80000040807 */
[----:B------:R-:W-:-:S04]  /*17f0*/  HFMA2 R6, R15.H0_H0, R4.H0_H0, R2.H0_H0 ;  /* 0x200000040f067231 */ /* 0x000fc80000040802 */
[----:B------:R-:W-:-:S07]  /*1800*/  HFMA2 R12, R9.H0_H0, R6.H0_H0, R12.H0_H0 ;  /* 0x20000006090c7231 */ /* 0x000fce000004080c */
.L_x_33:
        /* <DEDUP_REMOVED lines=8> */
[----:B------:R-:W-:Y:S02]  /*1890*/  ISETP.EQ.U32.AND P0, PT, R0, RZ, PT ;  /* 0x000000ff0000720c */ /* 0x000fe40003f02070 */
[----:B------:R-:W-:-:S04]  /*18a0*/  MOV R0, 0x3254 ;  /* 0x0000325400007802 */ /* 0x000fc80000000f00 */
[----:B------:R-:W-:-:S07]  /*18b0*/  SEL R0, R0, 0x7610, P0 ;  /* 0x0000761000007807 */ /* 0x000fce0000000000 */
.L_x_36:
[----:B-----5:R-:W-:-:S05]  /*18c0*/  HADD2 R6, R7, R12.H0_H0 ;  /* 0x2000000c07067230 */ /* 0x020fca0000000000 */
[----:B------:R-:W-:-:S05]  /*18d0*/  PRMT R9, R7, R0, R6 ;  /* 0x0000000007097216 */ /* 0x000fca0000000006 */
[----:B------:R-:W2:Y:S02]  /*18e0*/  ATOM.E.CAS.STRONG.GPU PT, R6, [R2], R7, R9 ;  /* 0x000000070206738b */ /* 0x000ea400001ee109 */
[----:B--2---:R-:W-:Y:S01]  /*18f0*/  ISETP.NE.U32.AND P0, PT, R6, R7, PT ;  /* 0x000000070600720c */ /* 0x004fe20003f05070 */
[----:B------:R-:W-:-:S12]  /*1900*/  IMAD.MOV.U32 R7, RZ, RZ, R6 ;  /* 0x000000ffff077224 */ /* 0x000fd800078e0006 */
[----:B------:R-:W-:Y:S05]  /*1910*/  @P0 BRA `(.L_x_36) ;  /* 0xfffffffc00e80947 */ /* 0x000fea000383ffff */
[----:B------:R-:W-:Y:S05]  /*1920*/  EXIT ;  /* 0x000000000000794d */ /* 0x000fea0003800000 */
.L_x_37:
        /* <DEDUP_REMOVED lines=13> */
.L_x_59:


//--------------------- .text._Z16q4_matmul_kernelILb0ELb1ELb0EEvPK6__halfPKjPS0_S2_S4_iiiiiS4_b --------------------------
	.section	.text._Z16q4_matmul_kernelILb0ELb1ELb0EEvPK6__halfPKjPS0_S2_S4_iiiiiS4_b,"ax",@progbits
	.align	128
        .global         _Z16q4_matmul_kernelILb0ELb1ELb0EEvPK6__halfPKjPS0_S2_S4_iiiiiS4_b
        .type           _Z16q4_matmul_kernelILb0ELb1ELb0EEvPK6__halfPKjPS0_S2_S4_iiiiiS4_b,@function
        .size           _Z16q4_matmul_kernelILb0ELb1ELb0EEvPK6__halfPKjPS0_S2_S4_iiiiiS4_b,(.L_x_60 - _Z16q4_matmul_kernelILb0ELb1ELb0EEvPK6__halfPKjPS0_S2_S4_iiiiiS4_b)
        .other          _Z16q4_matmul_kernelILb0ELb1ELb0EEvPK6__halfPKjPS0_S2_S4_iiiiiS4_b,@"STO_CUDA_ENTRY STV_DEFAULT"
_Z16q4_matmul_kernelILb0ELb1ELb0EEvPK6__halfPKjPS0_S2_S4_iiiiiS4_b:
.text._Z16q4_matmul_kernelILb0ELb1ELb0EEvPK6__halfPKjPS0_S2_S4_iiiiiS4_b:
[----:B------:R-:W-:Y:S01]  /*0000*/  LDC R1, c[0x0][0x37c] ;  /* 0x0000df00ff017b82 */ /* 0x000fe20000000800 */
[----:B------:R-:W0:Y:S01]  /*0010*/  S2R R2, SR_TID.X ;  /* 0x0000000000027919 */ /* 0x000e220000002100 */
[----:B------:R-:W1:Y:S06]  /*0020*/  LDCU.U8 UR4, c[0x0][0x3c8] ;  /* 0x00007900ff0477ac */ /* 0x000e6c0008000000 */
[----:B------:R-:W2:Y:S01]  /*0030*/  S2UR UR5, SR_CTAID.Y ;  /* 0x00000000000579c3 */ /* 0x000ea20000002600 */
[----:B------:R-:W-:Y:S01]  /*0040*/  PRMT R14, RZ, 0x7610, R14 ;  /* 0x00007610ff0e7816 */ /* 0x000fe2000000000e */
        /* <DEDUP_REMOVED lines=22> */
[----:B------:R-:W-:-:S13]  /*01b0*/  ISETP.GE.AND P0, PT, R8, 0x8, PT ;  /* 0x000000080800780c */ /* 0x000fda0003f06270 */
[----:B0-----:R-:W-:Y:S05]  /*01c0*/  @!P0 BRA `(.L_x_38) ;  /* 0x0000001c00048947 */ /* 0x001fea0003800000 */
[----:B------:R-:W0:Y:S02]  /*01d0*/  LDCU UR12, c[0x0][0x3b4] ;  /* 0x00007680ff0c77ac */ /* 0x000e240008000800 */
[----:B0-----:R-:W-:-:S09]  /*01e0*/  UISETP.GE.AND UP0, UPT, UR12, 0x8, UPT ;  /* 0x000000080c00788c */ /* 0x001fd2000bf06270 */
[----:B------:R-:W-:Y:S05]  /*01f0*/  BRA.U !UP0, `(.L_x_38) ;  /* 0x0000001908f87547 */ /* 0x000fea000b800000 */
[----:B------:R-:W-:Y:S01]  /*0200*/  IMAD.U32 R3, RZ, RZ, UR12 ;  /* 0x0000000cff037e24 */ /* 0x000fe2000f8e00ff */
[----:B------:R-:W-:Y:S01]  /*0210*/  IABS R10, UR4 ;  /* 0x00000004000a7c13 */ /* 0x000fe20008000000 */
[----:B------:R-:W-:Y:S01]  /*0220*/  ULOP3.LUT UR7, UR4, UR12, URZ, 0x3c, !UPT ;  /* 0x0000000c04077292 */ /* 0x000fe2000f8e3cff */
[----:B------:R-:W-:Y:S01]  /*0230*/  PRMT R14, RZ, 0x7610, R14 ;  /* 0x00007610ff0e7816 */ /* 0x000fe2000000000e */
[----:B------:R-:W-:Y:S01]  /*0240*/  USHF.R.U32.HI UR6, URZ, 0x3, UR12 ;  /* 0x00000003ff067899 */ /* 0x000fe2000801160c */
[----:B------:R-:W-:-:S03]  /*0250*/  IABS R6, R3 ;  /* 0x0000000300067213 */ /* 0x000fc60000000000 */
[----:B------:R-:W-:Y:S01]  /*0260*/  UIADD3 UR10, UPT, UPT, UR6, -0x1, URZ ;  /* 0xffffffff060a7890 */ /* 0x000fe2000fffe0ff */
[----:B------:R-:W0:Y:S01]  /*0270*/  I2F.RP R3, R6 ;  /* 0x0000000600037306 */ /* 0x000e220000209400 */
[----:B------:R-:W-:Y:S02]  /*0280*/  ULOP3.LUT UR11, UR6, 0x3, URZ, 0xc0, !UPT ;  /* 0x00000003060b7892 */ /* 0x000fe4000f8ec0ff */
[----:B------:R-:W-:-:S05]  /*0290*/  ULOP3.LUT UR6, UR6, 0xffffffc, URZ, 0xc0, !UPT ;  /* 0x0ffffffc06067892 */ /* 0x000fca000f8ec0ff */
[----:B0-----:R-:W0:Y:S02]  /*02a0*/  MUFU.RCP R3, R3 ;  /* 0x0000000300037308 */ /* 0x001e240000001000 */
[----:B0-----:R-:W-:-:S06]  /*02b0*/  VIADD R4, R3, 0xffffffe ;  /* 0x0ffffffe03047836 */ /* 0x001fcc0000000000 */
[----:B------:R0:W1:Y:S02]  /*02c0*/  F2I.FTZ.U32.TRUNC.NTZ R5, R4 ;  /* 0x0000000400057305 */ /* 0x000064000021f000 */
[----:B0-----:R-:W-:Y:S02]  /*02d0*/  IMAD.MOV.U32 R4, RZ, RZ, RZ ;  /* 0x000000ffff047224 */ /* 0x001fe400078e00ff */
[----:B-1----:R-:W-:-:S04]  /*02e0*/  IMAD.MOV R7, RZ, RZ, -R5 ;  /* 0x000000ffff077224 */ /* 0x002fc800078e0a05 */
[----:B------:R-:W-:-:S04]  /*02f0*/  IMAD R7, R7, R6, RZ ;  /* 0x0000000607077224 */ /* 0x000fc800078e02ff */
[----:B------:R-:W-:Y:S01]  /*0300*/  IMAD.HI.U32 R5, R5, R7, R4 ;  /* 0x0000000705057227 */ /* 0x000fe200078e0004 */
[----:B------:R-:W-:-:S05]  /*0310*/  MOV R7, R10 ;  /* 0x0000000a00077202 */ /* 0x000fca0000000f00 */
[----:B------:R-:W-:-:S05]  /*0320*/  IMAD.HI.U32 R5, R5, R7, RZ ;  /* 0x0000000705057227 */ /* 0x000fca00078e00ff */
[----:B------:R-:W-:-:S13]  /*0330*/  R2UR UR5, R5 ;  /* 0x00000000050572ca */ /* 0x000fda00000e0000 */
[----:B------:R-:W-:-:S04]  /*0340*/  IMAD R3, RZ, RZ, -UR5 ;  /* 0x80000005ff037e24 */ /* 0x000fc8000f8e02ff */
[----:B------:R-:W-:-:S05]  /*0350*/  IMAD R3, R6, R3, R7 ;  /* 0x0000000306037224 */ /* 0x000fca00078e0207 */
[----:B------:R-:W-:-:S13]  /*0360*/  ISETP.GT.U32.AND P0, PT, R6, R3, PT ;  /* 0x000000030600720c */ /* 0x000fda0003f04070 */
[----:B------:R-:W-:Y:S01]  /*0370*/  VOTEU.ANY UP0, P0 ;  /* 0x0000000000ff7886 */ /* 0x000fe20000000100 */
[----:B------:R-:W-:-:S04]  /*0380*/  PLOP3.LUT P0, PT, PT, PT, UP0, 0x80, 0x8 ;  /* 0x000000000008781c */ /* 0x000fc80003f0f008 */
[----:B------:R-:W-:Y:S02]  /*0390*/  @!UP0 UIADD3 UR5, UPT, UPT, UR5, 0x1, URZ ;  /* 0x0000000105058890 */ /* 0x000fe4000fffe0ff */
[----:B------:R-:W-:Y:S02]  /*03a0*/  UISETP.GE.AND UP0, UPT, UR7, URZ, UPT ;  /* 0x000000ff0700728c */ /* 0x000fe4000bf06270 */
[----:B------:R-:W-:-:S05]  /*03b0*/  UIADD3 UR7, UPT, UPT, URZ, -UR6, URZ ;  /* 0x80000006ff077290 */ /* 0x000fca000fffe0ff */
[----:B------:R-:W-:-:S05]  /*03c0*/  @!P0 IMAD.IADD R3, R3, 0x1, -R6 ;  /* 0x0000000103038824 */ /* 0x000fca00078e0a06 */
[----:B------:R-:W-:Y:S02]  /*03d0*/  ISETP.GE.U32.AND P0, PT, R3, R6, PT ;  /* 0x000000060300720c */ /* 0x000fe40003f06070 */
[----:B------:R-:W-:-:S04]  /*03e0*/  SHF.R.S32.HI R3, RZ, 0x1f, R8 ;  /* 0x0000001fff037819 */ /* 0x000fc80000011408 */
[----:B------:R-:W-:Y:S01]  /*03f0*/  LEA.HI R3, R3, R8, RZ, 0x3 ;  /* 0x0000000803037211 */ /* 0x000fe200078f18ff */
[----:B------:R-:W-:-:S03]  /*0400*/  IMAD.SHL.U32 R8, R2, 0x4, RZ ;  /* 0x0000000402087824 */ /* 0x000fc600078e00ff */
[----:B------:R-:W-:Y:S02]  /*0410*/  LOP3.LUT R3, R3, 0xfffffff8, RZ, 0xc0, !PT ;  /* 0xfffffff803037812 */ /* 0x000fe400078ec0ff */
[----:B------:R-:W-:Y:S01]  /*0420*/  LOP3.LUT R8, R8, 0x1c, RZ, 0xc0, !PT ;  /* 0x0000001c08087812 */ /* 0x000fe200078ec0ff */
[----:B------:R-:W-:Y:S02]  /*0430*/  VOTEU.ANY UP1, P0 ;  /* 0x0000000000ff7886 */ /* 0x000fe40000020100 */
[----:B------:R-:W-:-:S03]  /*0440*/  VIADD R10, R3, UR4 ;  /* 0x00000004030a7c36 */ /* 0x000fc60008000000 */
[----:B------:R-:W-:Y:S02]  /*0450*/  @UP1 UIADD3 UR5, UPT, UPT, UR5, 0x1, URZ ;  /* 0x0000000105051890 */ /* 0x000fe4000fffe0ff */
[----:B------:R-:W-:Y:S02]  /*0460*/  UISETP.NE.AND UP1, UPT, UR12, URZ, UPT ;  /* 0x000000ff0c00728c */ /* 0x000fe4000bf25270 */
[----:B------:R-:W-:-:S09]  /*0470*/  @!UP0 UIADD3 UR5, UPT, UPT, URZ, -UR5, URZ ;  /* 0x80000005ff058290 */ /* 0x000fd2000fffe0ff */
[----:B------:R-:W-:-:S12]  /*0480*/  @!UP1 ULOP3.LUT UR5, URZ, UR12, URZ, 0x33, !UPT ;  /* 0x0000000cff059292 */ /* 0x000fd8000f8e33ff */
.L_x_43:
[----:B------:R-:W0:Y:S01]  /*0490*/  LDC R11, c[0x0][0x3b0] ;  /* 0x0000ec00ff0b7b82 */ /* 0x000e220000000800 */
[----:B------:R-:W-:Y:S01]  /*04a0*/  SHF.R.S32.HI R3, RZ, 0x1f, R0 ;  /* 0x0000001fff037819 */ /* 0x000fe20000011400 */
[----:B------:R-:W1:Y:S03]  /*04b0*/  LDCU UR12, c[0x0][0x3ac] ;  /* 0x00007580ff0c77ac */ /* 0x000e660008000800 */
[----:B------:R-:W-:-:S03]  /*04c0*/  LEA.HI R7, R3, R0, RZ, 0x3 ;  /* 0x0000000003077211 */ /* 0x000fc600078f18ff */
[----:B------:R-:W2:Y:S01]  /*04d0*/  LDC.64 R4, c[0x0][0x3a0] ;  /* 0x0000e800ff047b82 */ /* 0x000ea20000000a00 */
[----:B------:R-:W-:-:S07]  /*04e0*/  SHF.R.S32.HI R7, RZ, 0x3, R7 ;  /* 0x00000003ff077819 */ /* 0x000fce0000011407 */
[----:B------:R-:W3:Y:S01]  /*04f0*/  LDC.64 R2, c[0x0][0x398] ;  /* 0x0000e600ff027b82 */ /* 0x000ee20000000a00 */
[----:B0----5:R-:W-:-:S07]  /*0500*/  IMAD R13, R11, UR5, RZ ;  /* 0x000000050b0d7c24 */ /* 0x021fce000f8e02ff */
[----:B------:R-:W0:Y:S01]  /*0510*/  LDC.64 R16, c[0x0][0x388] ;  /* 0x0000e200ff107b82 */ /* 0x000e220000000a00 */
[----:B------:R-:W-:-:S04]  /*0520*/  SHF.R.S32.HI R6, RZ, 0x1f, R13 ;  /* 0x0000001fff067819 */ /* 0x000fc8000001140d */
[----:B------:R-:W-:-:S04]  /*0530*/  LEA.HI R6, R6, R13, RZ, 0x3 ;  /* 0x0000000d06067211 */ /* 0x000fc800078f18ff */
[----:B------:R-:W-:-:S05]  /*0540*/  LEA.HI.SX32 R7, R6, R7, 0x1d ;  /* 0x0000000706077211 */ /* 0x000fca00078feaff */
[----:B--2---:R-:W-:-:S06]  /*0550*/  IMAD.WIDE R6, R7, 0x4, R4 ;  /* 0x0000000407067825 */ /* 0x004fcc00078e0204 */
[----:B------:R-:W2:Y:S01]  /*0560*/  LDG.E.CONSTANT R7, desc[UR8][R6.64] ;  /* 0x0000000806077981 */ /* 0x000ea2000c1e9900 */
[----:B------:R-:W-:-:S04]  /*0570*/  IMAD.IADD R5, R0, 0x1, R13 ;  /* 0x0000000100057824 */ /* 0x000fc800078e020d */
[----:B---3--:R-:W-:Y:S02]  /*0580*/  IMAD.WIDE R4, R5, 0x2, R2 ;  /* 0x0000000205047825 */ /* 0x008fe400078e0202 */
[----:B------:R-:W3:Y:S02]  /*0590*/  LDC.64 R2, c[0x0][0x380] ;  /* 0x0000e000ff027b82 */ /* 0x000ee40000000a00 */
[----:B------:R-:W-:Y:S01]  /*05a0*/  IMAD.U32 R15, RZ, RZ, UR10 ;  /* 0x0000000aff0f7e24 */ /* 0x000fe2000f8e00ff */
[----:B------:R-:W-:Y:S01]  /*05b0*/  USHF.R.S32.HI UR6, URZ, 0x1f, UR4 ;  /* 0x0000001fff067899 */ /* 0x000fe20008011404 */
[----:B-1----:R-:W-:Y:S01]  /*05c0*/  IMAD.U32 R12, RZ, RZ, UR12 ;  /* 0x0000000cff0c7e24 */ /* 0x002fe2000f8e00ff */
[----:B------:R1:W5:Y:S02]  /*05d0*/  LDG.E.U16.CONSTANT R13, desc[UR8][R4.64] ;  /* 0x00000008040d7981 */ /* 0x000364000c1e9500 */
[----:B------:R-:W-:Y:S01]  /*05e0*/  ISETP.GE.U32.AND P0, PT, R15, 0x3, PT ;  /* 0x000000030f00780c */ /* 0x000fe20003f06070 */
[----:B------:R-:W-:-:S04]  /*05f0*/  ULEA.HI UR6, UR6, UR4, URZ, 0x3 ;  /* 0x0000000406067291 */ /* 0x000fc8000f8f18ff */
[----:B------:R-:W-:Y:S01]  /*0600*/  USHF.R.S32.HI UR6, URZ, 0x3, UR6 ;  /* 0x00000003ff067899 */ /* 0x000fe20008011406 */
[----:B-1----:R-:W-:-:S05]  /*0610*/  IMAD R5, R9, R12, UR4 ;  /* 0x0000000409057e24 */ /* 0x002fca000f8e020c */
[----:B------:R-:W-:-:S04]  /*0620*/  IMAD R15, R11, UR6, R0 ;  /* 0x000000060b0f7c24 */ /* 0x000fc8000f8e0200 */
[----:B0-----:R-:W-:-:S04]  /*0630*/  IMAD.WIDE R16, R15, 0x4, R16 ;  /* 0x000000040f107825 */ /* 0x001fc800078e0210 */
[----:B---3--:R-:W-:Y:S01]  /*0640*/  IMAD.WIDE R2, R5, 0x2, R2 ;  /* 0x0000000205027825 */ /* 0x008fe200078e0202 */
[----:B--2---:R-:W-:-:S04]  /*0650*/  SHF.R.U32.HI R7, RZ, R8, R7 ;  /* 0x00000008ff077219 */ /* 0x004fc80000011607 */
[----:B------:R-:W-:-:S04]  /*0660*/  IADD3 R7, PT, PT, R7, 0x1, RZ ;  /* 0x0000000107077810 */ /* 0x000fc80007ffe0ff */
[----:B------:R-:W-:Y:S01]  /*0670*/  LOP3.LUT R12, R7, 0xf, RZ, 0xc0, !PT ;  /* 0x0000000f070c7812 */ /* 0x000fe200078ec0ff */
[----:B------:R-:W-:Y:S06]  /*0680*/  @!P0 BRA `(.L_x_39) ;  /* 0x0000000c00548947 */ /* 0x000fec0003800000 */
[----:B------:R-:W-:Y:S01]  /*0690*/  IMAD.MOV.U32 R4, RZ, RZ, R2 ;  /* 0x000000ffff047224 */ /* 0x000fe200078e0002 */
[----:B------:R-:W-:Y:S01]  /*06a0*/  UMOV UR6, UR7 ;  /* 0x0000000700067c82 */ /* 0x000fe20008000000 */
[----:B------:R-:W-:Y:S02]  /*06b0*/  IMAD.MOV.U32 R5, RZ, RZ, R3 ;  /* 0x000000ffff057224 */ /* 0x000fe400078e0003 */
[----:B------:R-:W-:Y:S02]  /*06c0*/  IMAD.MOV.U32 R2, RZ, RZ, R16 ;  /* 0x000000ffff027224 */ /* 0x000fe400078e0010 */
[----:B------:R-:W-:-:S07]  /*06d0*/  IMAD.MOV.U32 R3, RZ, RZ, R17 ;  /* 0x000000ffff037224 */ /* 0x000fce00078e0011 */
.L_x_40:
[----:B------:R-:W2:Y:S04]  /*06e0*/  LDG.E.CONSTANT R19, desc[UR8][R2.64] ;  /* 0x0000000802137981 */ /* 0x000ea8000c1e9900 */
[----:B------:R-:W3:Y:S04]  /*06f0*/  LDG.E.U16.CONSTANT R18, desc[UR8][R4.64] ;  /* 0x0000000804127981 */ /* 0x000ee8000c1e9500 */
[----:B------:R-:W4:Y:S04]  /*0700*/  LDG.E.U16.CONSTANT R29, desc[UR8][R4.64+0x2] ;  /* 0x00000208041d7981 */ /* 0x000f28000c1e9500 */
[----:B------:R-:W4:Y:S04]  /*0710*/  LDG.E.U16.CONSTANT R27, desc[UR8][R4.64+0x4] ;  /* 0x00000408041b7981 */ /* 0x000f28000c1e9500 */
[----:B------:R-:W4:Y:S04]  /*0720*/  LDG.E.U16.CONSTANT R25, desc[UR8][R4.64+0x6] ;  /* 0x0000060804197981 */ /* 0x000f28000c1e9500 */
[----:B------:R-:W4:Y:S04]  /*0730*/  LDG.E.U16.CONSTANT R21, desc[UR8][R4.64+0x8] ;  /* 0x0000080804157981 */ /* 0x000f28000c1e9500 */
[----:B------:R-:W4:Y:S01]  /*0740*/  LDG.E.U16.CONSTANT R20, desc[UR8][R4.64+0xa] ;  /* 0x00000a0804147981 */ /* 0x000f22000c1e9500 */
[----:B------:R-:W-:-:S03]  /*0750*/  IMAD.WIDE R6, R11, 0x4, R2 ;  /* 0x000000040b067825 */ /* 0x000fc600078e0202 */
[----:B------:R-:W4:Y:S04]  /*0760*/  LDG.E.U16.CONSTANT R23, desc[UR8][R4.64+0xc] ;  /* 0x00000c0804177981 */ /* 0x000f28000c1e9500 */
[----:B------:R-:W4:Y:S01]  /*0770*/  LDG.E.CONSTANT R15, desc[UR8][R6.64] ;  /* 0x00000008060f7981 */ /* 0x000f22000c1e9900 */
[----:B--2---:R-:W-:-:S05]  /*0780*/  LOP3.LUT R17, R19, 0xf, RZ, 0xc0, !PT ;  /* 0x0000000f13117812 */ /* 0x004fca00078ec0ff */
[----:B------:R-:W-:Y:S02]  /*0790*/  IMAD.IADD R22, R17, 0x1, -R12 ;  /* 0x0000000111167824 */ /* 0x000fe400078e0a0c */
[----:B------:R-:W2:Y:S01]  /*07a0*/  LDG.E.U16.CONSTANT R17, desc[UR8][R4.64+0xe] ;  /* 0x00000e0804117981 */ /* 0x000ea2000c1e9500 */
[----:B------:R-:W-:Y:S01]  /*07b0*/  SHF.R.U32.HI R24, RZ, 0x4, R19 ;  /* 0x00000004ff187819 */ /* 0x000fe20000011613 */
[----:B------:R-:W3:Y:S03]  /*07c0*/  I2F.F16 R16, R22 ;  /* 0x0000001600107306 */ /* 0x000ee60000200c00 */
[----:B------:R-:W-:-:S05]  /*07d0*/  LOP3.LUT R24, R24, 0xf, RZ, 0xc0, !PT ;  /* 0x0000000f18187812 */ /* 0x000fca00078ec0ff */
[----:B------:R-:W-:Y:S02]  /*07e0*/  IMAD.IADD R24, R24, 0x1, -R12 ;  /* 0x0000000118187824 */ /* 0x000fe400078e0a0c */
[----:B---3--:R-:W-:Y:S02]  /*07f0*/  HMUL2 R16, R18.H0_H0, R16.H0_H0 ;  /* 0x2000001012107232 */ /* 0x008fe40000000800 */
[----:B------:R-:W3:Y:S02]  /*0800*/  LDG.E.U16.CONSTANT R18, desc[UR8][R4.64+0x10] ;  /* 0x0000100804127981 */ /* 0x000ee4000c1e9500 */
[----:B------:R-:W4:Y:S01]  /*0810*/  I2F.F16 R24, R24 ;  /* 0x0000001800187306 */ /* 0x000f220000200c00 */
[----:B------:R-:W-:-:S04]  /*0820*/  SHF.R.U32.HI R26, RZ, 0x8, R19 ;  /* 0x00000008ff1a7819 */ /* 0x000fc80000011613 */
[----:B------:R-:W-:-:S05]  /*0830*/  LOP3.LUT R26, R26, 0xf, RZ, 0xc0, !PT ;  /* 0x0000000f1a1a7812 */ /* 0x000fca00078ec0ff */
[----:B------:R-:W-:Y:S02]  /*0840*/  IMAD.IADD R26, R26, 0x1, -R12 ;  /* 0x000000011a1a7824 */ /* 0x000fe400078e0a0c */
[----:B----4-:R-:W-:-:S04]  /*0850*/  HFMA2 R29, R29.H0_H0, R24.H0_H0, R16.H0_H0 ;  /* 0x200000181d1d7231 */ /* 0x010fc80000040810 */
[----:B------:R-:W0:Y:S01]  /*0860*/  I2F.F16 R26, R26 ;  /* 0x0000001a001a7306 */ /* 0x000e220000200c00 */
[----:B------:R-:W4:Y:S01]  /*0870*/  LDG.E.U16.CONSTANT R16, desc[UR8][R4.64+0x12] ;  /* 0x0000120804107981 */ /* 0x000f22000c1e9500 */
[----:B------:R-:W-:Y:S01]  /*0880*/  SHF.R.U32.HI R22, RZ, 0xc, R19 ;  /* 0x0000000cff167819 */ /* 0x000fe20000011613 */
[----:B0-----:R-:W-:-:S03]  /*0890*/  HFMA2 R26, R27.H0_H0, R26.H0_H0, R29.H0_H0 ;  /* 0x2000001a1b1a7231 */ /* 0x001fc6000004081d */
[----:B------:R-:W-:Y:S01]  /*08a0*/  LOP3.LUT R27, R22, 0xf, RZ, 0xc0, !PT ;  /* 0x0000000f161b7812 */ /* 0x000fe200078ec0ff */
[----:B------:R-:W4:Y:S03]  /*08b0*/  LDG.E.U16.CONSTANT R29, desc[UR8][R4.64+0x14] ;  /* 0x00001408041d7981 */ /* 0x000f26000c1e9500 */
[----:B------:R-:W-:Y:S02]  /*08c0*/  IADD3 R28, PT, PT, -R12, R27, RZ ;  /* 0x0000001b0c1c7210 */ /* 0x000fe40007ffe1ff */
[----:B------:R-:W4:Y:S02]  /*08d0*/  LDG.E.U16.CONSTANT R27, desc[UR8][R4.64+0x16] ;  /* 0x00001608041b7981 */ /* 0x000f24000c1e9500 */
[----:B------:R-:W0:Y:S01]  /*08e0*/  I2F.F16 R22, R28 ;  /* 0x0000001c00167306 */ /* 0x000e220000200c00 */
[----:B------:R-:W-:-:S04]  /*08f0*/  SHF.R.U32.HI R24, RZ, 0x10, R19 ;  /* 0x00000010ff187819 */ /* 0x000fc80000011613 */
[----:B------:R-:W-:Y:S01]  /*0900*/  LOP3.LUT R24, R24, 0xf, RZ, 0xc0, !PT ;  /* 0x0000000f18187812 */ /* 0x000fe200078ec0ff */
[----:B0-----:R-:W-:Y:S02]  /*0910*/  HFMA2 R22, R25.H0_H0, R22.H0_H0, R26.H0_H0 ;  /* 0x2000001619167231 */ /* 0x001fe4000004081a */
[----:B------:R-:W4:Y:S02]  /*0920*/  LDG.E.U16.CONSTANT R25, desc[UR8][R4.64+0x18] ;  /* 0x0000180804197981 */ /* 0x000f24000c1e9500 */
[----:B------:R-:W-:-:S06]  /*0930*/  IMAD.IADD R24, R24, 0x1, -R12 ;  /* 0x0000000118187824 */ /* 0x000fcc00078e0a0c */
[----:B------:R-:W0:Y:S02]  /*0940*/  I2F.F16 R24, R24 ;  /* 0x0000001800187306 */ /* 0x000e240000200c00 */
[----:B0-----:R-:W-:Y:S02]  /*0950*/  HFMA2 R22, R21.H0_H0, R24.H0_H0, R22.H0_H0 ;  /* 0x2000001815167231 */ /* 0x001fe40000040816 */
[----:B------:R-:W4:Y:S01]  /*0960*/  LDG.E.U16.CONSTANT R21, desc[UR8][R4.64+0x1a] ;  /* 0x00001a0804157981 */ /* 0x000f22000c1e9500 */
[----:B------:R-:W-:-:S04]  /*0970*/  SHF.R.U32.HI R26, RZ, 0x14, R19 ;  /* 0x00000014ff1a7819 */ /* 0x000fc80000011613 */
[----:B------:R-:W-:-:S05]  /*0980*/  LOP3.LUT R26, R26, 0xf, RZ, 0xc0, !PT ;  /* 0x0000000f1a1a7812 */ /* 0x000fca00078ec0ff */
[----:B------:R-:W-:-:S06]  /*0990*/  IMAD.IADD R26, R26, 0x1, -R12 ;  /* 0x000000011a1a7824 */ /* 0x000fcc00078e0a0c */
[----:B------:R-:W0:Y:S02]  /*09a0*/  I2F.F16 R26, R26 ;  /* 0x0000001a001a7306 */ /* 0x000e240000200c00 */
[----:B0-----:R-:W-:Y:S01]  /*09b0*/  HFMA2 R20, R20.H0_H0, R26.H0_H0, R22.H0_H0 ;  /* 0x2000001a14147231 */ /* 0x001fe20000040816 */
[----:B------:R-:W-:-:S04]  /*09c0*/  SHF.R.U32.HI R22, RZ, 0x18, R19 ;  /* 0x00000018ff167819 */ /* 0x000fc80000011613 */
[----:B------:R-:W-:-:S05]  /*09d0*/  LOP3.LUT R22, R22, 0xf, RZ, 0xc0, !PT ;  /* 0x0000000f16167812 */ /* 0x000fca00078ec0ff */
[----:B------:R-:W-:Y:S01]  /*09e0*/  IMAD.IADD R22, R22, 0x1, -R12 ;  /* 0x0000000116167824 */ /* 0x000fe200078e0a0c */
[----:B------:R-:W-:-:S05]  /*09f0*/  LEA.HI R24, R19, -R12, RZ, 0x4 ;  /* 0x8000000c13187211 */ /* 0x000fca00078f20ff */
[----:B------:R-:W0:Y:S08]  /*0a00*/  I2F.F16 R22, R22 ;  /* 0x0000001600167306 */ /* 0x000e300000200c00 */
[----:B------:R-:W2:Y:S01]  /*0a10*/  I2F.F16 R19, R24 ;  /* 0x0000001800137306 */ /* 0x000ea20000200c00 */
[----:B0-----:R-:W-:Y:S01]  /*0a20*/  HFMA2 R20, R23.H0_H0, R22.H0_H0, R20.H0_H0 ;  /* 0x2000001617147231 */ /* 0x001fe20000040814 */
[----:B------:R-:W-:-:S05]  /*0a30*/  LOP3.LUT R23, R15, 0xf, RZ, 0xc0, !PT ;  /* 0x0000000f0f177812 */ /* 0x000fca00078ec0ff */
[----:B------:R-:W-:-:S04]  /*0a40*/  IMAD.IADD R26, R23, 0x1, -R12 ;  /* 0x00000001171a7824 */ /* 0x000fc800078e0a0c */
[----:B------:R-:W3:Y:S01]  /*0a50*/  I2F.F16 R23, R26 ;  /* 0x0000001a00177306 */ /* 0x000ee20000200c00 */
[----:B------:R-:W-:Y:S01]  /*0a60*/  SHF.R.U32.HI R28, RZ, 0x4, R15 ;  /* 0x00000004ff1c7819 */ /* 0x000fe2000001160f */
[----:B------:R-:W-:-:S03]  /*0a70*/  IMAD.WIDE R6, R11, 0x4, R6 ;  /* 0x000000040b067825 */ /* 0x000fc600078e0206 */
[----:B------:R-:W-:-:S05]  /*0a80*/  LOP3.LUT R28, R28, 0xf, RZ, 0xc0, !PT ;  /* 0x0000000f1c1c7812 */ /* 0x000fca00078ec0ff */
[----:B------:R-:W-:-:S04]  /*0a90*/  IMAD.IADD R28, R28, 0x1, -R12 ;  /* 0x000000011c1c7824 */ /* 0x000fc800078e0a0c */
[----:B------:R0:W1:Y:S02]  /*0aa0*/  I2F.F16 R22, R28 ;  /* 0x0000001c00167306 */ /* 0x0000640000200c00 */
[----:B0-----:R-:W-:-:S04]  /*0ab0*/  SHF.R.U32.HI R28, RZ, 0x10, R15 ;  /* 0x00000010ff1c7819 */ /* 0x001fc8000001160f */
[----:B------:R-:W-:-:S04]  /*0ac0*/  LOP3.LUT R28, R28, 0xf, RZ, 0xc0, !PT ;  /* 0x0000000f1c1c7812 */ /* 0x000fc800078ec0ff */
[----:B------:R-:W-:Y:S01]  /*0ad0*/  IADD3 R28, PT, PT, -R12, R28, RZ ;  /* 0x0000001c0c1c7210 */ /* 0x000fe20007ffe1ff */
[----:B--2---:R-:W-:Y:S02]  /*0ae0*/  HFMA2 R20, R17.H0_H0, R19.H0_H0, R20.H0_H0 ;  /* 0x2000001311147231 */ /* 0x004fe40000040814 */
[----:B------:R-:W2:Y:S04]  /*0af0*/  LDG.E.U16.CONSTANT R19, desc[UR8][R4.64+0x1c] ;  /* 0x00001c0804137981 */ /* 0x000ea8000c1e9500 */
[----:B------:R0:W2:Y:S01]  /*0b00*/  LDG.E.CONSTANT R17, desc[UR8][R6.64] ;  /* 0x0000000806117981 */ /* 0x0000a2000c1e9900 */
[----:B---3--:R-:W-:-:S03]  /*0b10*/  HMUL2 R18, R18.H0_H0, R23.H0_H0 ;  /* 0x2000001712127232 */ /* 0x008fc60000000800 */
[----:B------:R-:W3:Y:S01]  /*0b20*/  LDG.E.U16.CONSTANT R23, desc[UR8][R4.64+0x1e] ;  /* 0x00001e0804177981 */ /* 0x000ee2000c1e9500 */
[----:B-1----:R-:W-:Y:S02]  /*0b30*/  PRMT R22, R20, 0x5410, R22 ;  /* 0x0000541014167816 */ /* 0x002fe40000000016 */
[----:B------:R-:W-:Y:S02]  /*0b40*/  SHF.R.U32.HI R20, RZ, 0x8, R15 ;  /* 0x00000008ff147819 */ /* 0x000fe4000001160f */
[----:B------:R-:W-:Y:S02]  /*0b50*/  PRMT R18, R14, 0x5410, R18 ;  /* 0x000054100e127816 */ /* 0x000fe40000000012 */
[----:B------:R-:W-:Y:S02]  /*0b60*/  LOP3.LUT R24, R20, 0xf, RZ, 0xc0, !PT ;  /* 0x0000000f14187812 */ /* 0x000fe400078ec0ff */
[----:B------:R-:W3:Y:S01]  /*0b70*/  LDG.E.U16.CONSTANT R20, desc[UR8][R4.64+0x20] ;  /* 0x0000200804147981 */ /* 0x000ee2000c1e9500 */
[----:B----45:R-:W-:-:S02]  /*0b80*/  PRMT R14, R13, 0x5410, R16 ;  /* 0x000054100d0e7816 */ /* 0x030fc40000000010 */
[----:B------:R-:W-:-:S03]  /*0b90*/  SHF.R.U32.HI R16, RZ, 0xc, R15 ;  /* 0x0000000cff107819 */ /* 0x000fc6000001160f */
[----:B------:R-:W-:Y:S02]  /*0ba0*/  HFMA2 R14, R14, R22, R18 ;  /* 0x000000160e0e7231 */ /* 0x000fe40000000012 */
[----:B------:R-:W4:Y:S01]  /*0bb0*/  LDG.E.U16.CONSTANT R18, desc[UR8][R4.64+0x22] ;  /* 0x0000220804127981 */ /* 0x000f22000c1e9500 */
[----:B------:R-:W-:Y:S01]  /*0bc0*/  LOP3.LUT R22, R16, 0xf, RZ, 0xc0, !PT ;  /* 0x0000000f10167812 */ /* 0x000fe200078ec0ff */
[--C-:B------:R-:W-:Y:S02]  /*0bd0*/  IMAD.IADD R24, R24, 0x1, -R12.reuse ;  /* 0x0000000118187824 */ /* 0x100fe400078e0a0c */
[----:B------:R-:W4:Y:S02]  /*0be0*/  LDG.E.U16.CONSTANT R16, desc[UR8][R4.64+0x24] ;  /* 0x0000240804107981 */ /* 0x000f24000c1e9500 */
[----:B------:R-:W-:Y:S02]  /*0bf0*/  IMAD.IADD R26, R22, 0x1, -R12 ;  /* 0x00000001161a7824 */ /* 0x000fe400078e0a0c */
[----:B------:R-:W1:Y:S08]  /*0c00*/  I2F.F16 R24, R24 ;  /* 0x0000001800187306 */ /* 0x000e700000200c00 */
[----:B------:R-:W0:Y:S08]  /*0c10*/  I2F.F16 R26, R26 ;  /* 0x0000001a001a7306 */ /* 0x000e300000200c00 */
[----:B------:R-:W0:Y:S01]  /*0c20*/  I2F.F16 R22, R28 ;  /* 0x0000001c00167306 */ /* 0x000e220000200c00 */
[----:B-1----:R-:W-:-:S04]  /*0c30*/  HFMA2 R29, R29.H0_H0, R24.H0_H0, R14.H1_H1 ;  /* 0x200000181d1d7231 */ /* 0x002fc8000006080e */
[----:B0-----:R-:W-:Y:S02]  /*0c40*/  HFMA2 R29, R27.H0_H0, R26.H0_H0, R29.H0_H0 ;  /* 0x2000001a1b1d7231 */ /* 0x001fe4000004081d */
[----:B------:R-:W4:Y:S01]  /*0c50*/  LDG.E.U16.CONSTANT R27, desc[UR8][R4.64+0x26] ;  /* 0x00002608041b7981 */ /* 0x000f22000c1e9500 */
[----:B------:R-:W-:Y:S01]  /*0c60*/  SHF.R.U32.HI R24, RZ, 0x14, R15 ;  /* 0x00000014ff187819 */ /* 0x000fe2000001160f */
[----:B------:R-:W-:Y:S02]  /*0c70*/  HFMA2 R22, R25.H0_H0, R22.H0_H0, R29.H0_H0 ;  /* 0x2000001619167231 */ /* 0x000fe4000004081d */
[----:B------:R-:W4:Y:S01]  /*0c80*/  LDG.E.U16.CONSTANT R29, desc[UR8][R4.64+0x28] ;  /* 0x00002808041d7981 */ /* 0x000f22000c1e9500 */
[----:B------:R-:W-:-:S05]  /*0c90*/  LOP3.LUT R25, R24, 0xf, RZ, 0xc0, !PT ;  /* 0x0000000f18197812 */ /* 0x000fca00078ec0ff */
[----:B------:R-:W-:Y:S02]  /*0ca0*/  IMAD.IADD R24, R25, 0x1, -R12 ;  /* 0x0000000119187824 */ /* 0x000fe400078e0a0c */
[----:B------:R-:W4:Y:S04]  /*0cb0*/  LDG.E.U16.CONSTANT R25, desc[UR8][R4.64+0x2a] ;  /* 0x00002a0804197981 */ /* 0x000f28000c1e9500 */
[----:B------:R-:W0:Y:S02]  /*0cc0*/  I2F.F16 R24, R24 ;  /* 0x0000001800187306 */ /* 0x000e240000200c00 */
[----:B0-----:R-:W-:Y:S02]  /*0cd0*/  HFMA2 R22, R21.H0_H0, R24.H0_H0, R22.H0_H0 ;  /* 0x2000001815167231 */ /* 0x001fe40000040816 */
[----:B------:R-:W4:Y:S01]  /*0ce0*/  LDG.E.U16.CONSTANT R21, desc[UR8][R4.64+0x2c] ;  /* 0x00002c0804157981 */ /* 0x000f22000c1e9500 */
[----:B------:R-:W-:-:S04]  /*0cf0*/  SHF.R.U32.HI R26, RZ, 0x18, R15 ;  /* 0x00000018ff1a7819 */ /* 0x000fc8000001160f */
[----:B------:R-:W-:-:S05]  /*0d00*/  LOP3.LUT R26, R26, 0xf, RZ, 0xc0, !PT ;  /* 0x0000000f1a1a7812 */ /* 0x000fca00078ec0ff */
[----:B------:R-:W-:-:S06]  /*0d10*/  IMAD.IADD R26, R26, 0x1, -R12 ;  /* 0x000000011a1a7824 */ /* 0x000fcc00078e0a0c */
[----:B------:R-:W2:Y:S01]  /*0d20*/  I2F.F16 R26, R26 ;  /* 0x0000001a001a7306 */ /* 0x000ea20000200c00 */
[----:B------:R-:W-:-:S04]  /*0d30*/  IMAD.WIDE R6, R11, 0x4, R6 ;  /* 0x000000040b067825 */ /* 0x000fc800078e0206 */
[----:B--2---:R-:W-:Y:S01]  /*0d40*/  HFMA2 R19, R19.H0_H0, R26.H0_H0, R22.H0_H0 ;  /* 0x2000001a13137231 */ /* 0x004fe20000040816 */
[----:B------:R-:W-:-:S06]  /*0d50*/  LEA.HI R22, R15, -R12, RZ, 0x4 ;  /* 0x8000000c0f167211 */ /* 0x000fcc00078f20ff */
[----:B------:R-:W3:Y:S01]  /*0d60*/  I2F.F16 R22, R22 ;  /* 0x0000001600167306 */ /* 0x000ee20000200c00 */
[----:B------:R-:W-:Y:S02]  /*0d70*/  LOP3.LUT R15, R17, 0xf, RZ, 0xc0, !PT ;  /* 0x0000000f110f7812 */ /* 0x000fe400078ec0ff */
[----:B------:R-:W-:-:S03]  /*0d80*/  SHF.R.U32.HI R28, RZ, 0x8, R17 ;  /* 0x00000008ff1c7819 */ /* 0x000fc60000011611 */
[----:B------:R-:W-:Y:S02]  /*0d90*/  IMAD.IADD R15, R15, 0x1, -R12 ;  /* 0x000000010f0f7824 */ /* 0x000fe400078e0a0c */
[----:B---3--:R-:W-:Y:S01]  /*0da0*/  HFMA2 R23, R23.H0_H0, R22.H0_H0, R19.H0_H0 ;  /* 0x2000001617177231 */ /* 0x008fe20000040813 */
[----:B------:R-:W-:-:S04]  /*0db0*/  SHF.R.U32.HI R19, RZ, 0x4, R17 ;  /* 0x00000004ff137819 */ /* 0x000fc80000011611 */
[----:B------:R-:W-:Y:S01]  /*0dc0*/  LOP3.LUT R19, R19, 0xf, RZ, 0xc0, !PT ;  /* 0x0000000f13137812 */ /* 0x000fe200078ec0ff */
[----:B------:R-:W0:Y:S04]  /*0dd0*/  I2F.F16 R15, R15 ;  /* 0x0000000f000f7306 */ /* 0x000e280000200c00 */
[----:B------:R-:W-:Y:S01]  /*0de0*/  IMAD.IADD R24, R19, 0x1, -R12 ;  /* 0x0000000113187824 */ /* 0x000fe200078e0a0c */
[----:B------:R-:W-:-:S05]  /*0df0*/  LOP3.LUT R19, R28, 0xf, RZ, 0xc0, !PT ;  /* 0x0000000f1c137812 */ /* 0x000fca00078ec0ff */
[----:B------:R-:W-:Y:S01]  /*0e00*/  IMAD.IADD R22, R19, 0x1, -R12 ;  /* 0x0000000113167824 */ /* 0x000fe200078e0a0c */
[----:B------:R-:W1:Y:S01]  /*0e10*/  I2F.F16 R24, R24 ;  /* 0x0000001800187306 */ /* 0x000e620000200c00 */
[----:B------:R-:W2:Y:S01]  /*0e20*/  LDG.E.CONSTANT R19, desc[UR8][R6.64] ;  /* 0x0000000806137981 */ /* 0x000ea2000c1e9900 */
[----:B0-----:R-:W-:-:S03]  /*0e30*/  HMUL2 R20, R20.H0_H0, R15.H0_H0 ;  /* 0x2000000f14147232 */ /* 0x001fc60000000800 */
[----:B------:R-:W3:Y:S03]  /*0e40*/  LDG.E.U16.CONSTANT R15, desc[UR8][R4.64+0x2e] ;  /* 0x00002e08040f7981 */ /* 0x000ee6000c1e9500 */
[----:B------:R-:W0:Y:S01]  /*0e50*/  I2F.F16 R22, R22 ;  /* 0x0000001600167306 */ /* 0x000e220000200c00 */
[----:B------:R-:W-:Y:S02]  /*0e60*/  PRMT R20, R14, 0x5410, R20 ;  /* 0x000054100e147816 */ /* 0x000fe40000000014 */
[----:B----4-:R-:W-:Y:S02]  /*0e70*/  PRMT R14, R13, 0x5410, R18 ;  /* 0x000054100d0e7816 */ /* 0x010fe40000000012 */
[----:B------:R-:W-:Y:S02]  /*0e80*/  SHF.R.U32.HI R18, RZ, 0xc, R17 ;  /* 0x0000000cff127819 */ /* 0x000fe40000011611 */
[----:B-1----:R-:W-:-:S05]  /*0e90*/  PRMT R23, R23, 0x5410, R24 ;  /* 0x0000541017177816 */ /* 0x002fca0000000018 */
[----:B------:R-:W-:Y:S01]  /*0ea0*/  HFMA2 R14, R14, R23, R20 ;  /* 0x000000170e0e7231 */ /* 0x000fe20000000014 */
[----:B------:R-:W-:Y:S02]  /*0eb0*/  LOP3.LUT R23, R18, 0xf, RZ, 0xc0, !PT ;  /* 0x0000000f12177812 */ /* 0x000fe400078ec0ff */
[----:B------:R-:W-:Y:S01]  /*0ec0*/  SHF.R.U32.HI R18, RZ, 0x10, R17 ;  /* 0x00000010ff127819 */ /* 0x000fe20000011611 */
[----:B0-----:R-:W-:Y:S02]  /*0ed0*/  HFMA2 R20, R16.H0_H0, R22.H0_H0, R14.H1_H1 ;  /* 0x2000001610147231 */ /* 0x001fe4000006080e */
[----:B------:R-:W4:Y:S01]  /*0ee0*/  LDG.E.U16.CONSTANT R16, desc[UR8][R4.64+0x30] ;  /* 0x0000300804107981 */ /* 0x000f22000c1e9500 */
[----:B------:R-:W-:Y:S01]  /*0ef0*/  IMAD.IADD R23, R23, 0x1, -R12 ;  /* 0x0000000117177824 */ /* 0x000fe200078e0a0c */
[----:B------:R-:W-:-:S04]  /*0f00*/  LOP3.LUT R18, R18, 0xf, RZ, 0xc0, !PT ;  /* 0x0000000f12127812 */ /* 0x000fc800078ec0ff */
[----:B------:R-:W-:Y:S01]  /*0f10*/  IADD3 R22, PT, PT, -R12, R18, RZ ;  /* 0x000000120c167210 */ /* 0x000fe20007ffe1ff */
[----:B------:R-:W0:Y:S01]  /*0f20*/  I2F.F16 R23, R23 ;  /* 0x0000001700177306 */ /* 0x000e220000200c00 */
[----:B------:R-:W4:Y:S07]  /*0f30*/  LDG.E.U16.CONSTANT R18, desc[UR8][R4.64+0x32] ;  /* 0x0000320804127981 */ /* 0x000f2e000c1e9500 */
[----:B------:R-:W1:Y:S01]  /*0f40*/  I2F.F16 R22, R22 ;  /* 0x0000001600167306 */ /* 0x000e620000200c00 */
[----:B0-----:R-:W-:Y:S01]  /*0f50*/  HFMA2 R27, R27.H0_H0, R23.H0_H0, R20.H0_H0 ;  /* 0x200000171b1b7231 */ /* 0x001fe20000040814 */
[----:B------:R-:W-:-:S02]  /*0f60*/  SHF.R.U32.HI R20, RZ, 0x14, R17 ;  /* 0x00000014ff147819 */ /* 0x000fc40000011611 */
[----:B------:R-:W-:Y:S01]  /*0f70*/  SHF.R.U32.HI R26, RZ, 0x18, R17 ;  /* 0x00000018ff1a7819 */ /* 0x000fe20000011611 */
[----:B-1----:R-:W-:Y:S01]  /*0f80*/  HFMA2 R29, R29.H0_H0, R22.H0_H0, R27.H0_H0 ;  /* 0x200000161d1d7231 */ /* 0x002fe2000004081b */
[----:B------:R-:W-:Y:S02]  /*0f90*/  LOP3.LUT R27, R20, 0xf, RZ, 0xc0, !PT ;  /* 0x0000000f141b7812 */ /* 0x000fe400078ec0ff */
[----:B------:R-:W4:Y:S01]  /*0fa0*/  LDG.E.U16.CONSTANT R20, desc[UR8][R4.64+0x34] ;  /* 0x0000340804147981 */ /* 0x000f22000c1e9500 */
[----:B------:R-:W-:Y:S02]  /*0fb0*/  LOP3.LUT R23, R26, 0xf, RZ, 0xc0, !PT ;  /* 0x0000000f1a177812 */ /* 0x000fe400078ec0ff */
[--C-:B------:R-:W-:Y:S02]  /*0fc0*/  IMAD.IADD R24, R27, 0x1, -R12.reuse ;  /* 0x000000011b187824 */ /* 0x100fe400078e0a0c */
[----:B------:R-:W4:Y:S01]  /*0fd0*/  LDG.E.U16.CONSTANT R27, desc[UR8][R4.64+0x38] ;  /* 0x00003808041b7981 */ /* 0x000f22000c1e9500 */
[----:B------:R-:W-:-:S03]  /*0fe0*/  IMAD.IADD R22, R23, 0x1, -R12 ;  /* 0x0000000117167824 */ /* 0x000fc600078e0a0c */
[----:B------:R-:W0:Y:S01]  /*0ff0*/  I2F.F16 R24, R24 ;  /* 0x0000001800187306 */ /* 0x000e220000200c00 */
[----:B------:R-:W4:Y:S07]  /*1000*/  LDG.E.U16.CONSTANT R23, desc[UR8][R4.64+0x36] ;  /* 0x0000360804177981 */ /* 0x000f2e000c1e9500 */
[----:B------:R-:W1:Y:S01]  /*1010*/  I2F.F16 R22, R22 ;  /* 0x0000001600167306 */ /* 0x000e620000200c00 */
[----:B0-----:R-:W-:Y:S02]  /*1020*/  HFMA2 R29, R25.H0_H0, R24.H0_H0, R29.H0_H0 ;  /* 0x20000018191d7231 */ /* 0x001fe4000004081d */
[----:B------:R-:W4:Y:S02]  /*1030*/  LDG.E.U16.CONSTANT R25, desc[UR8][R4.64+0x3a] ;  /* 0x00003a0804197981 */ /* 0x000f24000c1e9500 */
[----:B-1----:R-:W-:-:S02]  /*1040*/  HFMA2 R26, R21.H0_H0, R22.H0_H0, R29.H0_H0 ;  /* 0x20000016151a7231 */ /* 0x002fc4000004081d */
[----:B------:R-:W4:Y:S04]  /*1050*/  LDG.E.U16.CONSTANT R29, desc[UR8][R4.64+0x3c] ;  /* 0x00003c08041d7981 */ /* 0x000f28000c1e9500 */
[----:B------:R0:W4:Y:S01]  /*1060*/  LDG.E.U16.CONSTANT R21, desc[UR8][R4.64+0x3e] ;  /* 0x00003e0804157981 */ /* 0x000122000c1e9500 */
[----:B------:R-:W-:-:S06]  /*1070*/  LEA.HI R17, R17, -R12, RZ, 0x4 ;  /* 0x8000000c11117211 */ /* 0x000fcc00078f20ff */
[----:B------:R-:W3:Y:S01]  /*1080*/  I2F.F16 R17, R17 ;  /* 0x0000001100117306 */ /* 0x000ee20000200c00 */
[----:B------:R-:W-:-:S04]  /*1090*/  UIADD3 UR6, UPT, UPT, UR6, 0x4, URZ ;  /* 0x0000000406067890 */ /* 0x000fc8000fffe0ff */
[----:B------:R-:W-:Y:S01]  /*10a0*/  UISETP.NE.AND UP0, UPT, UR6, URZ, UPT ;  /* 0x000000ff0600728c */ /* 0x000fe2000bf05270 */
[----:B0-----:R-:W-:-:S05]  /*10b0*/  IADD3 R4, P0, PT, R4, 0x40, RZ ;  /* 0x0000004004047810 */ /* 0x001fca0007f1e0ff */
[----:B------:R-:W-:Y:S01]  /*10c0*/  IMAD.X R5, RZ, RZ, R5, P0 ;  /* 0x000000ffff057224 */ /* 0x000fe200000e0605 */
[----:B--2---:R-:W-:-:S05]  /*10d0*/  LOP3.LUT R22, R19, 0xf, RZ, 0xc0, !PT ;  /* 0x0000000f13167812 */ /* 0x004fca00078ec0ff */
[----:B------:R-:W-:Y:S01]  /*10e0*/  IMAD.IADD R22, R22, 0x1, -R12 ;  /* 0x0000000116167824 */ /* 0x000fe200078e0a0c */
[----:B------:R-:W-:-:S05]  /*10f0*/  SHF.R.U32.HI R24, RZ, 0x4, R19 ;  /* 0x00000004ff187819 */ /* 0x000fca0000011613 */
[----:B------:R-:W4:Y:S01]  /*1100*/  I2F.F16 R22, R22 ;  /* 0x0000001600167306 */ /* 0x000f220000200c00 */
[----:B------:R-:W-:-:S05]  /*1110*/  LOP3.LUT R24, R24, 0xf, RZ, 0xc0, !PT ;  /* 0x0000000f18187812 */ /* 0x000fca00078ec0ff */
[----:B------:R-:W-:Y:S02]  /*1120*/  IMAD.IADD R24, R24, 0x1, -R12 ;  /* 0x0000000118187824 */ /* 0x000fe400078e0a0c */
[----:B---3--:R-:W-:-:S04]  /*1130*/  HFMA2 R15, R15.H0_H0, R17.H0_H0, R26.H0_H0 ;  /* 0x200000110f0f7231 */ /* 0x008fc8000004081a */
[----:B------:R-:W0:Y:S01]  /*1140*/  I2F.F16 R24, R24 ;  /* 0x0000001800187306 */ /* 0x000e220000200c00 */
[----:B----4-:R-:W-:Y:S01]  /*1150*/  HMUL2 R26, R16.H0_H0, R22.H0_H0 ;  /* 0x20000016101a7232 */ /* 0x010fe20000000800 */
[----:B------:R-:W-:-:S04]  /*1160*/  SHF.R.U32.HI R16, RZ, 0x8, R19 ;  /* 0x00000008ff107819 */ /* 0x000fc80000011613 */
[----:B------:R-:W-:-:S05]  /*1170*/  LOP3.LUT R17, R16, 0xf, RZ, 0xc0, !PT ;  /* 0x0000000f10117812 */ /* 0x000fca00078ec0ff */
[----:B------:R-:W-:Y:S01]  /*1180*/  IMAD.IADD R17, R17, 0x1, -R12 ;  /* 0x0000000111117824 */ /* 0x000fe200078e0a0c */
[----:B0-----:R-:W-:-:S03]  /*1190*/  PRMT R16, R15, 0x5410, R24 ;  /* 0x000054100f107816 */ /* 0x001fc60000000018 */
[----:B------:R0:W1:Y:S01]  /*11a0*/  I2F.F16 R15, R17 ;  /* 0x00000011000f7306 */ /* 0x0000620000200c00 */
[----:B------:R-:W-:Y:S02]  /*11b0*/  PRMT R14, R14, 0x5410, R26 ;  /* 0x000054100e0e7816 */ /* 0x000fe4000000001a */
[----:B------:R-:W-:-:S04]  /*11c0*/  SHF.R.U32.HI R26, RZ, 0xc, R19 ;  /* 0x0000000cff1a7819 */ /* 0x000fc80000011613 */
[----:B------:R-:W-:Y:S02]  /*11d0*/  LOP3.LUT R26, R26, 0xf, RZ, 0xc0, !PT ;  /* 0x0000000f1a1a7812 */ /* 0x000fe400078ec0ff */
[----:B0-----:R-:W-:Y:S02]  /*11e0*/  PRMT R17, R13, 0x5410, R18 ;  /* 0x000054100d117816 */ /* 0x001fe40000000012 */
[--C-:B------:R-:W-:Y:S02]  /*11f0*/  SHF.R.U32.HI R18, RZ, 0x10, R19.reuse ;  /* 0x00000010ff127819 */ /* 0x100fe40000011613 */
[----:B------:R-:W-:Y:S01]  /*1200*/  SHF.R.U32.HI R24, RZ, 0x14, R19 ;  /* 0x00000014ff187819 */ /* 0x000fe20000011613 */
[----:B------:R-:W-:Y:S02]  /*1210*/  HFMA2 R14, R17, R16, R14 ;  /* 0x00000010110e7231 */ /* 0x000fe4000000000e */
[----:B------:R-:W-:Y:S01]  /*1220*/  IMAD.IADD R16, R26, 0x1, -R12 ;  /* 0x000000011a107824 */ /* 0x000fe200078e0a0c */
[----:B------:R-:W-:Y:S01]  /*1230*/  LOP3.LUT R18, R18, 0xf, RZ, 0xc0, !PT ;  /* 0x0000000f12127812 */ /* 0x000fe200078ec0ff */
[----:B-1----:R-:W-:Y:S01]  /*1240*/  HFMA2 R15, R20.H0_H0, R15.H0_H0, R14.H1_H1 ;  /* 0x2000000f140f7231 */ /* 0x002fe2000006080e */
[----:B------:R-:W-:-:S02]  /*1250*/  LOP3.LUT R24, R24, 0xf, RZ, 0xc0, !PT ;  /* 0x0000000f18187812 */ /* 0x000fc400078ec0ff */
[----:B------:R-:W-:Y:S01]  /*1260*/  SHF.R.U32.HI R20, RZ, 0x18, R19 ;  /* 0x00000018ff147819 */ /* 0x000fe20000011613 */
[----:B------:R-:W0:Y:S01]  /*1270*/  I2F.F16 R16, R16 ;  /* 0x0000001000107306 */ /* 0x000e220000200c00 */
[----:B------:R-:W-:Y:S01]  /*1280*/  IADD3 R22, PT, PT, -R12, R18, RZ ;  /* 0x000000120c167210 */ /* 0x000fe20007ffe1ff */
[----:B------:R-:W-:Y:S01]  /*1290*/  IMAD.IADD R18, R24, 0x1, -R12 ;  /* 0x0000000118127824 */ /* 0x000fe200078e0a0c */
[----:B------:R-:W-:-:S05]  /*12a0*/  LOP3.LUT R20, R20, 0xf, RZ, 0xc0, !PT ;  /* 0x0000000f14147812 */ /* 0x000fca00078ec0ff */
[----:B------:R-:W1:Y:S01]  /*12b0*/  I2F.F16 R17, R22 ;  /* 0x0000001600117306 */ /* 0x000e620000200c00 */
[----:B------:R-:W-:Y:S01]  /*12c0*/  IMAD.IADD R20, R20, 0x1, -R12 ;  /* 0x0000000114147824 */ /* 0x000fe200078e0a0c */
[----:B------:R-:W-:-:S06]  /*12d0*/  LEA.HI R19, R19, -R12, RZ, 0x4 ;  /* 0x8000000c13137211 */ /* 0x000fcc00078f20ff */
[----:B------:R-:W2:Y:S01]  /*12e0*/  I2F.F16 R18, R18 ;  /* 0x0000001200127306 */ /* 0x000ea20000200c00 */
[----:B0-----:R-:W-:-:S07]  /*12f0*/  HFMA2 R15, R23.H0_H0, R16.H0_H0, R15.H0_H0 ;  /* 0x20000010170f7231 */ /* 0x001fce000004080f */
[----:B------:R-:W0:Y:S01]  /*1300*/  I2F.F16 R20, R20 ;  /* 0x0000001400147306 */ /* 0x000e220000200c00 */
[----:B-1----:R-:W-:-:S07]  /*1310*/  HFMA2 R15, R27.H0_H0, R17.H0_H0, R15.H0_H0 ;  /* 0x200000111b0f7231 */ /* 0x002fce000004080f */
[----:B------:R-:W1:Y:S01]  /*1320*/  I2F.F16 R19, R19 ;  /* 0x0000001300137306 */ /* 0x000e620000200c00 */
[----:B--2---:R-:W-:-:S04]  /*1330*/  HFMA2 R15, R25.H0_H0, R18.H0_H0, R15.H0_H0 ;  /* 0x20000012190f7231 */ /* 0x004fc8000004080f */
[----:B0-----:R-:W-:Y:S02]  /*1340*/  HFMA2 R15, R29.H0_H0, R20.H0_H0, R15.H0_H0 ;  /* 0x200000141d0f7231 */ /* 0x001fe4000004080f */
[----:B------:R-:W-:Y:S02]  /*1350*/  IMAD.MOV.U32 R16, RZ, RZ, R2 ;  /* 0x000000ffff107224 */ /* 0x000fe400078e0002 */
[----:B------:R-:W-:Y:S02]  /*1360*/  IMAD.MOV.U32 R17, RZ, RZ, R3 ;  /* 0x000000ffff117224 */ /* 0x000fe400078e0003 */
[----:B-1----:R-:W-:Y:S02]  /*1370*/  HFMA2 R15, R21.H0_H0, R19.H0_H0, R15.H0_H0 ;  /* 0x20000013150f7231 */ /* 0x002fe4000004080f */
[----:B------:R-:W-:-:S04]  /*1380*/  IMAD.WIDE R2, R11, 0x4, R6 ;  /* 0x000000040b027825 */ /* 0x000fc800078e0206 */
[----:B------:R-:W-:Y:S01]  /*1390*/  HFMA2 R14, R13.H0_H0, R15.H0_H0, R14.H0_H0 ;  /* 0x2000000f0d0e7231 */ /* 0x000fe2000004080e */
[----:B------:R-:W-:Y:S06]  /*13a0*/  BRA.U UP0, `(.L_x_40) ;  /* 0xfffffff100cc7547 */ /* 0x000fec000b83ffff */
[----:B------:R-:W-:Y:S01]  /*13b0*/  IMAD.WIDE R16, R11, 0x10, R16 ;  /* 0x000000100b107825 */ /* 0x000fe200078e0210 */
[----:B------:R-:W-:-:S03]  /*13c0*/  MOV R3, R5 ;  /* 0x0000000500037202 */ /* 0x000fc60000000f00 */
[----:B------:R-:W-:-:S07]  /*13d0*/  IMAD.MOV.U32 R2, RZ, RZ, R4 ;  /* 0x000000ffff027224 */ /* 0x000fce00078e0004 */
.L_x_39:
[----:B------:R-:W-:-:S09]  /*13e0*/  UISETP.NE.AND UP0, UPT, UR11, URZ, UPT ;  /* 0x000000ff0b00728c */ /* 0x000fd2000bf05270 */
[----:B------:R-:W-:Y:S05]  /*13f0*/  BRA.U !UP0, `(.L_x_41) ;  /* 0x0000000908647547 */ /* 0x000fea000b800000 */
[----:B------:R-:W0:Y:S01]  /*1400*/  LDCU UR6, c[0x0][0x3b4] ;  /* 0x00007680ff0677ac */ /* 0x000e220008000800 */
[----:B------:R-:W-:-:S05]  /*1410*/  IMAD.U32 R4, RZ, RZ, UR11 ;  /* 0x0000000bff047e24 */ /* 0x000fca000f8e00ff */
[----:B------:R-:W-:Y:S01]  /*1420*/  ISETP.NE.AND P0, PT, R4, 0x1, PT ;  /* 0x000000010400780c */ /* 0x000fe20003f05270 */
[----:B0-----:R-:W-:-:S12]  /*1430*/  ULOP3.LUT UP0, URZ, UR6, 0x8, URZ, 0xc0, !UPT ;  /* 0x0000000806ff7892 */ /* 0x001fd8000f80c0ff */
[----:B------:R-:W-:Y:S05]  /*1440*/  @!P0 BRA `(.L_x_42) ;  /* 0x0000000400908947 */ /* 0x000fea0003800000 */
        /* <DEDUP_REMOVED lines=9> */
[----:B------:R-:W4:Y:S04]  /*14e0*/  LDG.E.CONSTANT R19, desc[UR8][R4.64] ;  /* 0x0000000804137981 */ /* 0x000f28000c1e9900 */
[----:B------:R-:W4:Y:S01]  /*14f0*/  LDG.E.U16.CONSTANT R17, desc[UR8][R2.64+0xe] ;  /* 0x00000e0802117981 */ /* 0x000f22000c1e9500 */
[----:B--2---:R-:W-:Y:S02]  /*1500*/  LOP3.LUT R18, R7, 0xf, RZ, 0xc0, !PT ;  /* 0x0000000f07127812 */ /* 0x004fe400078ec0ff */
[----:B------:R-:W-:-:S03]  /*1510*/  SHF.R.U32.HI R16, RZ, 0x4, R7 ;  /* 0x00000004ff107819 */ /* 0x000fc60000011607 */
[----:B------:R-:W-:Y:S01]  /*1520*/  IMAD.IADD R18, R18, 0x1, -R12 ;  /* 0x0000000112127824 */ /* 0x000fe200078e0a0c */
[----:B------:R-:W-:-:S05]  /*1530*/  LOP3.LUT R16, R16, 0xf, RZ, 0xc0, !PT ;  /* 0x0000000f10107812 */ /* 0x000fca00078ec0ff */
[----:B------:R-:W-:Y:S01]  /*1540*/  IMAD.IADD R20, R16, 0x1, -R12 ;  /* 0x0000000110147824 */ /* 0x000fe200078e0a0c */
[----:B------:R-:W3:Y:S01]  /*1550*/  I2F.F16 R18, R18 ;  /* 0x0000001200127306 */ /* 0x000ee20000200c00 */
[----:B------:R-:W-:-:S07]  /*1560*/  SHF.R.U32.HI R16, RZ, 0x8, R7 ;  /* 0x00000008ff107819 */ /* 0x000fce0000011607 */
[----:B------:R-:W4:Y:S01]  /*1570*/  I2F.F16 R20, R20 ;  /* 0x0000001400147306 */ /* 0x000f220000200c00 */
[----:B------:R-:W-:Y:S01]  /*1580*/  LOP3.LUT R16, R16, 0xf, RZ, 0xc0, !PT ;  /* 0x0000000f10107812 */ /* 0x000fe200078ec0ff */
[----:B---3--:R-:W-:Y:S02]  /*1590*/  HMUL2 R22, R6.H0_H0, R18.H0_H0 ;  /* 0x2000001206167232 */ /* 0x008fe40000000800 */
[----:B------:R-:W2:Y:S01]  /*15a0*/  LDG.E.U16.CONSTANT R6, desc[UR8][R2.64+0x10] ;  /* 0x0000100802067981 */ /* 0x000ea2000c1e9500 */
[--C-:B------:R-:W-:Y:S01]  /*15b0*/  SHF.R.U32.HI R24, RZ, 0xc, R7.reuse ;  /* 0x0000000cff187819 */ /* 0x100fe20000011607 */
[----:B----4-:R-:W-:Y:S02]  /*15c0*/  HFMA2 R29, R29.H0_H0, R20.H0_H0, R22.H0_H0 ;  /* 0x200000141d1d7231 */ /* 0x010fe40000040816 */
[----:B------:R-:W-:Y:S02]  /*15d0*/  IMAD.IADD R22, R16, 0x1, -R12 ;  /* 0x0000000110167824 */ /* 0x000fe400078e0a0c */
[----:B------:R-:W3:Y:S01]  /*15e0*/  LDG.E.U16.CONSTANT R16, desc[UR8][R2.64+0x12] ;  /* 0x0000120802107981 */ /* 0x000ee2000c1e9500 */
[----:B------:R-:W-:Y:S01]  /*15f0*/  LOP3.LUT R24, R24, 0xf, RZ, 0xc0, !PT ;  /* 0x0000000f18187812 */ /* 0x000fe200078ec0ff */
[----:B------:R-:W0:Y:S01]  /*1600*/  I2F.F16 R18, R22 ;  /* 0x0000001600127306 */ /* 0x000e220000200c00 */
[----:B------:R-:W-:-:S03]  /*1610*/  SHF.R.U32.HI R20, RZ, 0x10, R7 ;  /* 0x00000010ff147819 */ /* 0x000fc60000011607 */
[----:B------:R-:W-:Y:S01]  /*1620*/  IMAD.IADD R24, R24, 0x1, -R12 ;  /* 0x0000000118187824 */ /* 0x000fe200078e0a0c */
[----:B------:R-:W-:-:S03]  /*1630*/  LOP3.LUT R26, R20, 0xf, RZ, 0xc0, !PT ;  /* 0x0000000f141a7812 */ /* 0x000fc600078ec0ff */
[----:B------:R-:W1:Y:S02]  /*1640*/  I2F.F16 R20, R24 ;  /* 0x0000001800147306 */ /* 0x000e640000200c00 */
[----:B------:R-:W-:Y:S02]  /*1650*/  IMAD.IADD R26, R26, 0x1, -R12 ;  /* 0x000000011a1a7824 */ /* 0x000fe400078e0a0c */
[----:B0-----:R-:W-:-:S04]  /*1660*/  HFMA2 R29, R27.H0_H0, R18.H0_H0, R29.H0_H0 ;  /* 0x200000121b1d7231 */ /* 0x001fc8000004081d */
[----:B------:R-:W0:Y:S01]  /*1670*/  I2F.F16 R26, R26 ;  /* 0x0000001a001a7306 */ /* 0x000e220000200c00 */
[----:B------:R-:W4:Y:S04]  /*1680*/  LDG.E.U16.CONSTANT R18, desc[UR8][R2.64+0x14] ;  /* 0x0000140802127981 */ /* 0x000f28000c1e9500 */
[----:B------:R-:W4:Y:S01]  /*1690*/  LDG.E.U16.CONSTANT R27, desc[UR8][R2.64+0x16] ;  /* 0x00001608021b7981 */ /* 0x000f22000c1e9500 */
[----:B-1----:R-:W-:-:S03]  /*16a0*/  HFMA2 R20, R25.H0_H0, R20.H0_H0, R29.H0_H0 ;  /* 0x2000001419147231 */ /* 0x002fc6000004081d */
[----:B------:R-:W4:Y:S04]  /*16b0*/  LDG.E.U16.CONSTANT R29, desc[UR8][R2.64+0x18] ;  /* 0x00001808021d7981 */ /* 0x000f28000c1e9500 */
[----:B------:R-:W4:Y:S01]  /*16c0*/  LDG.E.U16.CONSTANT R25, desc[UR8][R2.64+0x1a] ;  /* 0x00001a0802197981 */ /* 0x000f22000c1e9500 */
[----:B0-----:R-:W-:-:S03]  /*16d0*/  HFMA2 R22, R21.H0_H0, R26.H0_H0, R20.H0_H0 ;  /* 0x2000001a15167231 */ /* 0x001fc60000040814 */
[----:B------:R-:W4:Y:S04]  /*16e0*/  LDG.E.U16.CONSTANT R20, desc[UR8][R2.64+0x1c] ;  /* 0x00001c0802147981 */ /* 0x000f28000c1e9500 */
[----:B------:R0:W4:Y:S01]  /*16f0*/  LDG.E.U16.CONSTANT R21, desc[UR8][R2.64+0x1e] ;  /* 0x00001e0802157981 */ /* 0x000122000c1e9500 */
[----:B------:R-:W-:-:S04]  /*1700*/  SHF.R.U32.HI R24, RZ, 0x14, R7 ;  /* 0x00000014ff187819 */ /* 0x000fc80000011607 */
[----:B------:R-:W-:-:S04]  /*1710*/  LOP3.LUT R24, R24, 0xf, RZ, 0xc0, !PT ;  /* 0x0000000f18187812 */ /* 0x000fc800078ec0ff */
[----:B------:R-:W-:-:S06]  /*1720*/  IADD3 R24, PT, PT, -R12, R24, RZ ;  /* 0x000000180c187210 */ /* 0x000fcc0007ffe1ff */
[----:B------:R-:W1:Y:S02]  /*1730*/  I2F.F16 R24, R24 ;  /* 0x0000001800187306 */ /* 0x000e640000200c00 */
[----:B-1----:R-:W-:Y:S01]  /*1740*/  HFMA2 R15, R15.H0_H0, R24.H0_H0, R22.H0_H0 ;  /* 0x200000180f0f7231 */ /* 0x002fe20000040816 */
[----:B------:R-:W-:-:S04]  /*1750*/  SHF.R.U32.HI R22, RZ, 0x18, R7 ;  /* 0x00000018ff167819 */ /* 0x000fc80000011607 */
[----:B------:R-:W-:-:S05]  /*1760*/  LOP3.LUT R22, R22, 0xf, RZ, 0xc0, !PT ;  /* 0x0000000f16167812 */ /* 0x000fca00078ec0ff */
[----:B------:R-:W-:-:S06]  /*1770*/  IMAD.IADD R26, R22, 0x1, -R12 ;  /* 0x00000001161a7824 */ /* 0x000fcc00078e0a0c */
[----:B------:R-:W1:Y:S01]  /*1780*/  I2F.F16 R26, R26 ;  /* 0x0000001a001a7306 */ /* 0x000e620000200c00 */
[----:B------:R-:W-:Y:S02]  /*1790*/  LEA.HI R22, R7, -R12, RZ, 0x4 ;  /* 0x8000000c07167211 */ /* 0x000fe400078f20ff */
[----:B------:R-:W-:-:S05]  /*17a0*/  LOP3.LUT R7, R19, 0xf, RZ, 0xc0, !PT ;  /* 0x0000000f13077812 */ /* 0x000fca00078ec0ff */
[----:B------:R-:W0:Y:S01]  /*17b0*/  I2F.F16 R22, R22 ;  /* 0x0000001600167306 */ /* 0x000e220000200c00 */
[----:B------:R-:W-:Y:S02]  /*17c0*/  IMAD.IADD R24, R7, 0x1, -R12 ;  /* 0x0000000107187824 */ /* 0x000fe400078e0a0c */
[----:B-1----:R-:W-:Y:S01]  /*17d0*/  HFMA2 R15, R23.H0_H0, R26.H0_H0, R15.H0_H0 ;  /* 0x2000001a170f7231 */ /* 0x002fe2000004080f */
[----:B------:R-:W-:-:S04]  /*17e0*/  SHF.R.U32.HI R23, RZ, 0x4, R19 ;  /* 0x00000004ff177819 */ /* 0x000fc80000011613 */
[----:B------:R-:W-:Y:S02]  /*17f0*/  LOP3.LUT R7, R23, 0xf, RZ, 0xc0, !PT ;  /* 0x0000000f17077812 */ /* 0x000fe400078ec0ff */
[----:B------:R1:W-:Y:S03]  /*1800*/  I2F.F16 R23, R24 ;  /* 0x0000001800177306 */ /* 0x0003e60000200c00 */
[----:B------:R-:W-:Y:S02]  /*1810*/  IMAD.IADD R7, R7, 0x1, -R12 ;  /* 0x0000000107077824 */ /* 0x000fe400078e0a0c */
[----:B0-----:R-:W-:Y:S01]  /*1820*/  HFMA2 R15, R17.H0_H0, R22.H0_H0, R15.H0_H0 ;  /* 0x20000016110f7231 */ /* 0x001fe2000004080f */
[----:B------:R-:W-:-:S03]  /*1830*/  SHF.R.U32.HI R17, RZ, 0x8, R19 ;  /* 0x00000008ff117819 */ /* 0x000fc60000011613 */
[----:B------:R-:W0:Y:S01]  /*1840*/  I2F.F16 R7, R7 ;  /* 0x0000000700077306 */ /* 0x000e220000200c00 */
[----:B------:R-:W-:Y:S02]  /*1850*/  LOP3.LUT R17, R17, 0xf, RZ, 0xc0, !PT ;  /* 0x0000000f11117812 */ /* 0x000fe400078ec0ff */
[----:B------:R-:W-:-:S03]  /*1860*/  SHF.R.U32.HI R22, RZ, 0xc, R19 ;  /* 0x0000000cff167819 */ /* 0x000fc60000011613 */
[--C-:B------:R-:W-:Y:S01]  /*1870*/  IMAD.IADD R17, R17, 0x1, -R12.reuse ;  /* 0x0000000111117824 */ /* 0x100fe200078e0a0c */
[----:B------:R-:W-:Y:S02]  /*1880*/  LOP3.LUT R22, R22, 0xf, RZ, 0xc0, !PT ;  /* 0x0000000f16167812 */ /* 0x000fe400078ec0ff */
[----:B-1----:R-:W-:Y:S02]  /*1890*/  SHF.R.U32.HI R24, RZ, 0x10, R19 ;  /* 0x00000010ff187819 */ /* 0x002fe40000011613 */
[----:B0-----:R-:W-:Y:S01]  /*18a0*/  PRMT R15, R15, 0x5410, R7 ;  /* 0x000054100f0f7816 */ /* 0x001fe20000000007 */
[----:B------:R-:W-:Y:S01]  /*18b0*/  IMAD.IADD R7, R22, 0x1, -R12 ;  /* 0x0000000116077824 */ /* 0x000fe200078e0a0c */
[----:B------:R-:W-:Y:S02]  /*18c0*/  SHF.R.U32.HI R22, RZ, 0x14, R19 ;  /* 0x00000014ff167819 */ /* 0x000fe40000011613 */
[----:B------:R-:W-:-:S03]  /*18d0*/  LOP3.LUT R24, R24, 0xf, RZ, 0xc0, !PT ;  /* 0x0000000f18187812 */ /* 0x000fc600078ec0ff */
[----:B------:R-:W-:Y:S02]  /*18e0*/  I2F.F16 R7, R7 ;  /* 0x0000000700077306 */ /* 0x000fe40000200c00 */
[----:B------:R-:W-:Y:S01]  /*18f0*/  IMAD.IADD R24, R24, 0x1, -R12 ;  /* 0x0000000118187824 */ /* 0x000fe200078e0a0c */
[----:B------:R-:W-:-:S05]  /*1900*/  IADD3 R2, P0, PT, R2, 0x20, RZ ;  /* 0x0000002002027810 */ /* 0x000fca0007f1e0ff */
[----:B------:R-:W-:Y:S02]  /*1910*/  IMAD.X R3, RZ, RZ, R3, P0 ;  /* 0x000000ffff037224 */ /* 0x000fe400000e0603 */
[----:B--2---:R-:W-:Y:S02]  /*1920*/  HMUL2 R23, R6.H0_H0, R23.H0_H0 ;  /* 0x2000001706177232 */ /* 0x004fe40000000800 */
[----:B------:R3:W4:Y:S03]  /*1930*/  I2F.F16 R6, R17 ;  /* 0x0000001100067306 */ /* 0x0007260000200c00 */
[----:B------:R-:W-:Y:S02]  /*1940*/  PRMT R14, R14, 0x5410, R23 ;  /* 0x000054100e0e7816 */ /* 0x000fe40000000017 */
[----:B---3-5:R-:W-:-:S05]  /*1950*/  PRMT R17, R13, 0x5410, R16 ;  /* 0x000054100d117816 */ /* 0x028fca0000000010 */
[----:B------:R-:W-:Y:S01]  /*1960*/  HFMA2 R14, R17, R15, R14 ;  /* 0x0000000f110e7231 */ /* 0x000fe2000000000e */
[----:B------:R-:W-:Y:S02]  /*1970*/  LOP3.LUT R17, R22, 0xf, RZ, 0xc0, !PT ;  /* 0x0000000f16117812 */ /* 0x000fe400078ec0ff */
[----:B------:R-:W-:Y:S02]  /*1980*/  SHF.R.U32.HI R22, RZ, 0x18, R19 ;  /* 0x00000018ff167819 */ /* 0x000fe40000011613 */
[----:B------:R-:W-:Y:S02]  /*1990*/  IADD3 R16, PT, PT, -R12, R17, RZ ;  /* 0x000000110c107210 */ /* 0x000fe40007ffe1ff */
[----:B------:R-:W-:Y:S01]  /*19a0*/  LOP3.LUT R17, R22, 0xf, RZ, 0xc0, !PT ;  /* 0x0000000f16117812 */ /* 0x000fe200078ec0ff */
[----:B------:R-:W0:Y:S04]  /*19b0*/  I2F.F16 R15, R24 ;  /* 0x00000018000f7306 */ /* 0x000e280000200c00 */
[----:B------:R-:W-:Y:S01]  /*19c0*/  IMAD.IADD R17, R17, 0x1, -R12 ;  /* 0x0000000111117824 */ /* 0x000fe200078e0a0c */
[----:B------:R-:W-:-:S03]  /*19d0*/  LEA.HI R19, R19, -R12, RZ, 0x4 ;  /* 0x8000000c13137211 */ /* 0x000fc600078f20ff */
[----:B------:R-:W1:Y:S01]  /*19e0*/  I2F.F16 R16, R16 ;  /* 0x0000001000107306 */ /* 0x000e620000200c00 */
[----:B----4-:R-:W-:-:S04]  /*19f0*/  HFMA2 R6, R18.H0_H0, R6.H0_H0, R14.H1_H1 ;  /* 0x2000000612067231 */ /* 0x010fc8000006080e */
[----:B------:R-:W-:-:S03]  /*1a00*/  HFMA2 R6, R27.H0_H0, R7.H0_H0, R6.H0_H0 ;  /* 0x200000071b067231 */ /* 0x000fc60000040806 */
[----:B------:R-:W2:Y:S01]  /*1a10*/  I2F.F16 R17, R17 ;  /* 0x0000001100117306 */ /* 0x000ea20000200c00 */
[----:B0-----:R-:W-:-:S07]  /*1a20*/  HFMA2 R6, R29.H0_H0, R15.H0_H0, R6.H0_H0 ;  /* 0x2000000f1d067231 */ /* 0x001fce0000040806 */
[----:B------:R-:W0:Y:S01]  /*1a30*/  I2F.F16 R19, R19 ;  /* 0x0000001300137306 */ /* 0x000e220000200c00 */
[----:B-1----:R-:W-:-:S04]  /*1a40*/  HFMA2 R6, R25.H0_H0, R16.H0_H0, R6.H0_H0 ;  /* 0x2000001019067231 */ /* 0x002fc80000040806 */
[----:B--2---:R-:W-:Y:S02]  /*1a50*/  HFMA2 R6, R20.H0_H0, R17.H0_H0, R6.H0_H0 ;  /* 0x2000001114067231 */ /* 0x004fe40000040806 */
[----:B------:R-:W-:-:S04]  /*1a60*/  IMAD.WIDE R16, R11, 0x4, R4 ;  /* 0x000000040b107825 */ /* 0x000fc800078e0204 */
[----:B0-----:R-:W-:-:S04]  /*1a70*/  HFMA2 R7, R21.H0_H0, R19.H0_H0, R6.H0_H0 ;  /* 0x2000001315077231 */ /* 0x001fc80000040806 */
[----:B------:R-:W-:-:S07]  /*1a80*/  HFMA2 R14, R13.H0_H0, R7.H0_H0, R14.H0_H0 ;  /* 0x200000070d0e7231 */ /* 0x000fce000004080e */
.L_x_42:
[----:B------:R-:W-:Y:S05]  /*1a90*/  BRA.U !UP0, `(.L_x_41) ;  /* 0x0000000108bc7547 */ /* 0x000fea000b800000 */
[----:B------:R-:W2:Y:S04]  /*1aa0*/  LDG.E.CONSTANT R17, desc[UR8][R16.64] ;  /* 0x0000000810117981 */ /* 0x000ea8000c1e9900 */
[----:B------:R-:W3:Y:S04]  /*1ab0*/  LDG.E.U16.CONSTANT R4, desc[UR8][R2.64] ;  /* 0x0000000802047981 */ /* 0x000ee8000c1e9500 */
[----:B------:R-:W4:Y:S04]  /*1ac0*/  LDG.E.U16.CONSTANT R19, desc[UR8][R2.64+0x2] ;  /* 0x0000020802137981 */ /* 0x000f28000c1e9500 */
[----:B------:R-:W4:Y:S04]  /*1ad0*/  LDG.E.U16.CONSTANT R21, desc[UR8][R2.64+0x4] ;  /* 0x0000040802157981 */ /* 0x000f28000c1e9500 */
[----:B------:R-:W4:Y:S04]  /*1ae0*/  LDG.E.U16.CONSTANT R15, desc[UR8][R2.64+0x6] ;  /* 0x00000608020f7981 */ /* 0x000f28000c1e9500 */
[----:B------:R-:W4:Y:S04]  /*1af0*/  LDG.E.U16.CONSTANT R11, desc[UR8][R2.64+0x8] ;  /* 0x00000808020b7981 */ /* 0x000f28000c1e9500 */
[----:B------:R-:W4:Y:S04]  /*1b00*/  LDG.E.U16.CONSTANT R7, desc[UR8][R2.64+0xa] ;  /* 0x00000a0802077981 */ /* 0x000f28000c1e9500 */
[----:B------:R-:W4:Y:S04]  /*1b10*/  LDG.E.U16.CONSTANT R5, desc[UR8][R2.64+0xc] ;  /* 0x00000c0802057981 */ /* 0x000f28000c1e9500 */
[----:B------:R0:W4:Y:S01]  /*1b20*/  LDG.E.U16.CONSTANT R23, desc[UR8][R2.64+0xe] ;  /* 0x00000e0802177981 */ /* 0x000122000c1e9500 */
[----:B--2---:R-:W-:-:S02]  /*1b30*/  SHF.R.U32.HI R6, RZ, 0x4, R17 ;  /* 0x00000004ff067819 */ /* 0x004fc40000011611 */
[--C-:B------:R-:W-:Y:S02]  /*1b40*/  SHF.R.U32.HI R16, RZ, 0x8, R17.reuse ;  /* 0x00000008ff107819 */ /* 0x100fe40000011611 */
[----:B------:R-:W-:Y:S02]  /*1b50*/  LOP3.LUT R27, R6, 0xf, RZ, 0xc0, !PT ;  /* 0x0000000f061b7812 */ /* 0x000fe400078ec0ff */
[----:B------:R-:W-:Y:S02]  /*1b60*/  LOP3.LUT R25, R17, 0xf, RZ, 0xc0, !PT ;  /* 0x0000000f11197812 */ /* 0x000fe400078ec0ff */
[--C-:B------:R-:W-:Y:S01]  /*1b70*/  SHF.R.U32.HI R18, RZ, 0x14, R17.reuse ;  /* 0x00000014ff127819 */ /* 0x100fe20000011611 */
[--C-:B------:R-:W-:Y:S01]  /*1b80*/  IMAD.IADD R6, R27, 0x1, -R12.reuse ;  /* 0x000000011b067824 */ /* 0x100fe200078e0a0c */
[----:B------:R-:W-:Y:S01]  /*1b90*/  LOP3.LUT R27, R16, 0xf, RZ, 0xc0, !PT ;  /* 0x0000000f101b7812 */ /* 0x000fe200078ec0ff */
[----:B------:R-:W-:Y:S01]  /*1ba0*/  IMAD.IADD R25, R25, 0x1, -R12 ;  /* 0x0000000119197824 */ /* 0x000fe200078e0a0c */
[----:B------:R-:W-:-:S02]  /*1bb0*/  SHF.R.U32.HI R16, RZ, 0xc, R17 ;  /* 0x0000000cff107819 */ /* 0x000fc40000011611 */
[--C-:B------:R-:W-:Y:S01]  /*1bc0*/  SHF.R.U32.HI R20, RZ, 0x18, R17.reuse ;  /* 0x00000018ff147819 */ /* 0x100fe20000011611 */
[----:B0-----:R-:W-:Y:S01]  /*1bd0*/  IMAD.IADD R2, R27, 0x1, -R12 ;  /* 0x000000011b027824 */ /* 0x001fe200078e0a0c */
[----:B------:R-:W-:Y:S01]  /*1be0*/  LOP3.LUT R3, R16, 0xf, RZ, 0xc0, !PT ;  /* 0x0000000f10037812 */ /* 0x000fe200078ec0ff */
[----:B------:R-:W3:Y:S01]  /*1bf0*/  I2F.F16 R25, R25 ;  /* 0x0000001900197306 */ /* 0x000ee20000200c00 */
[----:B------:R-:W-:-:S03]  /*1c00*/  SHF.R.U32.HI R16, RZ, 0x10, R17 ;  /* 0x00000010ff107819 */ /* 0x000fc60000011611 */
[----:B------:R-:W-:Y:S01]  /*1c10*/  IMAD.IADD R3, R3, 0x1, -R12 ;  /* 0x0000000103037824 */ /* 0x000fe200078e0a0c */
[----:B------:R-:W-:-:S03]  /*1c20*/  LOP3.LUT R27, R16, 0xf, RZ, 0xc0, !PT ;  /* 0x0000000f101b7812 */ /* 0x000fc600078ec0ff */
[----:B------:R-:W4:Y:S01]  /*1c30*/  I2F.F16 R6, R6 ;  /* 0x0000000600067306 */ /* 0x000f220000200c00 */
[----:B------:R-:W-:Y:S02]  /*1c40*/  IADD3 R16, PT, PT, -R12, R27, RZ ;  /* 0x0000001b0c107210 */ /* 0x000fe40007ffe1ff */
[----:B------:R-:W-:Y:S01]  /*1c50*/  LOP3.LUT R27, R18, 0xf, RZ, 0xc0, !PT ;  /* 0x0000000f121b7812 */ /* 0x000fe200078ec0ff */
[----:B---3--:R-:W-:-:S04]  /*1c60*/  HMUL2 R4, R4.H0_H0, R25.H0_H0 ;  /* 0x2000001904047232 */ /* 0x008fc80000000800 */
[----:B------:R-:W0:Y:S01]  /*1c70*/  I2F.F16 R2, R2 ;  /* 0x0000000200027306 */ /* 0x000e220000200c00 */
[----:B------:R-:W-:Y:S01]  /*1c80*/  IMAD.IADD R18, R27, 0x1, -R12 ;  /* 0x000000011b127824 */ /* 0x000fe200078e0a0c */
[----:B------:R-:W-:-:S05]  /*1c90*/  LOP3.LUT R27, R20, 0xf, RZ, 0xc0, !PT ;  /* 0x0000000f141b7812 */ /* 0x000fca00078ec0ff */
[----:B------:R-:W-:Y:S01]  /*1ca0*/  IMAD.IADD R27, R27, 0x1, -R12 ;  /* 0x000000011b1b7824 */ /* 0x000fe200078e0a0c */
[----:B------:R-:W1:Y:S01]  /*1cb0*/  I2F.F16 R3, R3 ;  /* 0x0000000300037306 */ /* 0x000e620000200c00 */
[----:B----4-:R-:W-:Y:S01]  /*1cc0*/  HFMA2 R4, R19.H0_H0, R6.H0_H0, R4.H0_H0 ;  /* 0x2000000613047231 */ /* 0x010fe20000040804 */
[----:B------:R-:W-:-:S03]  /*1cd0*/  LEA.HI R12, R17, -R12, RZ, 0x4 ;  /* 0x8000000c110c7211 */ /* 0x000fc600078f20ff */
[----:B0-----:R-:W-:-:S03]  /*1ce0*/  HFMA2 R2, R21.H0_H0, R2.H0_H0, R4.H0_H0 ;  /* 0x2000000215027231 */ /* 0x001fc60000040804 */
        /* <DEDUP_REMOVED lines=9> */
[----:B-----5:R-:W-:-:S07]  /*1d80*/  HFMA2 R14, R13.H0_H0, R7.H0_H0, R14.H0_H0 ;  /* 0x200000070d0e7231 */ /* 0x020fce000004080e */
.L_x_41:
[----:B------:R-:W0:Y:S01]  /*1d90*/  LDCU UR6, c[0x0][0x3b4] ;  /* 0x00007680ff0677ac */ /* 0x000e220008000800 */
[----:B------:R-:W-:Y:S02]  /*1da0*/  UIADD3 UR5, UPT, UPT, UR5, 0x1, URZ ;  /* 0x0000000105057890 */ /* 0x000fe4000fffe0ff */
[----:B0-----:R-:W-:-:S06]  /*1db0*/  UIADD3 UR4, UPT, UPT, UR4, UR6, URZ ;  /* 0x0000000604047290 */ /* 0x001fcc000fffe0ff */
[----:B------:R-:W-:-:S13]  /*1dc0*/  ISETP.LE.AND P0, PT, R10, UR4, PT ;  /* 0x000000040a007c0c */ /* 0x000fda000bf03270 */
[----:B------:R-:W-:Y:S05]  /*1dd0*/  @!P0 BRA `(.L_x_43) ;  /* 0xffffffe400ac8947 */ /* 0x000fea000383ffff */
.L_x_38:
        /* <DEDUP_REMOVED lines=11> */
.L_x_44:
[----:B-----5:R-:W-:-:S05]  /*1e90*/  HADD2 R6, R7, R14.H0_H0 ;  /* 0x2000000e07067230 */ /* 0x020fca0000000000 */
[----:B------:R-:W-:-:S05]  /*1ea0*/  PRMT R9, R7, R0, R6 ;  /* 0x0000000007097216 */ /* 0x000fca0000000006 */
[----:B------:R-:W2:Y:S02]  /*1eb0*/  ATOM.E.CAS.STRONG.GPU PT, R6, [R2], R7, R9 ;  /* 0x000000070206738b */ /* 0x000ea400001ee109 */
[----:B--2---:R-:W-:Y:S01]  /*1ec0*/  ISETP.NE.U32.AND P0, PT, R6, R7, PT ;  /* 0x000000070600720c */ /* 0x004fe20003f05070 */
[----:B------:R-:W-:-:S12]  /*1ed0*/  IMAD.MOV.U32 R7, RZ, RZ, R6 ;  /* 0x000000ffff077224 */ /* 0x000fd800078e0006 */
[----:B------:R-:W-:Y:S05]  /*1ee0*/  @P0 BRA `(.L_x_44) ;  /* 0xfffffffc00e80947 */ /* 0x000fea000383ffff */
[----:B------:R-:W-:Y:S05]  /*1ef0*/  EXIT ;  /* 0x000000000000794d */ /* 0x000fea0003800000 */
.L_x_45:
        /* <DEDUP_REMOVED lines=16> */
.L_x_60:


//--------------------- .text._Z16q4_matmul_kernelILb0ELb1ELb1EEvPK6__halfPKjPS0_S2_S4_iiiiiS4_b --------------------------
	.section	.text._Z16q4_matmul_kernelILb0ELb1ELb1EEvPK6__halfPKjPS0_S2_S4_iiiiiS4_b,"ax",@progbits
	.align	128
        .global         _Z16q4_matmul_kernelILb0ELb1ELb1EEvPK6__halfPKjPS0_S2_S4_iiiiiS4_b
        .type           _Z16q4_matmul_kernelILb0ELb1ELb1EEvPK6__halfPKjPS0_S2_S4_iiiiiS4_b,@function
        .size           _Z16q4_matmul_kernelILb0ELb1ELb1EEvPK6__halfPKjPS0_S2_S4_iiiiiS4_b,(.L_x_61 - _Z16q4_matmul_kernelILb0ELb1ELb1EEvPK6__halfPKjPS0_S2_S4_iiiiiS4_b)
        .other          _Z16q4_matmul_kernelILb0ELb1ELb1EEvPK6__halfPKjPS0_S2_S4_iiiiiS4_b,@"STO_CUDA_ENTRY STV_DEFAULT"
_Z16q4_matmul_kernelILb0ELb1ELb1EEvPK6__halfPKjPS0_S2_S4_iiiiiS4_b:
.text._Z16q4_matmul_kernelILb0ELb1ELb1EEvPK6__halfPKjPS0_S2_S4_iiiiiS4_b:
[----:B------:R-:W-:Y:S01]  /*0000*/  LDC R1, c[0x0][0x37c] ;  /* 0x0000df00ff017b82 */ /* 0x000fe20000000800 */
[----:B------:R-:W0:Y:S01]  /*0010*/  S2R R3, SR_TID.X ;  /* 0x0000000000037919 */ /* 0x000e220000002100 */
[----:B------:R-:W1:Y:S06]  /*0020*/  LDCU.U8 UR4, c[0x0][0x3c8] ;  /* 0x00007900ff0477ac */ /* 0x000e6c0008000000 */
[----:B------:R-:W2:Y:S01]  /*0030*/  S2UR UR6, SR_CTAID.Z ;  /* 0x00000000000679c3 */ /* 0x000ea20000002700 */
[----:B------:R-:W0:Y:S01]  /*0040*/  S2R R0, SR_CTAID.Z ;  /* 0x0000000000007919 */ /* 0x000e220000002700 */
[----:B------:R-:W3:Y:S01]  /*0050*/  LDCU UR5, c[0x0][0x3b8] ;  /* 0x00007700ff0577ac */ /* 0x000ee20008000800 */
[----:B------:R-:W4:Y:S01]  /*0060*/  S2R R2, SR_TID.Y ;  /* 0x0000000000027919 */ /* 0x000f220000002200 */
[----:B------:R-:W5:Y:S04]  /*0070*/  LDCU.64 UR12, c[0x0][0x358] ;  /* 0x00006b00ff0c77ac */ /* 0x000f680008000a00 */
[----:B------:R-:W5:Y:S01]  /*0080*/  LDC R9, c[0x0][0x3ac] ;  /* 0x0000eb00ff097b82 */ /* 0x000f620000000800 */
[----:B-1----:R-:W-:Y:S01]  /*0090*/  UPRMT UR4, UR4, 0x8880, URZ ;  /* 0x0000888004047896 */ /* 0x002fe200080000ff */
[----:B---3--:R-:W-:Y:S01]  /*00a0*/  MOV R6, UR5 ;  /* 0x0000000500067c02 */ /* 0x008fe20008000f00 */
[----:B--2---:R-:W-:-:S06]  /*00b0*/  UIMAD UR6, UR6, UR5, URZ ;  /* 0x00000005060672a4 */ /* 0x004fcc000f8e02ff */
[----:B-----5:R-:W-:Y:S02]  /*00c0*/  VIADDMNMX.U32 R6, R6, UR6, R9, PT ;  /* 0x0000000606067c46 */ /* 0x020fe4000b800009 */
[----:B0-----:R-:W-:Y:S02]  /*00d0*/  LOP3.LUT P0, RZ, R0, 0x1, R3, 0xf8, !PT ;  /* 0x0000000100ff7812 */ /* 0x001fe4000780f803 */
[----:B------:R-:W0:Y:S02]  /*00e0*/  S2R R0, SR_CTAID.X ;  /* 0x0000000000007919 */ /* 0x000e240000002500 */
[----:B------:R-:W-:Y:S01]  /*00f0*/  ISETP.NE.OR P0, PT, RZ, UR4, P0 ;  /* 0x00000004ff007c0c */ /* 0x000fe20008705670 */
[----:B------:R-:W4:-:S12]  /*0100*/  S2UR UR4, SR_CTAID.Y ;  /* 0x00000000000479c3 */ /* 0x000f180000002600 */
[----:B------:R-:W1:Y:S08]  /*0110*/  @!P0 LDC R7, c[0x0][0x3b0] ;  /* 0x0000ec00ff078b82 */ /* 0x000e700000000800 */
[----:B------:R-:W2:Y:S01]  /*0120*/  @!P0 LDC.64 R4, c[0x0][0x390] ;  /* 0x0000e400ff048b82 */ /* 0x000ea20000000a00 */
[----:B----4-:R-:W-:Y:S01]  /*0130*/  VIADD R2, R2, UR4 ;  /* 0x0000000402027c36 */ /* 0x010fe20008000000 */
[----:B------:R-:W-:Y:S01]  /*0140*/  R2UR UR4, R6 ;  /* 0x00000000060472ca */ /* 0x000fe200000e0000 */
[----:B0-----:R-:W-:-:S04]  /*0150*/  IMAD R0, R0, 0x20, R3 ;  /* 0x0000002000007824 */ /* 0x001fc800078e0203 */
[----:B-1----:R-:W-:Y:S01]  /*0160*/  @!P0 IMAD R3, R2, R7, R0 ;  /* 0x0000000702038224 */ /* 0x002fe200078e0200 */
[----:B------:R-:W-:-:S07]  /*0170*/  PRMT R7, RZ, 0x7610, R7 ;  /* 0x00007610ff077816 */ /* 0x000fce0000000007 */
[----:B------:R-:W-:-:S04]  /*0180*/  UIADD3 UR8, UPT, UPT, UR4, -UR6, URZ ;  /* 0x8000000604087290 */ /* 0x000fc8000fffe0ff */
[----:B------:R-:W-:Y:S01]  /*0190*/  UISETP.GE.AND UP0, UPT, UR8, 0x8, UPT ;  /* 0x000000080800788c */ /* 0x000fe2000bf06270 */
[----:B--2---:R-:W-:-:S05]  /*01a0*/  @!P0 IMAD.WIDE R4, R3, 0x2, R4 ;  /* 0x0000000203048825 */ /* 0x004fca00078e0204 */
[----:B------:R0:W-:Y:S01]  /*01b0*/  @!P0 STG.E desc[UR12][R4.64], RZ ;  /* 0x000000ff04008986 */ /* 0x0001e2000c10190c */
[----:B------:R-:W-:Y:S06]  /*01c0*/  @!P0 BAR.SYNC.DEFER_BLOCKING 0x0 ;  /* 0x0000000000008b1d */ /* 0x000fec0000010000 */
[----:B------:R-:W-:Y:S05]  /*01d0*/  BRA.U !UP0, `(.L_x_46) ;  /* 0x0000002108d07547 */ /* 0x000fea000b800000 */
[----:B------:R-:W1:Y:S01]  /*01e0*/  LDCU UR11, c[0x0][0x3b4] ;  /* 0x00007680ff0b77ac */ /* 0x000e620008000800 */
[----:B------:R-:W2:Y:S01]  /*01f0*/  LDC.64 R14, c[0x0][0x380] ;  /* 0x0000e000ff0e7b82 */ /* 0x000ea20000000a00 */
[----:B------:R-:W-:Y:S01]  /*0200*/  IMAD R3, R2, R9, RZ ;  /* 0x0000000902037224 */ /* 0x000fe200078e02ff */
[----:B-1----:R-:W-:-:S03]  /*0210*/  UISETP.GE.AND UP0, UPT, UR11, 0x8, UPT ;  /* 0x000000080b00788c */ /* 0x002fc6000bf06270 */
[----:B--2---:R-:W-:-:S06]  /*0220*/  IMAD.WIDE R14, R3, 0x2, R14 ;  /* 0x00000002030e7825 */ /* 0x004fcc00078e020e */
[----:B------:R-:W-:Y:S05]  /*0230*/  BRA.U !UP0, `(.L_x_46) ;  /* 0x0000002108b87547 */ /* 0x000fea000b800000 */
[----:B------:R-:W-:Y:S01]  /*0240*/  IMAD.U32 R3, RZ, RZ, UR11 ;  /* 0x0000000bff037e24 */ /* 0x000fe2000f8e00ff */
[----:B------:R-:W-:Y:S01]  /*0250*/  IABS R8, UR6 ;  /* 0x0000000600087c13 */ /* 0x000fe20008000000 */
[----:B------:R-:W-:Y:S02]  /*0260*/  ULOP3.LUT UR9, UR6, UR11, URZ, 0x3c, !UPT ;  /* 0x0000000b06097292 */ /* 0x000fe4000f8e3cff */
[----:B------:R-:W-:Y:S01]  /*0270*/  UISETP.NE.AND UP0, UPT, UR11, URZ, UPT ;  /* 0x000000ff0b00728c */ /* 0x000fe2000bf05270 */
[----:B------:R-:W-:Y:S02]  /*0280*/  IABS R6, R3 ;  /* 0x0000000300067213 */ /* 0x000fe40000000000 */
[----:B------:R-:W-:Y:S02]  /*0290*/  R2UR UR7, R8 ;  /* 0x00000000080772ca */ /* 0x000fe400000e0000 */
[----:B------:R-:W1:Y:S08]  /*02a0*/  I2F.RP R3, R6 ;  /* 0x0000000600037306 */ /* 0x000e700000209400 */
[----:B-1----:R-:W0:Y:S02]  /*02b0*/  MUFU.RCP R3, R3 ;  /* 0x0000000300037308 */ /* 0x002e240000001000 */
[----:B0-----:R-:W-:-:S06]  /*02c0*/  VIADD R4, R3, 0xffffffe ;  /* 0x0ffffffe03047836 */ /* 0x001fcc0000000000 */
[----:B------:R0:W1:Y:S02]  /*02d0*/  F2I.FTZ.U32.TRUNC.NTZ R5, R4 ;  /* 0x0000000400057305 */ /* 0x000064000021f000 */
[----:B0-----:R-:W-:-:S05]  /*02e0*/  IMAD.MOV.U32 R4, RZ, RZ, RZ ;  /* 0x000000ffff047224 */ /* 0x001fca00078e00ff */
[----:B------:R-:W-:Y:S02]  /*02f0*/  R2UR UR4, R4 ;  /* 0x00000000040472ca */ /* 0x000fe400000e0000 */
[----:B-1----:R-:W-:Y:S02]  /*0300*/  R2UR UR5, R5 ;  /* 0x00000000050572ca */ /* 0x002fe400000e0000 */
[----:B------:R-:W-:-:S05]  /*0310*/  IADD3 R7, PT, PT, RZ, -R5, RZ ;  /* 0x80000005ff077210 */ /* 0x000fca0007ffe0ff */
[----:B------:R-:W-:-:S06]  /*0320*/  IMAD R7, R7, R6, RZ ;  /* 0x0000000607077224 */ /* 0x000fcc00078e02ff */
[----:B------:R-:W-:-:S05]  /*0330*/  IMAD.HI.U32 R7, R5, R7, UR4 ;  /* 0x0000000405077e27 */ /* 0x000fca000f8e0007 */
[----:B------:R-:W-:Y:S02]  /*0340*/  R2UR UR4, R7 ;  /* 0x00000000070472ca */ /* 0x000fe400000e0000 */
[----:B------:R-:W-:-:S11]  /*0350*/  PRMT R7, RZ, 0x7610, R7 ;  /* 0x00007610ff077816 */ /* 0x000fd60000000007 */
[----:B------:R-:W-:Y:S02]  /*0360*/  UIMAD.WIDE.U32 UR4, UR4, UR7, URZ ;  /* 0x00000007040472a5 */ /* 0x000fe4000f8e00ff */
[----:B------:R-:W-:-:S04]  /*0370*/  USHF.R.S32.HI UR4, URZ, 0x1f, UR8 ;  /* 0x0000001fff047899 */ /* 0x000fc80008011408 */
[----:B------:R-:W-:Y:S01]  /*0380*/  IADD3 R3, PT, PT, RZ, -UR5, RZ ;  /* 0x80000005ff037c10 */ /* 0x000fe2000fffe0ff */
[----:B------:R-:W-:-:S04]  /*0390*/  ULEA.HI UR4, UR4, UR8, URZ, 0x3 ;  /* 0x0000000804047291 */ /* 0x000fc8000f8f18ff */
[C---:B------:R-:W-:Y:S01]  /*03a0*/  IMAD R3, R6.reuse, R3, UR7 ;  /* 0x0000000706037e24 */ /* 0x040fe2000f8e0203 */
[----:B------:R-:W-:Y:S02]  /*03b0*/  USHF.R.U32.HI UR7, URZ, 0x3, UR11 ;  /* 0x00000003ff077899 */ /* 0x000fe4000801160b */
[----:B------:R-:W-:Y:S02]  /*03c0*/  ULOP3.LUT UR4, UR4, 0xfffffff8, URZ, 0xc0, !UPT ;  /* 0xfffffff804047892 */ /* 0x000fe4000f8ec0ff */
[----:B------:R-:W-:Y:S01]  /*03d0*/  ISETP.GT.U32.AND P0, PT, R6, R3, PT ;  /* 0x000000030600720c */ /* 0x000fe20003f04070 */
[----:B------:R-:W-:Y:S02]  /*03e0*/  ULOP3.LUT UR7, UR7, 0xffffffc, URZ, 0xc0, !UPT ;  /* 0x0ffffffc07077892 */ /* 0x000fe4000f8ec0ff */
[----:B------:R-:W-:-:S10]  /*03f0*/  UIADD3 UR10, UPT, UPT, UR6, UR4, URZ ;  /* 0x00000004060a7290 */ /* 0x000fd4000fffe0ff */
[----:B------:R-:W-:Y:S01]  /*0400*/  VOTEU.ANY UP2, P0 ;  /* 0x0000000000ff7886 */ /* 0x000fe20000040100 */
[----:B------:R-:W-:-:S04]  /*0410*/  PLOP3.LUT P0, PT, PT, PT, UP2, 0x80, 0x8 ;  /* 0x000000000008781c */ /* 0x000fc80003f0f028 */
[----:B------:R-:W-:Y:S02]  /*0420*/  @!UP2 UIADD3 UR5, UPT, UPT, UR5, 0x1, URZ ;  /* 0x000000010505a890 */ /* 0x000fe4000fffe0ff */
[----:B------:R-:W-:Y:S02]  /*0430*/  UISETP.GE.AND UP2, UPT, UR9, URZ, UPT ;  /* 0x000000ff0900728c */ /* 0x000fe4000bf46270 */
[----:B------:R-:W-:-:S05]  /*0440*/  UIADD3 UR9, UPT, UPT, URZ, -UR7, URZ ;  /* 0x80000007ff097290 */ /* 0x000fca000fffe0ff */
[----:B------:R-:W-:-:S05]  /*0450*/  @!P0 IMAD.IADD R3, R3, 0x1, -R6 ;  /* 0x0000000103038824 */ /* 0x000fca00078e0a06 */
[----:B------:R-:W-:-:S13]  /*0460*/  ISETP.GE.U32.AND P0, PT, R3, R6, PT ;  /* 0x000000060300720c */ /* 0x000fda0003f06070 */
[----:B------:R-:W-:-:S05]  /*0470*/  VOTEU.ANY UP1, P0 ;  /* 0x0000000000ff7886 */ /* 0x000fca0000020100 */
[----:B------:R-:W-:-:S04]  /*0480*/  @UP1 UIADD3 UR5, UPT, UPT, UR5, 0x1, URZ ;  /* 0x0000000105051890 */ /* 0x000fc8000fffe0ff */
[----:B------:R-:W-:Y:S02]  /*0490*/  @!UP2 UIADD3 UR5, UPT, UPT, URZ, -UR5, URZ ;  /* 0x80000005ff05a290 */ /* 0x000fe4000fffe0ff */
[----:B------:R-:W-:-:S07]  /*04a0*/  @!UP0 ULOP3.LUT UR5, URZ, UR11, URZ, 0x33, !UPT ;  /* 0x0000000bff058292 */ /* 0x000fce000f8e33ff */
[----:B------:R-:W-:-:S05]  /*04b0*/  UMOV UR7, UR5 ;  /* 0x0000000500077c82 */ /* 0x000fca0008000000 */
.L_x_51:
[----:B------:R-:W0:Y:S01]  /*04c0*/  LDC R3, c[0x0][0x3b0] ;  /* 0x0000ec00ff037b82 */ /* 0x000e220000000800 */
[----:B------:R-:W-:Y:S01]  /*04d0*/  SHF.R.S32.HI R5, RZ, 0x1f, R0 ;  /* 0x0000001fff057819 */ /* 0x000fe20000011400 */
[----:B------:R-:W1:Y:S03]  /*04e0*/  LDCU UR11, c[0x0][0x3b4] ;  /* 0x00007680ff0b77ac */ /* 0x000e660008000800 */
[----:B------:R-:W-:Y:S01]  /*04f0*/  LEA.HI R10, R5, R0, RZ, 0x3 ;  /* 0x00000000050a7211 */ /* 0x000fe200078f18ff */
[----:B------:R-:W2:Y:S02]  /*0500*/  LDCU.64 UR4, c[0x0][0x3c0] ;  /* 0x00007800ff0477ac */ /* 0x000ea40008000a00 */
[----:B------:R-:W3:Y:S01]  /*0510*/  LDC.64 R8, c[0x0][0x3a0] ;  /* 0x0000e800ff087b82 */ /* 0x000ee20000000a00 */
[----:B------:R-:W-:-:S07]  /*0520*/  SHF.R.S32.HI R13, RZ, 0x3, R10 ;  /* 0x00000003ff0d7819 */ /* 0x000fce000001140a */
[----:B-----5:R-:W4:Y:S01]  /*0530*/  LDC.64 R4, c[0x0][0x398] ;  /* 0x0000e600ff047b82 */ /* 0x020f220000000a00 */
[----:B0-----:R-:W-:-:S05]  /*0540*/  IMAD R11, R3, UR7, RZ ;  /* 0x00000007030b7c24 */ /* 0x001fca000f8e02ff */
[----:B------:R-:W-:-:S04]  /*0550*/  SHF.R.S32.HI R6, RZ, 0x1f, R11 ;  /* 0x0000001fff067819 */ /* 0x000fc8000001140b */
[----:B------:R-:W-:-:S04]  /*0560*/  LEA.HI R6, R6, R11, RZ, 0x3 ;  /* 0x0000000b06067211 */ /* 0x000fc800078f18ff */
[----:B------:R-:W-:-:S05]  /*0570*/  LEA.HI.SX32 R13, R6, R13, 0x1d ;  /* 0x0000000d060d7211 */ /* 0x000fca00078feaff */
[----:B---3--:R-:W-:Y:S01]  /*0580*/  IMAD.WIDE R8, R13, 0x4, R8 ;  /* 0x000000040d087825 */ /* 0x008fe200078e0208 */
[----:B------:R-:W0:Y:S01]  /*0590*/  S2R R6, SR_TID.X ;  /* 0x0000000000067919 */ /* 0x000e220000002100 */
[----:B------:R-:W3:Y:S04]  /*05a0*/  LDC.64 R12, c[0x0][0x388] ;  /* 0x0000e200ff0c7b82 */ /* 0x000ee80000000a00 */
[----:B------:R0:W3:Y:S01]  /*05b0*/  LDG.E.CONSTANT R8, desc[UR12][R8.64] ;  /* 0x0000000c08087981 */ /* 0x0000e2000c1e9900 */
[----:B-1----:R-:W-:Y:S01]  /*05c0*/  USHF.R.U32.HI UR11, URZ, 0x3, UR11 ;  /* 0x00000003ff0b7899 */ /* 0x002fe2000801160b */
[----:B------:R-:W-:Y:S01]  /*05d0*/  IADD3 R11, PT, PT, R0, R11, RZ ;  /* 0x0000000b000b7210 */ /* 0x000fe20007ffe0ff */
[----:B------:R-:W-:Y:S02]  /*05e0*/  USHF.R.S32.HI UR8, URZ, 0x1f, UR6 ;  /* 0x0000001fff087899 */ /* 0x000fe40008011406 */
[----:B------:R-:W-:-:S02]  /*05f0*/  UIADD3 UR11, UPT, UPT, UR11, -0x1, URZ ;  /* 0xffffffff0b0b7890 */ /* 0x000fc4000fffe0ff */
[----:B------:R-:W-:Y:S01]  /*0600*/  ULEA.HI UR8, UR8, UR6, URZ, 0x3 ;  /* 0x0000000608087291 */ /* 0x000fe2000f8f18ff */
[----:B----4-:R-:W-:Y:S01]  /*0610*/  IMAD.WIDE R4, R11, 0x2, R4 ;  /* 0x000000020b047825 */ /* 0x010fe200078e0204 */
[----:B------:R-:W-:Y:S02]  /*0620*/  UISETP.GE.U32.AND UP0, UPT, UR11, 0x3, UPT ;  /* 0x000000030b00788c */ /* 0x000fe4000bf06070 */
[----:B------:R-:W-:Y:S02]  /*0630*/  USHF.R.S32.HI UR8, URZ, 0x3, UR8 ;  /* 0x00000003ff087899 */ /* 0x000fe40008011408 */
[----:B--2---:R-:W-:Y:S01]  /*0640*/  UIMAD.WIDE UR4, UR6, 0x4, UR4 ;  /* 0x00000004060478a5 */ /* 0x004fe2000f8e0204 */
[----:B------:R1:W5:Y:S05]  /*0650*/  LDG.E.U16.CONSTANT R4, desc[UR12][R4.64] ;  /* 0x0000000c04047981 */ /* 0x00036a000c1e9500 */
[----:B------:R-:W-:Y:S01]  /*0660*/  IMAD.U32 R16, RZ, RZ, UR4 ;  /* 0x00000004ff107e24 */ /* 0x000fe2000f8e00ff */
[----:B------:R-:W-:Y:S01]  /*0670*/  MOV R17, UR5 ;  /* 0x0000000500117c02 */ /* 0x000fe20008000f00 */
[----:B0-----:R-:W-:-:S05]  /*0680*/  IMAD.SHL.U32 R6, R6, 0x4, RZ ;  /* 0x0000000406067824 */ /* 0x001fca00078e00ff */
[----:B------:R-:W-:-:S04]  /*0690*/  LOP3.LUT R9, R6, 0x1c, RZ, 0xc0, !PT ;  /* 0x0000001c06097812 */ /* 0x000fc800078ec0ff */
[----:B---3--:R-:W-:Y:S01]  /*06a0*/  SHF.R.U32.HI R8, RZ, R9, R8 ;  /* 0x00000009ff087219 */ /* 0x008fe20000011608 */
[----:B------:R-:W-:-:S03]  /*06b0*/  IMAD R9, R3, UR8, R0 ;  /* 0x0000000803097c24 */ /* 0x000fc6000f8e0200 */
[----:B-1----:R-:W-:Y:S01]  /*06c0*/  IADD3 R5, PT, PT, R8, 0x1, RZ ;  /* 0x0000000108057810 */ /* 0x002fe20007ffe0ff */
[----:B------:R-:W-:-:S03]  /*06d0*/  IMAD.WIDE R12, R9, 0x4, R12 ;  /* 0x00000004090c7825 */ /* 0x000fc600078e020c */
[----:B------:R-:W-:Y:S01]  /*06e0*/  LOP3.LUT R5, R5, 0xf, RZ, 0xc0, !PT ;  /* 0x0000000f05057812 */ /* 0x000fe200078ec0ff */
[----:B------:R-:W-:Y:S06]  /*06f0*/  BRA.U !UP0, `(.L_x_47) ;  /* 0x0000001108407547 */ /* 0x000fec000b800000 */
[----:B------:R-:W-:-:S05]  /*0700*/  UMOV UR4, UR9 ;  /* 0x0000000900047c82 */ /* 0x000fca0008000000 */
.L_x_48:
[----:B------:R-:W2:Y:S04]  /*0710*/  LDG.E.CONSTANT R21, desc[UR12][R16.64] ;  /* 0x0000000c10157981 */ /* 0x000ea8000c1e9900 */
[----:B------:R-:W3:Y:S04]  /*0720*/  LDG.E.CONSTANT R9, desc[UR12][R16.64+0x4] ;  /* 0x0000040c10097981 */ /* 0x000ee8000c1e9900 */
[----:B------:R-:W4:Y:S04]  /*0730*/  LDG.E.CONSTANT R11, desc[UR12][R16.64+0x8] ;  /* 0x0000080c100b7981 */ /* 0x000f28000c1e9900 */
[----:B------:R-:W4:Y:S04]  /*0740*/  LDG.E.CONSTANT R19, desc[UR12][R16.64+0xc] ;  /* 0x00000c0c10137981 */ /* 0x000f28000c1e9900 */
[----:B------:R-:W4:Y:S04]  /*0750*/  LDG.E.CONSTANT R6, desc[UR12][R12.64] ;  /* 0x0000000c0c067981 */ /* 0x000f28000c1e9900 */
[----:B------:R-:W4:Y:S04]  /*0760*/  LDG.E.CONSTANT R29, desc[UR12][R16.64+0x10] ;  /* 0x0000100c101d7981 */ /* 0x000f28000c1e9900 */
[----:B------:R-:W4:Y:S04]  /*0770*/  LDG.E.CONSTANT R23, desc[UR12][R16.64+0x18] ;  /* 0x0000180c10177981 */ /* 0x000f28000c1e9900 */
[----:B------:R-:W4:Y:S04]  /*0780*/  LDG.E.CONSTANT R24, desc[UR12][R16.64+0x1c] ;  /* 0x00001c0c10187981 */ /* 0x000f28000c1e9900 */
[----:B------:R-:W4:Y:S04]  /*0790*/  LDG.E.CONSTANT R27, desc[UR12][R16.64+0x20] ;  /* 0x0000200c101b7981 */ /* 0x000f28000c1e9900 */
[----:B------:R-:W4:Y:S04]  /*07a0*/  LDG.E.CONSTANT R28, desc[UR12][R16.64+0x24] ;  /* 0x0000240c101c7981 */ /* 0x000f28000c1e9900 */
[----:B------:R-:W4:Y:S01]  /*07b0*/  LDG.E.CONSTANT R26, desc[UR12][R16.64+0x28] ;  /* 0x0000280c101a7981 */ /* 0x000f22000c1e9900 */
[----:B--2---:R-:W-:-:S06]  /*07c0*/  IMAD.WIDE.U32 R20, R21, 0x2, R14 ;  /* 0x0000000215147825 */ /* 0x004fcc00078e000e */
[----:B------:R-:W2:Y:S01]  /*07d0*/  LDG.E.U16.CONSTANT R20, desc[UR12][R20.64] ;  /* 0x0000000c14147981 */ /* 0x000ea2000c1e9500 */
[----:B---3--:R-:W-:-:S05]  /*07e0*/  IMAD.WIDE.U32 R8, R9, 0x2, R14 ;  /* 0x0000000209087825 */ /* 0x008fca00078e000e */
[----:B------:R-:W3:Y:S04]  /*07f0*/  LDG.E.U16.CONSTANT R25, desc[UR12][R8.64] ;  /* 0x0000000c08197981 */ /* 0x000ee8000c1e9500 */
[----:B------:R-:W3:Y:S01]  /*0800*/  LDG.E.CONSTANT R21, desc[UR12][R16.64+0x14] ;  /* 0x0000140c10157981 */ /* 0x000ee2000c1e9900 */
[----:B----4-:R-:W-:-:S05]  /*0810*/  IMAD.WIDE.U32 R10, R11, 0x2, R14 ;  /* 0x000000020b0a7825 */ /* 0x010fca00078e000e */
[----:B------:R0:W4:Y:S01]  /*0820*/  LDG.E.U16.CONSTANT R22, desc[UR12][R10.64] ;  /* 0x0000000c0a167981 */ /* 0x000122000c1e9500 */
[----:B------:R-:W-:-:S05]  /*0830*/  IMAD.WIDE.U32 R18, R19, 0x2, R14 ;  /* 0x0000000213127825 */ /* 0x000fca00078e000e */
[----:B------:R1:W4:Y:S01]  /*0840*/  LDG.E.U16.CONSTANT R8, desc[UR12][R18.64] ;  /* 0x0000000c12087981 */ /* 0x000322000c1e9500 */
[----:B0-----:R-:W-:-:S05]  /*0850*/  LOP3.LUT R10, R6, 0xf, RZ, 0xc0, !PT ;  /* 0x0000000f060a7812 */ /* 0x001fca00078ec0ff */
[----:B------:R-:W-:-:S04]  /*0860*/  IMAD.IADD R9, R10, 0x1, -R5 ;  /* 0x000000010a097824 */ /* 0x000fc800078e0a05 */
[----:B------:R0:W2:Y:S01]  /*0870*/  I2F.F16 R11, R9 ;  /* 0x00000009000b7306 */ /* 0x0000a20000200c00 */
[----:B------:R-:W-:-:S04]  /*0880*/  SHF.R.U32.HI R10, RZ, 0x4, R6 ;  /* 0x00000004ff0a7819 */ /* 0x000fc80000011606 */
[----:B-1----:R-:W-:Y:S01]  /*0890*/  LOP3.LUT R18, R10, 0xf, RZ, 0xc0, !PT ;  /* 0x0000000f0a127812 */ /* 0x002fe200078ec0ff */
[----:B0-----:R-:W4:Y:S01]  /*08a0*/  LDG.E.CONSTANT R9, desc[UR12][R16.64+0x2c] ;  /* 0x00002c0c10097981 */ /* 0x001f22000c1e9900 */
[----:B--2---:R-:W-:Y:S02]  /*08b0*/  HMUL2 R20, R20.H0_H0, R11.H0_H0 ;  /* 0x2000000b14147232 */ /* 0x004fe40000000800 */
[----:B------:R-:W-:Y:S01]  /*08c0*/  IMAD.WIDE.U32 R10, R29, 0x2, R14 ;  /* 0x000000021d0a7825 */ /* 0x000fe200078e000e */
[----:B------:R-:W-:-:S05]  /*08d0*/  IADD3 R29, PT, PT, -R5, R18, RZ ;  /* 0x00000012051d7210 */ /* 0x000fca0007ffe1ff */
[----:B------:R-:W2:Y:S01]  /*08e0*/  LDG.E.U16.CONSTANT R10, desc[UR12][R10.64] ;  /* 0x0000000c0a0a7981 */ /* 0x000ea2000c1e9500 */
[----:B------:R-:W0:Y:S01]  /*08f0*/  I2F.F16 R29, R29 ;  /* 0x0000001d001d7306 */ /* 0x000e220000200c00 */
[----:B---3--:R-:W-:-:S05]  /*0900*/  IMAD.WIDE.U32 R18, R21, 0x2, R14 ;  /* 0x0000000215127825 */ /* 0x008fca00078e000e */
[----:B------:R1:W3:Y:S04]  /*0910*/  LDG.E.U16.CONSTANT R21, desc[UR12][R18.64] ;  /* 0x0000000c12157981 */ /* 0x0002e8000c1e9500 */
[----:B------:R-:W3:Y:S01]  /*0920*/  LDG.E.CONSTANT R11, desc[UR12][R16.64+0x30] ;  /* 0x0000300c100b7981 */ /* 0x000ee2000c1e9900 */
[----:B0-----:R-:W-:-:S03]  /*0930*/  HFMA2 R25, R25.H0_H0, R29.H0_H0, R20.H0_H0 ;  /* 0x2000001d19197231 */ /* 0x001fc60000040814 */
[----:B------:R-:W3:Y:S01]  /*0940*/  LDG.E.CONSTANT R20, desc[UR12][R16.64+0x34] ;  /* 0x0000340c10147981 */ /* 0x000ee2000c1e9900 */
[----:B-1----:R-:W-:-:S04]  /*0950*/  SHF.R.U32.HI R18, RZ, 0x8, R6 ;  /* 0x00000008ff127819 */ /* 0x002fc80000011606 */
[----:B------:R-:W-:-:S05]  /*0960*/  LOP3.LUT R18, R18, 0xf, RZ, 0xc0, !PT ;  /* 0x0000000f12127812 */ /* 0x000fca00078ec0ff */
[----:B------:R-:W-:-:S06]  /*0970*/  IMAD.IADD R29, R18, 0x1, -R5 ;  /* 0x00000001121d7824 */ /* 0x000fcc00078e0a05 */
[----:B------:R-:W4:Y:S01]  /*0980*/  I2F.F16 R29, R29 ;  /* 0x0000001d001d7306 */ /* 0x000f220000200c00 */
[----:B------:R-:W-:-:S05]  /*0990*/  IMAD.WIDE.U32 R18, R23, 0x2, R14 ;  /* 0x0000000217127825 */ /* 0x000fca00078e000e */
[----:B------:R0:W3:Y:S01]  /*09a0*/  LDG.E.U16.CONSTANT R23, desc[UR12][R18.64] ;  /* 0x0000000c12177981 */ /* 0x0000e2000c1e9500 */
[----:B----4-:R-:W-:Y:S02]  /*09b0*/  HFMA2 R22, R22.H0_H0, R29.H0_H0, R25.H0_H0 ;  /* 0x2000001d16167231 */ /* 0x010fe40000040819 */
[----:B------:R-:W-:-:S06]  /*09c0*/  IMAD.WIDE.U32 R24, R24, 0x2, R14 ;  /* 0x0000000218187825 */ /* 0x000fcc00078e000e */
[----:B------:R-:W4:Y:S01]  /*09d0*/  LDG.E.U16.CONSTANT R24, desc[UR12][R24.64] ;  /* 0x0000000c18187981 */ /* 0x000f22000c1e9500 */
[----:B0-----:R-:W-:-:S05]  /*09e0*/  IMAD.WIDE R18, R3, 0x4, R12 ;  /* 0x0000000403127825 */ /* 0x001fca00078e020c */
[----:B------:R0:W4:Y:S02]  /*09f0*/  LDG.E.CONSTANT R25, desc[UR12][R18.64] ;  /* 0x0000000c12197981 */ /* 0x000124000c1e9900 */
[----:B0-----:R-:W-:-:S05]  /*0a00*/  IMAD.WIDE.U32 R18, R27, 0x2, R14 ;  /* 0x000000021b127825 */ /* 0x001fca00078e000e */
[----:B------:R0:W4:Y:S02]  /*0a10*/  LDG.E.U16.CONSTANT R27, desc[UR12][R18.64] ;  /* 0x0000000c121b7981 */ /* 0x000124000c1e9500 */
[----:B0-----:R-:W-:-:S05]  /*0a20*/  IMAD.WIDE.U32 R18, R28, 0x2, R14 ;  /* 0x000000021c127825 */ /* 0x001fca00078e000e */
[----:B------:R0:W4:Y:S02]  /*0a30*/  LDG.E.U16.CONSTANT R28, desc[UR12][R18.64] ;  /* 0x0000000c121c7981 */ /* 0x000124000c1e9500 */
[----:B0-----:R-:W-:Y:S01]  /*0a40*/  IMAD.WIDE.U32 R18, R26, 0x2, R14 ;  /* 0x000000021a127825 */ /* 0x001fe200078e000e */
[----:B------:R-:W-:-:S04]  /*0a50*/  SHF.R.U32.HI R26, RZ, 0xc, R6 ;  /* 0x0000000cff1a7819 */ /* 0x000fc80000011606 */
[----:B------:R-:W-:Y:S01]  /*0a60*/  LOP3.LUT R26, R26, 0xf, RZ, 0xc0, !PT ;  /* 0x0000000f1a1a7812 */ /* 0x000fe200078ec0ff */
[----:B------:R-:W4:Y:S03]  /*0a70*/  LDG.E.U16.CONSTANT R18, desc[UR12][R18.64] ;  /* 0x0000000c12127981 */ /* 0x000f26000c1e9500 */
[----:B------:R-:W-:-:S04]  /*0a80*/  IADD3 R26, PT, PT, -R5, R26, RZ ;  /* 0x0000001a051a7210 */ /* 0x000fc80007ffe1ff */
[----:B------:R-:W0:Y:S02]  /*0a90*/  I2F.F16 R29, R26 ;  /* 0x0000001a001d7306 */ /* 0x000e240000200c00 */
[----:B0-----:R-:W-:Y:S01]  /*0aa0*/  HFMA2 R22, R8.H0_H0, R29.H0_H0, R22.H0_H0 ;  /* 0x2000001d08167231 */ /* 0x001fe20000040816 */
[----:B------:R-:W-:-:S04]  /*0ab0*/  SHF.R.U32.HI R8, RZ, 0x10, R6 ;  /* 0x00000010ff087819 */ /* 0x000fc80000011606 */
[----:B------:R-:W-:-:S05]  /*0ac0*/  LOP3.LUT R8, R8, 0xf, RZ, 0xc0, !PT ;  /* 0x0000000f08087812 */ /* 0x000fca00078ec0ff */
[----:B------:R-:W-:Y:S02]  /*0ad0*/  IMAD.IADD R29, R8, 0x1, -R5 ;  /* 0x00000001081d7824 */ /* 0x000fe400078e0a05 */
[----:B------:R-:W-:-:S04]  /*0ae0*/  IMAD.WIDE.U32 R8, R9, 0x2, R14 ;  /* 0x0000000209087825 */ /* 0x000fc800078e000e */
[----:B------:R-:W2:Y:S01]  /*0af0*/  I2F.F16 R29, R29 ;  /* 0x0000001d001d7306 */ /* 0x000ea20000200c00 */
[----:B------:R3:W4:Y:S01]  /*0b00*/  LDG.E.U16.CONSTANT R19, desc[UR12][R8.64] ;  /* 0x0000000c08137981 */ /* 0x000722000c1e9500 */
[----:B--2---:R-:W-:Y:S01]  /*0b10*/  HFMA2 R10, R10.H0_H0, R29.H0_H0, R22.H0_H0 ;  /* 0x2000001d0a0a7231 */ /* 0x004fe20000040816 */
[----:B------:R-:W-:-:S04]  /*0b20*/  SHF.R.U32.HI R22, RZ, 0x14, R6 ;  /* 0x00000014ff167819 */ /* 0x000fc80000011606 */
[----:B------:R-:W-:-:S04]  /*0b30*/  LOP3.LUT R22, R22, 0xf, RZ, 0xc0, !PT ;  /* 0x0000000f16167812 */ /* 0x000fc800078ec0ff */
[----:B------:R-:W-:Y:S01]  /*0b40*/  IADD3 R26, PT, PT, -R5, R22, RZ ;  /* 0x00000016051a7210 */ /* 0x000fe20007ffe1ff */
[----:B---3--:R-:W-:-:S03]  /*0b50*/  IMAD.WIDE.U32 R8, R11, 0x2, R14 ;  /* 0x000000020b087825 */ /* 0x008fc600078e000e */
[----:B------:R-:W0:Y:S02]  /*0b60*/  I2F.F16 R11, R26 ;  /* 0x0000001a000b7306 */ /* 0x000e240000200c00 */
[----:B------:R1:W2:Y:S02]  /*0b70*/  LDG.E.U16.CONSTANT R22, desc[UR12][R8.64] ;  /* 0x0000000c08167981 */ /* 0x0002a4000c1e9500 */
[----:B-1----:R-:W-:Y:S01]  /*0b80*/  IMAD.WIDE.U32 R8, R20, 0x2, R14 ;  /* 0x0000000214087825 */ /* 0x002fe200078e000e */
[----:B------:R-:W-:-:S05]  /*0b90*/  SHF.R.U32.HI R20, RZ, 0x18, R6 ;  /* 0x00000018ff147819 */ /* 0x000fca0000011606 */
[----:B------:R-:W3:Y:S01]  /*0ba0*/  LDG.E.U16.CONSTANT R9, desc[UR12][R8.64] ;  /* 0x0000000c08097981 */ /* 0x000ee2000c1e9500 */
[----:B0-----:R-:W-:Y:S01]  /*0bb0*/  HFMA2 R11, R21.H0_H0, R11.H0_H0, R10.H0_H0 ;  /* 0x2000000b150b7231 */ /* 0x001fe2000004080a */
[----:B------:R-:W-:Y:S02]  /*0bc0*/  LOP3.LUT R20, R20, 0xf, RZ, 0xc0, !PT ;  /* 0x0000000f14147812 */ /* 0x000fe400078ec0ff */
[----:B------:R-:W3:Y:S04]  /*0bd0*/  LDG.E.CONSTANT R10, desc[UR12][R16.64+0x3c] ;  /* 0x00003c0c100a7981 */ /* 0x000ee8000c1e9900 */
[----:B------:R-:W3:Y:S01]  /*0be0*/  LDG.E.CONSTANT R8, desc[UR12][R16.64+0x38] ;  /* 0x0000380c10087981 */ /* 0x000ee2000c1e9900 */
[----:B------:R-:W-:Y:S01]  /*0bf0*/  IMAD.IADD R21, R20, 0x1, -R5 ;  /* 0x0000000114157824 */ /* 0x000fe200078e0a05 */
[----:B------:R-:W-:-:S02]  /*0c00*/  LEA.HI R26, R6, -R5, RZ, 0x4 ;  /* 0x80000005061a7211 */ /* 0x000fc400078f20ff */
[----:B------:R-:W3:Y:S01]  /*0c10*/  LDG.E.CONSTANT R6, desc[UR12][R16.64+0x40] ;  /* 0x0000400c10067981 */ /* 0x000ee2000c1e9900 */
[----:B------:R-:W0:Y:S08]  /*0c20*/  I2F.F16 R20, R21 ;  /* 0x0000001500147306 */ /* 0x000e300000200c00 */
[----:B------:R-:W4:Y:S01]  /*0c30*/  I2F.F16 R29, R26 ;  /* 0x0000001a001d7306 */ /* 0x000f220000200c00 */
[----:B0-----:R-:W-:-:S04]  /*0c40*/  HFMA2 R11, R23.H0_H0, R20.H0_H0, R11.H0_H0 ;  /* 0x20000014170b7231 */ /* 0x001fc8000004080b */
[----:B----4-:R-:W-:Y:S02]  /*0c50*/  HFMA2 R24, R24.H0_H0, R29.H0_H0, R11.H0_H0 ;  /* 0x2000001d18187231 */ /* 0x010fe4000004080b */
[----:B------:R-:W4:Y:S01]  /*0c60*/  LDG.E.CONSTANT R11, desc[UR12][R16.64+0x44] ;  /* 0x0000440c100b7981 */ /* 0x000f22000c1e9900 */
[----:B------:R-:W-:-:S04]  /*0c70*/  LOP3.LUT R20, R25, 0xf, RZ, 0xc0, !PT ;  /* 0x0000000f19147812 */ /* 0x000fc800078ec0ff */
[----:B------:R-:W-:Y:S02]  /*0c80*/  IADD3 R29, PT, PT, -R5, R20, RZ ;  /* 0x00000014051d7210 */ /* 0x000fe40007ffe1ff */
[----:B------:R-:W4:Y:S01]  /*0c90*/  LDG.E.CONSTANT R20, desc[UR12][R16.64+0x48] ;  /* 0x0000480c10147981 */ /* 0x000f22000c1e9900 */
[----:B------:R-:W-:-:S04]  /*0ca0*/  SHF.R.U32.HI R23, RZ, 0x4, R25 ;  /* 0x00000004ff177819 */ /* 0x000fc80000011619 */
[----:B------:R-:W-:-:S05]  /*0cb0*/  LOP3.LUT R23, R23, 0xf, RZ, 0xc0, !PT ;  /* 0x0000000f17177812 */ /* 0x000fca00078ec0ff */
[----:B------:R-:W-:-:S04]  /*0cc0*/  IMAD.IADD R23, R23, 0x1, -R5 ;  /* 0x0000000117177824 */ /* 0x000fc800078e0a05 */
[----:B------:R0:W1:Y:S02]  /*0cd0*/  I2F.F16 R21, R23 ;  /* 0x0000001700157306 */ /* 0x0000640000200c00 */
[----:B0-----:R-:W4:Y:S01]  /*0ce0*/  LDG.E.CONSTANT R23, desc[UR12][R16.64+0x4c] ;  /* 0x00004c0c10177981 */ /* 0x001f22000c1e9900 */
[----:B-1----:R-:W-:-:S03]  /*0cf0*/  PRMT R24, R24, 0x5410, R21 ;  /* 0x0000541018187816 */ /* 0x002fc60000000015 */
[----:B------:R-:W4:Y:S02]  /*0d00*/  LDG.E.CONSTANT R21, desc[UR12][R16.64+0x50] ;  /* 0x0000500c10157981 */ /* 0x000f24000c1e9900 */
[----:B------:R-:W0:Y:S01]  /*0d10*/  I2F.F16 R29, R29 ;  /* 0x0000001d001d7306 */ /* 0x000e220000200c00 */
[----:B-----5:R-:W-:Y:S01]  /*0d20*/  PRMT R26, R4, 0x5410, R28 ;  /* 0x00005410041a7816 */ /* 0x020fe2000000001c */
[----:B0-----:R-:W-:-:S05]  /*0d30*/  HMUL2 R27, R27.H0_H0, R29.H0_H0 ;  /* 0x2000001d1b1b7232 */ /* 0x001fca0000000800 */
[----:B------:R-:W-:-:S05]  /*0d40*/  PRMT R7, R7, 0x5410, R27 ;  /* 0x0000541007077816 */ /* 0x000fca000000001b */
[----:B------:R-:W-:Y:S01]  /*0d50*/  HFMA2 R26, R26, R24, R7 ;  /* 0x000000181a1a7231 */ /* 0x000fe20000000007 */
[----:B------:R-:W-:Y:S01]  /*0d60*/  SHF.R.U32.HI R7, RZ, 0x8, R25 ;  /* 0x00000008ff077819 */ /* 0x000fe20000011619 */
[----:B------:R-:W4:Y:S03]  /*0d70*/  LDG.E.CONSTANT R24, desc[UR12][R16.64+0x54] ;  /* 0x0000540c10187981 */ /* 0x000f26000c1e9900 */
[----:B------:R-:W-:-:S04]  /*0d80*/  LOP3.LUT R28, R7, 0xf, RZ, 0xc0, !PT ;  /* 0x0000000f071c7812 */ /* 0x000fc800078ec0ff */
[----:B------:R-:W-:-:S04]  /*0d90*/  IADD3 R28, PT, PT, -R5, R28, RZ ;  /* 0x0000001c051c7210 */ /* 0x000fc80007ffe1ff */
[----:B------:R-:W0:Y:S02]  /*0da0*/  I2F.F16 R7, R28 ;  /* 0x0000001c00077306 */ /* 0x000e240000200c00 */
[----:B0-----:R-:W-:Y:S01]  /*0db0*/  HFMA2 R27, R18.H0_H0, R7.H0_H0, R26.H1_H1 ;  /* 0x20000007121b7231 */ /* 0x001fe2000006081a */
[----:B------:R-:W-:-:S04]  /*0dc0*/  SHF.R.U32.HI R7, RZ, 0xc, R25 ;  /* 0x0000000cff077819 */ /* 0x000fc80000011619 */
[----:B------:R-:W-:-:S05]  /*0dd0*/  LOP3.LUT R18, R7, 0xf, RZ, 0xc0, !PT ;  /* 0x0000000f07127812 */ /* 0x000fca00078ec0ff */
[----:B------:R-:W-:-:S06]  /*0de0*/  IMAD.IADD R18, R18, 0x1, -R5 ;  /* 0x0000000112127824 */ /* 0x000fcc00078e0a05 */
[----:B------:R-:W0:Y:S01]  /*0df0*/  I2F.F16 R18, R18 ;  /* 0x0000001200127306 */ /* 0x000e220000200c00 */
[----:B------:R-:W-:-:S04]  /*0e00*/  SHF.R.U32.HI R7, RZ, 0x10, R25 ;  /* 0x00000010ff077819 */ /* 0x000fc80000011619 */
[----:B------:R-:W-:-:S04]  /*0e10*/  LOP3.LUT R7, R7, 0xf, RZ, 0xc0, !PT ;  /* 0x0000000f07077812 */ /* 0x000fc800078ec0ff */
[----:B------:R-:W-:Y:S01]  /*0e20*/  IADD3 R7, PT, PT, -R5, R7, RZ ;  /* 0x0000000705077210 */ /* 0x000fe20007ffe1ff */
[----:B0-----:R-:W-:Y:S01]  /*0e30*/  HFMA2 R19, R19.H0_H0, R18.H0_H0, R27.H0_H0 ;  /* 0x2000001213137231 */ /* 0x001fe2000004081b */
[----:B------:R-:W-:-:S04]  /*0e40*/  SHF.R.U32.HI R27, RZ, 0x14, R25 ;  /* 0x00000014ff1b7819 */ /* 0x000fc80000011619 */
[----:B------:R-:W-:Y:S01]  /*0e50*/  LOP3.LUT R28, R27, 0xf, RZ, 0xc0, !PT ;  /* 0x0000000f1b1c7812 */ /* 0x000fe200078ec0ff */
[----:B------:R-:W2:Y:S04]  /*0e60*/  I2F.F16 R7, R7 ;  /* 0x0000000700077306 */ /* 0x000ea80000200c00 */
[----:B------:R-:W-:-:S06]  /*0e70*/  IMAD.IADD R27, R28, 0x1, -R5 ;  /* 0x000000011c1b7824 */ /* 0x000fcc00078e0a05 */
[----:B------:R-:W3:Y:S01]  /*0e80*/  I2F.F16 R27, R27 ;  /* 0x0000001b001b7306 */ /* 0x000ee20000200c00 */
[----:B--2---:R-:W-:Y:S02]  /*0e90*/  HFMA2 R19, R22.H0_H0, R7.H0_H0, R19.H0_H0 ;  /* 0x2000000716137231 */ /* 0x004fe40000040813 */
[----:B------:R-:W2:Y:S02]  /*0ea0*/  LDG.E.CONSTANT R22, desc[UR12][R16.64+0x58] ;  /* 0x0000580c10167981 */ /* 0x000ea4000c1e9900 */
[----:B---3--:R-:W-:Y:S02]  /*0eb0*/  HFMA2 R18, R9.H0_H0, R27.H0_H0, R19.H0_H0 ;  /* 0x2000001b09127231 */ /* 0x008fe40000040813 */
[----:B------:R-:W-:-:S04]  /*0ec0*/  IMAD.WIDE.U32 R28, R8, 0x2, R14 ;  /* 0x00000002081c7825 */ /* 0x000fc800078e000e */
[C---:B------:R-:W-:Y:S01]  /*0ed0*/  IMAD.WIDE R8, R3.reuse, 0x4, R12 ;  /* 0x0000000403087825 */ /* 0x040fe200078e020c */
[----:B------:R0:W3:Y:S03]  /*0ee0*/  LDG.E.U16.CONSTANT R19, desc[UR12][R28.64] ;  /* 0x0000000c1c137981 */ /* 0x0000e6000c1e9500 */
[----:B------:R-:W-:-:S04]  /*0ef0*/  IMAD.WIDE R8, R3, 0x4, R8 ;  /* 0x0000000403087825 */ /* 0x000fc800078e0208 */
[--C-:B0-----:R-:W-:Y:S02]  /*0f00*/  IMAD.WIDE.U32 R28, R10, 0x2, R14.reuse ;  /* 0x000000020a1c7825 */ /* 0x101fe400078e000e */
[----:B------:R-:W2:Y:S04]  /*0f10*/  LDG.E.CONSTANT R10, desc[UR12][R8.64] ;  /* 0x0000000c080a7981 */ /* 0x000ea8000c1e9900 */
[----:B------:R-:W2:Y:S01]  /*0f20*/  LDG.E.U16.CONSTANT R27, desc[UR12][R28.64] ;  /* 0x0000000c1c1b7981 */ /* 0x000ea2000c1e9500 */
[----:B------:R-:W-:-:S05]  /*0f30*/  IMAD.WIDE.U32 R6, R6, 0x2, R14 ;  /* 0x0000000206067825 */ /* 0x000fca00078e000e */
[----:B------:R4:W2:Y:S02]  /*0f40*/  LDG.E.U16.CONSTANT R28, desc[UR12][R6.64] ;  /* 0x0000000c061c7981 */ /* 0x0008a4000c1e9500 */
[----:B----4-:R-:W-:-:S05]  /*0f50*/  IMAD.WIDE.U32 R6, R11, 0x2, R14 ;  /* 0x000000020b067825 */ /* 0x010fca00078e000e */
[----:B------:R0:W4:Y:S02]  /*0f60*/  LDG.E.U16.CONSTANT R11, desc[UR12][R6.64] ;  /* 0x0000000c060b7981 */ /* 0x000124000c1e9500 */
[----:B0-----:R-:W-:-:S05]  /*0f70*/  IMAD.WIDE.U32 R6, R20, 0x2, R14 ;  /* 0x0000000214067825 */ /* 0x001fca00078e000e */
[----:B------:R0:W4:Y:S02]  /*0f80*/  LDG.E.U16.CONSTANT R20, desc[UR12][R6.64] ;  /* 0x0000000c06147981 */ /* 0x000124000c1e9500 */
        /* <DEDUP_REMOVED lines=8> */
[----:B------:R-:W-:Y:S02]  /*1010*/  IADD3 R24, PT, PT, -R5, R24, RZ ;  /* 0x0000001805187210 */ /* 0x000fe40007ffe1ff */
[----:B------:R-:W-:-:S04]  /*1020*/  LEA.HI R29, R25, -R5, RZ, 0x4 ;  /* 0x80000005191d7211 */ /* 0x000fc800078f20ff */
[----:B------:R-:W3:Y:S08]  /*1030*/  I2F.F16 R24, R24 ;  /* 0x0000001800187306 */ /* 0x000ef00000200c00 */
[----:B------:R-:W0:Y:S01]  /*1040*/  I2F.F16 R29, R29 ;  /* 0x0000001d001d7306 */ /* 0x000e220000200c00 */
[----:B---3--:R-:W-:Y:S01]  /*1050*/  HFMA2 R18, R19.H0_H0, R24.H0_H0, R18.H0_H0 ;  /* 0x2000001813127231 */ /* 0x008fe20000040812 */
[----:B--2---:R-:W-:-:S03]  /*1060*/  LOP3.LUT R25, R10, 0xf, RZ, 0xc0, !PT ;  /* 0x0000000f0a197812 */ /* 0x004fc600078ec0ff */
[----:B0-----:R-:W-:Y:S02]  /*1070*/  HFMA2 R27, R27.H0_H0, R29.H0_H0, R18.H0_H0 ;  /* 0x2000001d1b1b7231 */ /* 0x001fe40000040812 */
[----:B------:R-:W-:Y:S01]  /*1080*/  IMAD.WIDE.U32 R18, R22, 0x2, R14 ;  /* 0x0000000216127825 */ /* 0x000fe200078e000e */
[----:B------:R-:W-:-:S03]  /*1090*/  SHF.R.U32.HI R22, RZ, 0x4, R10 ;  /* 0x00000004ff167819 */ /* 0x000fc6000001160a */
[----:B------:R-:W-:Y:S01]  /*10a0*/  IMAD.IADD R25, R25, 0x1, -R5 ;  /* 0x0000000119197824 */ /* 0x000fe200078e0a05 */
[----:B------:R0:W2:Y:S05]  /*10b0*/  LDG.E.U16.CONSTANT R7, desc[UR12][R18.64] ;  /* 0x0000000c12077981 */ /* 0x0000aa000c1e9500 */
[----:B------:R-:W1:Y:S01]  /*10c0*/  I2F.F16 R25, R25 ;  /* 0x0000001900197306 */ /* 0x000e620000200c00 */
[----:B0-----:R-:W-:Y:S02]  /*10d0*/  LOP3.LUT R18, R22, 0xf, RZ, 0xc0, !PT ;  /* 0x0000000f16127812 */ /* 0x001fe400078ec0ff */
[----:B------:R-:W3:Y:S02]  /*10e0*/  LDG.E.CONSTANT R22, desc[UR12][R16.64+0x5c] ;  /* 0x00005c0c10167981 */ /* 0x000ee4000c1e9900 */
[----:B------:R-:W-:-:S02]  /*10f0*/  IADD3 R24, PT, PT, -R5, R18, RZ ;  /* 0x0000001205187210 */ /* 0x000fc40007ffe1ff */
[----:B------:R-:W-:Y:S01]  /*1100*/  SHF.R.U32.HI R29, RZ, 0x8, R10 ;  /* 0x00000008ff1d7819 */ /* 0x000fe2000001160a */
[----:B------:R-:W3:Y:S03]  /*1110*/  LDG.E.CONSTANT R18, desc[UR12][R16.64+0x60] ;  /* 0x0000600c10127981 */ /* 0x000ee6000c1e9900 */
[----:B------:R-:W0:Y:S01]  /*1120*/  I2F.F16 R24, R24 ;  /* 0x0000001800187306 */ /* 0x000e220000200c00 */
[----:B------:R-:W-:Y:S01]  /*1130*/  LOP3.LUT R29, R29, 0xf, RZ, 0xc0, !PT ;  /* 0x0000000f1d1d7812 */ /* 0x000fe200078ec0ff */
[----:B-1----:R-:W-:-:S04]  /*1140*/  HMUL2 R28, R28.H0_H0, R25.H0_H0 ;  /* 0x200000191c1c7232 */ /* 0x002fc80000000800 */
[----:B------:R-:W-:Y:S01]  /*1150*/  IMAD.IADD R29, R29, 0x1, -R5 ;  /* 0x000000011d1d7824 */ /* 0x000fe200078e0a05 */
[----:B------:R-:W-:Y:S02]  /*1160*/  PRMT R26, R26, 0x5410, R28 ;  /* 0x000054101a1a7816 */ /* 0x000fe4000000001c */
[----:B----4-:R-:W-:Y:S01]  /*1170*/  PRMT R11, R4, 0x5410, R11 ;  /* 0x00005410040b7816 */ /* 0x010fe2000000000b */
[----:B------:R-:W1:Y:S01]  /*1180*/  I2F.F16 R25, R29 ;  /* 0x0000001d00197306 */ /* 0x000e620000200c00 */
[----:B------:R-:W-:Y:S02]  /*1190*/  SHF.R.U32.HI R19, RZ, 0xc, R10 ;  /* 0x0000000cff137819 */ /* 0x000fe4000001160a */
[----:B0-----:R-:W-:-:S05]  /*11a0*/  PRMT R27, R27, 0x5410, R24 ;  /* 0x000054101b1b7816 */ /* 0x001fca0000000018 */
[----:B------:R-:W-:Y:S01]  /*11b0*/  HFMA2 R11, R11, R27, R26 ;  /* 0x0000001b0b0b7231 */ /* 0x000fe2000000001a */
[----:B------:R-:W-:-:S04]  /*11c0*/  LOP3.LUT R26, R19, 0xf, RZ, 0xc0, !PT ;  /* 0x0000000f131a7812 */ /* 0x000fc800078ec0ff */
[----:B------:R-:W-:Y:S01]  /*11d0*/  IADD3 R26, PT, PT, -R5, R26, RZ ;  /* 0x0000001a051a7210 */ /* 0x000fe20007ffe1ff */
[----:B-1----:R-:W-:Y:S02]  /*11e0*/  HFMA2 R24, R20.H0_H0, R25.H0_H0, R11.H1_H1 ;  /* 0x2000001914187231 */ /* 0x002fe4000006080b */
[----:B------:R-:W4:Y:S03]  /*11f0*/  LDG.E.CONSTANT R20, desc[UR12][R16.64+0x64] ;  /* 0x0000640c10147981 */ /* 0x000f26000c1e9900 */
[----:B------:R-:W0:Y:S01]  /*1200*/  I2F.F16 R26, R26 ;  /* 0x0000001a001a7306 */ /* 0x000e220000200c00 */
[----:B------:R-:W-:-:S04]  /*1210*/  SHF.R.U32.HI R19, RZ, 0x10, R10 ;  /* 0x00000010ff137819 */ /* 0x000fc8000001160a */
[----:B------:R-:W-:Y:S02]  /*1220*/  LOP3.LUT R28, R19, 0xf, RZ, 0xc0, !PT ;  /* 0x0000000f131c7812 */ /* 0x000fe400078ec0ff */
[----:B------:R-:W4:Y:S03]  /*1230*/  LDG.E.CONSTANT R19, desc[UR12][R16.64+0x68] ;  /* 0x0000680c10137981 */ /* 0x000f26000c1e9900 */
[----:B------:R-:W-:Y:S02]  /*1240*/  IMAD.IADD R28, R28, 0x1, -R5 ;  /* 0x000000011c1c7824 */ /* 0x000fe400078e0a05 */
[----:B0-----:R-:W-:Y:S01]  /*1250*/  HFMA2 R27, R23.H0_H0, R26.H0_H0, R24.H0_H0 ;  /* 0x2000001a171b7231 */ /* 0x001fe20000040818 */
[----:B------:R-:W-:Y:S01]  /*1260*/  SHF.R.U32.HI R23, RZ, 0x14, R10 ;  /* 0x00000014ff177819 */ /* 0x000fe2000001160a */
[----:B------:R-:W0:Y:S01]  /*1270*/  I2F.F16 R25, R28 ;  /* 0x0000001c00197306 */ /* 0x000e220000200c00 */
[----:B------:R-:W4:Y:S02]  /*1280*/  LDG.E.CONSTANT R26, desc[UR12][R16.64+0x7c] ;  /* 0x00007c0c101a7981 */ /* 0x000f24000c1e9900 */
[----:B------:R-:W-:-:S02]  /*1290*/  LOP3.LUT R24, R23, 0xf, RZ, 0xc0, !PT ;  /* 0x0000000f17187812 */ /* 0x000fc400078ec0ff */
[----:B------:R-:W4:Y:S02]  /*12a0*/  LDG.E.CONSTANT R23, desc[UR12][R16.64+0x6c] ;  /* 0x00006c0c10177981 */ /* 0x000f24000c1e9900 */
[----:B------:R-:W-:Y:S02]  /*12b0*/  IADD3 R29, PT, PT, -R5, R24, RZ ;  /* 0x00000018051d7210 */ /* 0x000fe40007ffe1ff */
[----:B------:R-:W4:Y:S01]  /*12c0*/  LDG.E.CONSTANT R24, desc[UR12][R16.64+0x70] ;  /* 0x0000700c10187981 */ /* 0x000f22000c1e9900 */
[----:B0-----:R-:W-:-:S03]  /*12d0*/  HFMA2 R27, R21.H0_H0, R25.H0_H0, R27.H0_H0 ;  /* 0x20000019151b7231 */ /* 0x001fc6000004081b */
[----:B------:R-:W4:Y:S04]  /*12e0*/  LDG.E.CONSTANT R25, desc[UR12][R16.64+0x74] ;  /* 0x0000740c10197981 */ /* 0x000f28000c1e9900 */
[----:B------:R-:W4:Y:S01]  /*12f0*/  LDG.E.CONSTANT R21, desc[UR12][R16.64+0x78] ;  /* 0x0000780c10157981 */ /* 0x000f22000c1e9900 */
[----:B------:R-:W0:Y:S02]  /*1300*/  I2F.F16 R29, R29 ;  /* 0x0000001d001d7306 */ /* 0x000e240000200c00 */
[----:B0-----:R-:W-:Y:S01]  /*1310*/  HFMA2 R6, R6.H0_H0, R29.H0_H0, R27.H0_H0 ;  /* 0x2000001d06067231 */ /* 0x001fe2000004081b */
[----:B------:R-:W-:-:S04]  /*1320*/  SHF.R.U32.HI R27, RZ, 0x18, R10 ;  /* 0x00000018ff1b7819 */ /* 0x000fc8000001160a */
[----:B------:R-:W-:-:S05]  /*1330*/  LOP3.LUT R28, R27, 0xf, RZ, 0xc0, !PT ;  /* 0x0000000f1b1c7812 */ /* 0x000fca00078ec0ff */
[----:B------:R-:W-:-:S04]  /*1340*/  IMAD.IADD R28, R28, 0x1, -R5 ;  /* 0x000000011c1c7824 */ /* 0x000fc800078e0a05 */
[----:B------:R-:W2:Y:S01]  /*1350*/  I2F.F16 R27, R28 ;  /* 0x0000001c001b7306 */ /* 0x000ea20000200c00 */
[----:B------:R-:W-:-:S04]  /*1360*/  IMAD.WIDE R8, R3, 0x4, R8 ;  /* 0x0000000403087825 */ /* 0x000fc800078e0208 */
[----:B--2---:R-:W-:Y:S02]  /*1370*/  HFMA2 R27, R7.H0_H0, R27.H0_H0, R6.H0_H0 ;  /* 0x2000001b071b7231 */ /* 0x004fe40000040806 */
[--C-:B---3--:R-:W-:Y:S02]  /*1380*/  IMAD.WIDE.U32 R6, R22, 0x2, R14.reuse ;  /* 0x0000000216067825 */ /* 0x108fe400078e000e */
[----:B------:R-:W2:Y:S04]  /*1390*/  LDG.E.CONSTANT R22, desc[UR12][R8.64] ;  /* 0x0000000c08167981 */ /* 0x000ea8000c1e9900 */
[----:B------:R0:W3:Y:S02]  /*13a0*/  LDG.E.U16.CONSTANT R28, desc[UR12][R6.64] ;  /* 0x0000000c061c7981 */ /* 0x0000e4000c1e9500 */
[----:B0-----:R-:W-:-:S05]  /*13b0*/  IMAD.WIDE.U32 R6, R18, 0x2, R14 ;  /* 0x0000000212067825 */ /* 0x001fca00078e000e */
[----:B------:R4:W3:Y:S02]  /*13c0*/  LDG.E.U16.CONSTANT R18, desc[UR12][R6.64] ;  /* 0x0000000c06127981 */ /* 0x0008e4000c1e9500 */
        /* <DEDUP_REMOVED lines=13> */
[----:B------:R0:W4:Y:S01]  /*14a0*/  LDG.E.U16.CONSTANT R29, desc[UR12][R6.64] ;  /* 0x0000000c061d7981 */ /* 0x000122000c1e9500 */
[----:B------:R-:W-:-:S06]  /*14b0*/  LEA.HI R10, R10, -R5, RZ, 0x4 ;  /* 0x800000050a0a7211 */ /* 0x000fcc00078f20ff */
[----:B------:R-:W3:Y:S01]  /*14c0*/  I2F.F16 R10, R10 ;  /* 0x0000000a000a7306 */ /* 0x000ee20000200c00 */
[----:B------:R-:W-:-:S04]  /*14d0*/  UIADD3 UR4, UPT, UPT, UR4, 0x4, URZ ;  /* 0x0000000404047890 */ /* 0x000fc8000fffe0ff */
[----:B------:R-:W-:Y:S01]  /*14e0*/  UISETP.NE.AND UP0, UPT, UR4, URZ, UPT ;  /* 0x000000ff0400728c */ /* 0x000fe2000bf05270 */
[----:B------:R-:W-:-:S05]  /*14f0*/  IADD3 R16, P0, PT, R16, 0x80, RZ ;  /* 0x0000008010107810 */ /* 0x000fca0007f1e0ff */
[----:B------:R-:W-:Y:S01]  /*1500*/  IMAD.X R17, RZ, RZ, R17, P0 ;  /* 0x000000ffff117224 */ /* 0x000fe200000e0611 */
[----:B--2---:R-:W-:Y:S01]  /*1510*/  LOP3.LUT R26, R22, 0xf, RZ, 0xc0, !PT ;  /* 0x0000000f161a7812 */ /* 0x004fe200078ec0ff */
[----:B---3--:R-:W-:Y:S01]  /*1520*/  HFMA2 R27, R28.H0_H0, R10.H0_H0, R27.H0_H0 ;  /* 0x2000000a1c1b7231 */ /* 0x008fe2000004081b */
[----:B------:R-:W-:Y:S02]  /*1530*/  SHF.R.U32.HI R28, RZ, 0x4, R22 ;  /* 0x00000004ff1c7819 */ /* 0x000fe40000011616 */
[----:B------:R-:W-:Y:S02]  /*1540*/  IADD3 R26, PT, PT, -R5, R26, RZ ;  /* 0x0000001a051a7210 */ /* 0x000fe40007ffe1ff */
[----:B------:R-:W-:-:S04]  /*1550*/  LOP3.LUT R28, R28, 0xf, RZ, 0xc0, !PT ;  /* 0x0000000f1c1c7812 */ /* 0x000fc800078ec0ff */
[----:B------:R-:W1:Y:S01]  /*1560*/  I2F.F16 R26, R26 ;  /* 0x0000001a001a7306 */ /* 0x000e620000200c00 */
[----:B------:R-:W-:Y:S01]  /*1570*/  IMAD.IADD R28, R28, 0x1, -R5 ;  /* 0x000000011c1c7824 */ /* 0x000fe200078e0a05 */
[----:B0-----:R-:W-:-:S06]  /*1580*/  SHF.R.U32.HI R6, RZ, 0x8, R22 ;  /* 0x00000008ff067819 */ /* 0x001fcc0000011616 */
[----:B------:R-:W0:Y:S01]  /*1590*/  I2F.F16 R28, R28 ;  /* 0x0000001c001c7306 */ /* 0x000e220000200c00 */
[----:B------:R-:W-:Y:S01]  /*15a0*/  LOP3.LUT R6, R6, 0xf, RZ, 0xc0, !PT ;  /* 0x0000000f06067812 */ /* 0x000fe200078ec0ff */
[----:B-1----:R-:W-:-:S03]  /*15b0*/  HMUL2 R7, R18.H0_H0, R26.H0_H0 ;  /* 0x2000001a12077232 */ /* 0x002fc60000000800 */
[----:B------:R-:W-:-:S04]  /*15c0*/  IADD3 R18, PT, PT, -R5, R6, RZ ;  /* 0x0000000605127210 */ /* 0x000fc80007ffe1ff */
[----:B------:R-:W1:Y:S01]  /*15d0*/  I2F.F16 R6, R18 ;  /* 0x0000001200067306 */ /* 0x000e620000200c00 */
[----:B------:R-:W-:Y:S02]  /*15e0*/  PRMT R11, R11, 0x5410, R7 ;  /* 0x000054100b0b7816 */ /* 0x000fe40000000007 */
[----:B0-----:R-:W-:Y:S02]  /*15f0*/  PRMT R27, R27, 0x5410, R28 ;  /* 0x000054101b1b7816 */ /* 0x001fe4000000001c */
[----:B------:R-:W-:Y:S02]  /*1600*/  SHF.R.U32.HI R10, RZ, 0xc, R22 ;  /* 0x0000000cff0a7819 */ /* 0x000fe40000011616 */
[----:B----4-:R-:W-:Y:S02]  /*1610*/  PRMT R20, R4, 0x5410, R20 ;  /* 0x0000541004147816 */ /* 0x010fe40000000014 */
[----:B------:R-:W-:-:S03]  /*1620*/  LOP3.LUT R10, R10, 0xf, RZ, 0xc0, !PT ;  /* 0x0000000f0a0a7812 */ /* 0x000fc600078ec0ff */
[----:B------:R-:W-:Y:S01]  /*1630*/  HFMA2 R7, R20, R27, R11 ;  /* 0x0000001b14077231 */ /* 0x000fe2000000000b */
[--C-:B------:R-:W-:Y:S01]  /*1640*/  SHF.R.U32.HI R11, RZ, 0x10, R22.reuse ;  /* 0x00000010ff0b7819 */ /* 0x100fe20000011616 */
[--C-:B------:R-:W-:Y:S01]  /*1650*/  IMAD.IADD R10, R10, 0x1, -R5.reuse ;  /* 0x000000010a0a7824 */ /* 0x100fe200078e0a05 */
[--C-:B------:R-:W-:Y:S02]  /*1660*/  SHF.R.U32.HI R26, RZ, 0x14, R22.reuse ;  /* 0x00000014ff1a7819 */ /* 0x100fe40000011616 */
[----:B------:R-:W-:Y:S02]  /*1670*/  LOP3.LUT R20, R11, 0xf, RZ, 0xc0, !PT ;  /* 0x0000000f0b147812 */ /* 0x000fe400078ec0ff */
[----:B------:R-:W-:Y:S01]  /*1680*/  LOP3.LUT R26, R26, 0xf, RZ, 0xc0, !PT ;  /* 0x0000000f1a1a7812 */ /* 0x000fe200078ec0ff */
[----:B-1----:R-:W-:Y:S01]  /*1690*/  HFMA2 R6, R19.H0_H0, R6.H0_H0, R7.H1_H1 ;  /* 0x2000000613067231 */ /* 0x002fe20000060807 */
[----:B------:R-:W-:Y:S02]  /*16a0*/  IADD3 R11, PT, PT, -R5, R20, RZ ;  /* 0x00000014050b7210 */ /* 0x000fe40007ffe1ff */
[----:B------:R-:W-:Y:S01]  /*16b0*/  SHF.R.U32.HI R19, RZ, 0x18, R22 ;  /* 0x00000018ff137819 */ /* 0x000fe20000011616 */
[----:B------:R-:W0:Y:S01]  /*16c0*/  I2F.F16 R10, R10 ;  /* 0x0000000a000a7306 */ /* 0x000e220000200c00 */
[----:B------:R-:W-:-:S02]  /*16d0*/  IMAD.IADD R18, R26, 0x1, -R5 ;  /* 0x000000011a127824 */ /* 0x000fc400078e0a05 */
[----:B------:R-:W-:-:S05]  /*16e0*/  LOP3.LUT R20, R19, 0xf, RZ, 0xc0, !PT ;  /* 0x0000000f13147812 */ /* 0x000fca00078ec0ff */
[----:B------:R-:W1:Y:S01]  /*16f0*/  I2F.F16 R11, R11 ;  /* 0x0000000b000b7306 */ /* 0x000e620000200c00 */
[----:B------:R-:W-:Y:S02]  /*1700*/  IADD3 R19, PT, PT, -R5, R20, RZ ;  /* 0x0000001405137210 */ /* 0x000fe40007ffe1ff */
[----:B------:R-:W-:-:S05]  /*1710*/  LEA.HI R22, R22, -R5, RZ, 0x4 ;  /* 0x8000000516167211 */ /* 0x000fca00078f20ff */
[----:B------:R-:W2:Y:S01]  /*1720*/  I2F.F16 R18, R18 ;  /* 0x0000001200127306 */ /* 0x000ea20000200c00 */
[----:B0-----:R-:W-:-:S07]  /*1730*/  HFMA2 R6, R23.H0_H0, R10.H0_H0, R6.H0_H0 ;  /* 0x2000000a17067231 */ /* 0x001fce0000040806 */
[----:B------:R-:W0:Y:S01]  /*1740*/  I2F.F16 R19, R19 ;  /* 0x0000001300137306 */ /* 0x000e220000200c00 */
[----:B-1----:R-:W-:-:S07]  /*1750*/  HFMA2 R6, R24.H0_H0, R11.H0_H0, R6.H0_H0 ;  /* 0x2000000b18067231 */ /* 0x002fce0000040806 */
[----:B------:R-:W1:Y:S01]  /*1760*/  I2F.F16 R22, R22 ;  /* 0x0000001600167306 */ /* 0x000e620000200c00 */
[----:B--2---:R-:W-:Y:S01]  /*1770*/  HFMA2 R6, R25.H0_H0, R18.H0_H0, R6.H0_H0 ;  /* 0x2000001219067231 */ /* 0x004fe20000040806 */
[----:B------:R-:W-:-:S03]  /*1780*/  MOV R10, R12 ;  /* 0x0000000c000a7202 */ /* 0x000fc60000000f00 */
[----:B0-----:R-:W-:-:S04]  /*1790*/  HFMA2 R11, R21.H0_H0, R19.H0_H0, R6.H0_H0 ;  /* 0x20000013150b7231 */ /* 0x001fc80000040806 */
[----:B-1----:R-:W-:-:S04]  /*17a0*/  HFMA2 R11, R29.H0_H0, R22.H0_H0, R11.H0_H0 ;  /* 0x200000161d0b7231 */ /* 0x002fc8000004080b */
[----:B------:R-:W-:Y:S02]  /*17b0*/  HFMA2 R7, R4.H0_H0, R11.H0_H0, R7.H0_H0 ;  /* 0x2000000b04077231 */ /* 0x000fe40000040807 */
[----:B------:R-:W-:Y:S02]  /*17c0*/  IMAD.MOV.U32 R11, RZ, RZ, R13 ;  /* 0x000000ffff0b7224 */ /* 0x000fe400078e000d */
[----:B------:R-:W-:Y:S01]  /*17d0*/  IMAD.WIDE R12, R3, 0x4, R8 ;  /* 0x00000004030c7825 */ /* 0x000fe200078e0208 */
[----:B------:R-:W-:Y:S06]  /*17e0*/  BRA.U UP0, `(.L_x_48) ;  /* 0xffffffed00c87547 */ /* 0x000fec000b83ffff */
[----:B------:R-:W-:-:S07]  /*17f0*/  IMAD.WIDE R12, R3, 0x10, R10 ;  /* 0x00000010030c7825 */ /* 0x000fce00078e020a */
.L_x_47:
        /* <DEDUP_REMOVED lines=19> */
[----:B--2---:R-:W-:-:S04]  /*1930*/  IMAD.WIDE.U32 R20, R21, 0x2, R14 ;  /* 0x0000000215147825 */ /* 0x004fc800078e000e */
[--C-:B---3--:R-:W-:Y:S02]  /*1940*/  IMAD.WIDE.U32 R10, R11, 0x2, R14.reuse ;  /* 0x000000020b0a7825 */ /* 0x108fe400078e000e */
[----:B------:R-:W2:Y:S04]  /*1950*/  LDG.E.U16.CONSTANT R20, desc[UR12][R20.64] ;  /* 0x0000000c14147981 */ /* 0x000ea8000c1e9500 */
[----:B------:R0:W3:Y:S01]  /*1960*/  LDG.E.U16.CONSTANT R29, desc[UR12][R10.64] ;  /* 0x0000000c0a1d7981 */ /* 0x0000e2000c1e9500 */
[----:B----4-:R-:W-:-:S05]  /*1970*/  IMAD.WIDE.U32 R8, R9, 0x2, R14 ;  /* 0x0000000209087825 */ /* 0x010fca00078e000e */
[----:B------:R1:W4:Y:S01]  /*1980*/  LDG.E.U16.CONSTANT R21, desc[UR12][R8.64] ;  /* 0x0000000c08157981 */ /* 0x000322000c1e9500 */
[----:B0-----:R-:W-:-:S05]  /*1990*/  IMAD.WIDE.U32 R10, R23, 0x2, R14 ;  /* 0x00000002170a7825 */ /* 0x001fca00078e000e */
[----:B------:R0:W4:Y:S01]  /*19a0*/  LDG.E.U16.CONSTANT R23, desc[UR12][R10.64] ;  /* 0x0000000c0a177981 */ /* 0x000122000c1e9500 */
[----:B-1----:R-:W-:-:S03]  /*19b0*/  IMAD.WIDE.U32 R8, R19, 0x2, R14 ;  /* 0x0000000213087825 */ /* 0x002fc600078e000e */
[----:B------:R-:W4:Y:S04]  /*19c0*/  LDG.E.CONSTANT R19, desc[UR12][R16.64+0x18] ;  /* 0x0000180c10137981 */ /* 0x000f28000c1e9900 */
[----:B------:R1:W4:Y:S01]  /*19d0*/  LDG.E.U16.CONSTANT R27, desc[UR12][R8.64] ;  /* 0x0000000c081b7981 */ /* 0x000322000c1e9500 */
[----:B------:R-:W-:Y:S02]  /*19e0*/  SHF.R.U32.HI R24, RZ, 0x4, R6 ;  /* 0x00000004ff187819 */ /* 0x000fe40000011606 */
[----:B------:R-:W-:Y:S02]  /*19f0*/  LOP3.LUT R22, R6, 0xf, RZ, 0xc0, !PT ;  /* 0x0000000f06167812 */ /* 0x000fe400078ec0ff */
[----:B------:R-:W-:Y:S02]  /*1a00*/  LOP3.LUT R24, R24, 0xf, RZ, 0xc0, !PT ;  /* 0x0000000f18187812 */ /* 0x000fe400078ec0ff */
[----:B------:R-:W-:-:S03]  /*1a10*/  IADD3 R22, PT, PT, -R5, R22, RZ ;  /* 0x0000001605167210 */ /* 0x000fc60007ffe1ff */
[----:B0-----:R-:W-:Y:S01]  /*1a20*/  IMAD.IADD R10, R24, 0x1, -R5 ;  /* 0x00000001180a7824 */ /* 0x001fe200078e0a05 */
[----:B------:R-:W2:Y:S01]  /*1a30*/  I2F.F16 R11, R22 ;  /* 0x00000016000b7306 */ /* 0x000ea20000200c00 */
[----:B-1----:R-:W-:-:S07]  /*1a40*/  SHF.R.U32.HI R8, RZ, 0x8, R6 ;  /* 0x00000008ff087819 */ /* 0x002fce0000011606 */
[----:B------:R-:W3:Y:S01]  /*1a50*/  I2F.F16 R10, R10 ;  /* 0x0000000a000a7306 */ /* 0x000ee20000200c00 */
[----:B------:R-:W-:Y:S01]  /*1a60*/  LOP3.LUT R8, R8, 0xf, RZ, 0xc0, !PT ;  /* 0x0000000f08087812 */ /* 0x000fe200078ec0ff */
[----:B------:R-:W-:Y:S01]  /*1a70*/  IMAD.WIDE.U32 R24, R25, 0x2, R14 ;  /* 0x0000000219187825 */ /* 0x000fe200078e000e */
[----:B------:R-:W-:Y:S02]  /*1a80*/  SHF.R.U32.HI R9, RZ, 0xc, R6 ;  /* 0x0000000cff097819 */ /* 0x000fe40000011606 */
[----:B------:R-:W-:Y:S01]  /*1a90*/  IADD3 R8, PT, PT, -R5, R8, RZ ;  /* 0x0000000805087210 */ /* 0x000fe20007ffe1ff */
[----:B--2---:R-:W-:-:S03]  /*1aa0*/  HMUL2 R11, R20.H0_H0, R11.H0_H0 ;  /* 0x2000000b140b7232 */ /* 0x004fc60000000800 */
[----:B------:R0:W4:Y:S01]  /*1ab0*/  I2F.F16 R20, R8 ;  /* 0x0000000800147306 */ /* 0x0001220000200c00 */
[----:B---3--:R-:W-:Y:S01]  /*1ac0*/  HFMA2 R29, R29.H0_H0, R10.H0_H0, R11.H0_H0 ;  /* 0x2000000a1d1d7231 */ /* 0x008fe2000004080b */
[----:B------:R-:W-:Y:S01]  /*1ad0*/  LOP3.LUT R11, R9, 0xf, RZ, 0xc0, !PT ;  /* 0x0000000f090b7812 */ /* 0x000fe200078ec0ff */
[----:B------:R-:W2:Y:S04]  /*1ae0*/  LDG.E.CONSTANT R10, desc[UR12][R16.64+0x2c] ;  /* 0x00002c0c100a7981 */ /* 0x000ea8000c1e9900 */
[----:B------:R-:W3:Y:S01]  /*1af0*/  LDG.E.CONSTANT R9, desc[UR12][R16.64+0x28] ;  /* 0x0000280c10097981 */ /* 0x000ee2000c1e9900 */
[----:B------:R-:W-:-:S03]  /*1b00*/  IMAD.IADD R11, R11, 0x1, -R5 ;  /* 0x000000010b0b7824 */ /* 0x000fc600078e0a05 */
[----:B0-----:R0:W2:Y:S01]  /*1b10*/  LDG.E.U16.CONSTANT R8, desc[UR12][R24.64] ;  /* 0x0000000c18087981 */ /* 0x0010a2000c1e9500 */
[----:B------:R1:W0:Y:S01]  /*1b20*/  I2F.F16 R22, R11 ;  /* 0x0000000b00167306 */ /* 0x0002220000200c00 */
[----:B----4-:R-:W-:Y:S02]  /*1b30*/  HFMA2 R29, R21.H0_H0, R20.H0_H0, R29.H0_H0 ;  /* 0x20000014151d7231 */ /* 0x010fe4000004081d */
[----:B------:R-:W4:Y:S04]  /*1b40*/  LDG.E.CONSTANT R20, desc[UR12][R16.64+0x34] ;  /* 0x0000340c10147981 */ /* 0x000f28000c1e9900 */
[----:B------:R-:W4:Y:S04]  /*1b50*/  LDG.E.CONSTANT R21, desc[UR12][R16.64+0x38] ;  /* 0x0000380c10157981 */ /* 0x000f28000c1e9900 */
[----:B-1----:R-:W4:Y:S01]  /*1b60*/  LDG.E.CONSTANT R11, desc[UR12][R16.64+0x30] ;  /* 0x0000300c100b7981 */ /* 0x002f22000c1e9900 */
[----:B0-----:R-:W-:-:S03]  /*1b70*/  HFMA2 R23, R23.H0_H0, R22.H0_H0, R29.H0_H0 ;  /* 0x2000001617177231 */ /* 0x001fc6000004081d */
[----:B------:R-:W4:Y:S01]  /*1b80*/  LDG.E.CONSTANT R22, desc[UR12][R16.64+0x3c] ;  /* 0x00003c0c10167981 */ /* 0x000f22000c1e9900 */
[----:B------:R-:W-:-:S04]  /*1b90*/  SHF.R.U32.HI R24, RZ, 0x10, R6 ;  /* 0x00000010ff187819 */ /* 0x000fc80000011606 */
[----:B------:R-:W-:-:S04]  /*1ba0*/  LOP3.LUT R24, R24, 0xf, RZ, 0xc0, !PT ;  /* 0x0000000f18187812 */ /* 0x000fc800078ec0ff */
[----:B------:R-:W-:-:S04]  /*1bb0*/  IADD3 R29, PT, PT, -R5, R24, RZ ;  /* 0x00000018051d7210 */ /* 0x000fc80007ffe1ff */
[----:B------:R-:W0:Y:S01]  /*1bc0*/  I2F.F16 R24, R29 ;  /* 0x0000001d00187306 */ /* 0x000e220000200c00 */
[----:B------:R-:W-:-:S04]  /*1bd0*/  IMAD.WIDE R12, R3, 0x4, R12 ;  /* 0x00000004030c7825 */ /* 0x000fc800078e020c */
[----:B0-----:R-:W-:Y:S02]  /*1be0*/  HFMA2 R23, R27.H0_H0, R24.H0_H0, R23.H0_H0 ;  /* 0x200000181b177231 */ /* 0x001fe40000040817 */
[----:B------:R-:W-:-:S04]  /*1bf0*/  IMAD.WIDE.U32 R24, R19, 0x2, R14 ;  /* 0x0000000213187825 */ /* 0x000fc800078e000e */
[--C-:B------:R-:W-:Y:S02]  /*1c00*/  IMAD.WIDE.U32 R18, R18, 0x2, R14.reuse ;  /* 0x0000000212127825 */ /* 0x100fe400078e000e */
[----:B------:R-:W4:Y:S04]  /*1c10*/  LDG.E.U16.CONSTANT R24, desc[UR12][R24.64] ;  /* 0x0000000c18187981 */ /* 0x000f28000c1e9500 */
[----:B------:R0:W4:Y:S04]  /*1c20*/  LDG.E.U16.CONSTANT R27, desc[UR12][R18.64] ;  /* 0x0000000c121b7981 */ /* 0x000128000c1e9500 */
[----:B------:R-:W4:Y:S01]  /*1c30*/  LDG.E.CONSTANT R25, desc[UR12][R12.64] ;  /* 0x0000000c0c197981 */ /* 0x000f22000c1e9900 */
[----:B0-----:R-:W-:-:S05]  /*1c40*/  IMAD.WIDE.U32 R18, R28, 0x2, R14 ;  /* 0x000000021c127825 */ /* 0x001fca00078e000e */
[----:B------:R0:W4:Y:S02]  /*1c50*/  LDG.E.U16.CONSTANT R28, desc[UR12][R18.64] ;  /* 0x0000000c121c7981 */ /* 0x000124000c1e9500 */
[----:B0-----:R-:W-:Y:S01]  /*1c60*/  IMAD.WIDE.U32 R18, R26, 0x2, R14 ;  /* 0x000000021a127825 */ /* 0x001fe200078e000e */
[----:B------:R-:W-:-:S04]  /*1c70*/  SHF.R.U32.HI R26, RZ, 0x14, R6 ;  /* 0x00000014ff1a7819 */ /* 0x000fc80000011606 */
[----:B------:R-:W-:Y:S01]  /*1c80*/  LOP3.LUT R26, R26, 0xf, RZ, 0xc0, !PT ;  /* 0x0000000f1a1a7812 */ /* 0x000fe200078ec0ff */
[----:B------:R-:W4:Y:S04]  /*1c90*/  LDG.E.U16.CONSTANT R18, desc[UR12][R18.64] ;  /* 0x0000000c12127981 */ /* 0x000f28000c1e9500 */
[----:B------:R-:W-:-:S06]  /*1ca0*/  IMAD.IADD R26, R26, 0x1, -R5 ;  /* 0x000000011a1a7824 */ /* 0x000fcc00078e0a05 */
[----:B------:R-:W2:Y:S02]  /*1cb0*/  I2F.F16 R26, R26 ;  /* 0x0000001a001a7306 */ /* 0x000ea40000200c00 */
[----:B--2---:R-:W-:Y:S02]  /*1cc0*/  HFMA2 R23, R8.H0_H0, R26.H0_H0, R23.H0_H0 ;  /* 0x2000001a08177231 */ /* 0x004fe40000040817 */
[----:B---3--:R-:W-:-:S05]  /*1cd0*/  IMAD.WIDE.U32 R8, R9, 0x2, R14 ;  /* 0x0000000209087825 */ /* 0x008fca00078e000e */
[----:B------:R0:W2:Y:S02]  /*1ce0*/  LDG.E.U16.CONSTANT R19, desc[UR12][R8.64] ;  /* 0x0000000c08137981 */ /* 0x0000a4000c1e9500 */
[----:B0-----:R-:W-:-:S04]  /*1cf0*/  IMAD.WIDE.U32 R8, R10, 0x2, R14 ;  /* 0x000000020a087825 */ /* 0x001fc800078e000e */
[--C-:B----4-:R-:W-:Y:S01]  /*1d00*/  IMAD.WIDE.U32 R10, R11, 0x2, R14.reuse ;  /* 0x000000020b0a7825 */ /* 0x110fe200078e000e */
[----:B------:R0:W3:Y:S04]  /*1d10*/  LDG.E.U16.CONSTANT R26, desc[UR12][R8.64] ;  /* 0x0000000c081a7981 */ /* 0x0000e8000c1e9500 */
[----:B------:R1:W4:Y:S01]  /*1d20*/  LDG.E.U16.CONSTANT R29, desc[UR12][R10.64] ;  /* 0x0000000c0a1d7981 */ /* 0x000322000c1e9500 */
[----:B0-----:R-:W-:-:S04]  /*1d30*/  IMAD.WIDE.U32 R8, R20, 0x2, R14 ;  /* 0x0000000214087825 */ /* 0x001fc800078e000e */
[--C-:B-1----:R-:W-:Y:S02]  /*1d40*/  IMAD.WIDE.U32 R10, R21, 0x2, R14.reuse ;  /* 0x00000002150a7825 */ /* 0x102fe400078e000e */
[----:B------:R0:W4:Y:S04]  /*1d50*/  LDG.E.U16.CONSTANT R21, desc[UR12][R8.64] ;  /* 0x0000000c08157981 */ /* 0x000128000c1e9500 */
[----:B------:R1:W4:Y:S01]  /*1d60*/  LDG.E.U16.CONSTANT R20, desc[UR12][R10.64] ;  /* 0x0000000c0a147981 */ /* 0x000322000c1e9500 */
[----:B0-----:R-:W-:-:S05]  /*1d70*/  IMAD.WIDE.U32 R8, R22, 0x2, R14 ;  /* 0x0000000216087825 */ /* 0x001fca00078e000e */
[----:B------:R0:W4:Y:S01]  /*1d80*/  LDG.E.U16.CONSTANT R22, desc[UR12][R8.64] ;  /* 0x0000000c08167981 */ /* 0x000122000c1e9500 */
[----:B-1----:R-:W-:-:S04]  /*1d90*/  SHF.R.U32.HI R10, RZ, 0x18, R6 ;  /* 0x00000018ff0a7819 */ /* 0x002fc80000011606 */
[----:B------:R-:W-:-:S04]  /*1da0*/  LOP3.LUT R10, R10, 0xf, RZ, 0xc0, !PT ;  /* 0x0000000f0a0a7812 */ /* 0x000fc800078ec0ff */
[----:B------:R-:W-:-:S06]  /*1db0*/  IADD3 R10, PT, PT, -R5, R10, RZ ;  /* 0x0000000a050a7210 */ /* 0x000fcc0007ffe1ff */
[----:B------:R-:W1:Y:S01]  /*1dc0*/  I2F.F16 R10, R10 ;  /* 0x0000000a000a7306 */ /* 0x000e620000200c00 */
[----:B------:R-:W-:Y:S02]  /*1dd0*/  SHF.R.U32.HI R11, RZ, 0x4, R25 ;  /* 0x00000004ff0b7819 */ /* 0x000fe40000011619 */
[----:B------:R-:W-:Y:S02]  /*1de0*/  LEA.HI R6, R6, -R5, RZ, 0x4 ;  /* 0x8000000506067211 */ /* 0x000fe400078f20ff */
[----:B0-----:R-:W-:-:S04]  /*1df0*/  LOP3.LUT R8, R11, 0xf, RZ, 0xc0, !PT ;  /* 0x0000000f0b087812 */ /* 0x001fc800078ec0ff */
[----:B------:R-:W0:Y:S01]  /*1e00*/  I2F.F16 R6, R6 ;  /* 0x0000000600067306 */ /* 0x000e220000200c00 */
[----:B-1----:R-:W-:Y:S01]  /*1e10*/  HFMA2 R23, R24.H0_H0, R10.H0_H0, R23.H0_H0 ;  /* 0x2000000a18177231 */ /* 0x002fe20000040817 */
[----:B------:R-:W-:Y:S02]  /*1e20*/  LOP3.LUT R24, R25, 0xf, RZ, 0xc0, !PT ;  /* 0x0000000f19187812 */ /* 0x000fe400078ec0ff */
[----:B------:R-:W-:-:S03]  /*1e30*/  IADD3 R8, PT, PT, -R5, R8, RZ ;  /* 0x0000000805087210 */ /* 0x000fc60007ffe1ff */
[----:B------:R-:W-:Y:S01]  /*1e40*/  IMAD.IADD R24, R24, 0x1, -R5 ;  /* 0x0000000118187824 */ /* 0x000fe200078e0a05 */
[----:B------:R-:W1:Y:S08]  /*1e50*/  I2F.F16 R9, R8 ;  /* 0x0000000800097306 */ /* 0x000e700000200c00 */
[----:B------:R-:W1:Y:S01]  /*1e60*/  I2F.F16 R11, R24 ;  /* 0x00000018000b7306 */ /* 0x000e620000200c00 */
[----:B0-----:R-:W-:Y:S01]  /*1e70*/  HFMA2 R23, R27.H0_H0, R6.H0_H0, R23.H0_H0 ;  /* 0x200000061b177231 */ /* 0x001fe20000040817 */
[----:B------:R-:W-:-:S04]  /*1e80*/  SHF.R.U32.HI R10, RZ, 0x8, R25 ;  /* 0x00000008ff0a7819 */ /* 0x000fc80000011619 */
[----:B------:R-:W-:Y:S02]  /*1e90*/  LOP3.LUT R10, R10, 0xf, RZ, 0xc0, !PT ;  /* 0x0000000f0a0a7812 */ /* 0x000fe400078ec0ff */
[----:B-1----:R-:W-:Y:S02]  /*1ea0*/  PRMT R23, R23, 0x5410, R9 ;  /* 0x0000541017177816 */ /* 0x002fe40000000009 */
[--C-:B------:R-:W-:Y:S02]  /*1eb0*/  SHF.R.U32.HI R9, RZ, 0x10, R25.reuse ;  /* 0x00000010ff097819 */ /* 0x100fe40000011619 */
[----:B------:R-:W-:Y:S01]  /*1ec0*/  SHF.R.U32.HI R27, RZ, 0xc, R25 ;  /* 0x0000000cff1b7819 */ /* 0x000fe20000011619 */
[----:B------:R-:W-:Y:S02]  /*1ed0*/  HMUL2 R11, R28.H0_H0, R11.H0_H0 ;  /* 0x2000000b1c0b7232 */ /* 0x000fe40000000800 */
[----:B------:R-:W-:Y:S01]  /*1ee0*/  IMAD.IADD R6, R10, 0x1, -R5 ;  /* 0x000000010a067824 */ /* 0x000fe200078e0a05 */
[----:B------:R-:W-:-:S02]  /*1ef0*/  LOP3.LUT R24, R9, 0xf, RZ, 0xc0, !PT ;  /* 0x0000000f09187812 */ /* 0x000fc400078ec0ff */
[----:B------:R-:W-:Y:S02]  /*1f00*/  PRMT R8, R7, 0x5410, R11 ;  /* 0x0000541007087816 */ /* 0x000fe4000000000b */
[----:B-----5:R-:W-:Y:S02]  /*1f10*/  PRMT R11, R4, 0x5410, R18 ;  /* 0x00005410040b7816 */ /* 0x020fe40000000012 */
[----:B------:R-:W-:Y:S02]  /*1f20*/  LOP3.LUT R10, R27, 0xf, RZ, 0xc0, !PT ;  /* 0x0000000f1b0a7812 */ /* 0x000fe400078ec0ff */
[----:B------:R-:W-:Y:S01]  /*1f30*/  SHF.R.U32.HI R9, RZ, 0x14, R25 ;  /* 0x00000014ff097819 */ /* 0x000fe20000011619 */
[----:B------:R-:W2:Y:S01]  /*1f40*/  I2F.F16 R6, R6 ;  /* 0x0000000600067306 */ /* 0x000ea20000200c00 */
[----:B------:R-:W-:Y:S01]  /*1f50*/  IADD3 R10, PT, PT, -R5, R10, RZ ;  /* 0x0000000a050a7210 */ /* 0x000fe20007ffe1ff */
[----:B------:R-:W-:Y:S01]  /*1f60*/  HFMA2 R23, R11, R23, R8 ;  /* 0x000000170b177231 */ /* 0x000fe20000000008 */
[----:B------:R-:W-:-:S02]  /*1f70*/  LOP3.LUT R18, R9, 0xf, RZ, 0xc0, !PT ;  /* 0x0000000f09127812 */ /* 0x000fc400078ec0ff */
[----:B------:R-:W-:Y:S01]  /*1f80*/  SHF.R.U32.HI R11, RZ, 0x18, R25 ;  /* 0x00000018ff0b7819 */ /* 0x000fe20000011619 */
[----:B------:R-:W-:Y:S01]  /*1f90*/  IMAD.IADD R24, R24, 0x1, -R5 ;  /* 0x0000000118187824 */ /* 0x000fe200078e0a05 */
[----:B------:R-:W-:Y:S01]  /*1fa0*/  IADD3 R9, PT, PT, -R5, R18, RZ ;  /* 0x0000001205097210 */ /* 0x000fe20007ffe1ff */
[----:B------:R-:W3:Y:S01]  /*1fb0*/  I2F.F16 R7, R10 ;  /* 0x0000000a00077306 */ /* 0x000ee20000200c00 */
[----:B------:R-:W-:-:S05]  /*1fc0*/  LOP3.LUT R18, R11, 0xf, RZ, 0xc0, !PT ;  /* 0x0000000f0b127812 */ /* 0x000fca00078ec0ff */
[----:B------:R-:W-:Y:S02]  /*1fd0*/  IMAD.IADD R11, R18, 0x1, -R5 ;  /* 0x00000001120b7824 */ /* 0x000fe400078e0a05 */
[----:B------:R-:W4:Y:S01]  /*1fe0*/  I2F.F16 R8, R24 ;  /* 0x0000001800087306 */ /* 0x000f220000200c00 */
[----:B------:R-:W-:-:S07]  /*1ff0*/  LEA.HI R25, R25, -R5, RZ, 0x4 ;  /* 0x8000000519197211 */ /* 0x000fce00078f20ff */
[----:B------:R-:W0:Y:S08]  /*2000*/  I2F.F16 R9, R9 ;  /* 0x0000000900097306 */ /* 0x000e300000200c00 */
[----:B------:R-:W1:Y:S08]  /*2010*/  I2F.F16 R11, R11 ;  /* 0x0000000b000b7306 */ /* 0x000e700000200c00 */
[----:B------:R-:W1:Y:S01]  /*2020*/  I2F.F16 R25, R25 ;  /* 0x0000001900197306 */ /* 0x000e620000200c00 */
[----:B------:R-:W-:Y:S01]  /*2030*/  IADD3 R16, P0, PT, R16, 0x40, RZ ;  /* 0x0000004010107810 */ /* 0x000fe20007f1e0ff */
[----:B------:R-:W-:-:S03]  /*2040*/  IMAD.WIDE R12, R3, 0x4, R12 ;  /* 0x00000004030c7825 */ /* 0x000fc600078e020c */
[----:B------:R-:W-:Y:S01]  /*2050*/  IADD3.X R17, PT, PT, RZ, R17, RZ, P0, !PT ;  /* 0x00000011ff117210 */ /* 0x000fe200007fe4ff */
[----:B--2---:R-:W-:-:S04]  /*2060*/  HFMA2 R6, R19.H0_H0, R6.H0_H0, R23.H1_H1 ;  /* 0x2000000613067231 */ /* 0x004fc80000060817 */
[----:B---3--:R-:W-:-:S04]  /*2070*/  HFMA2 R6, R26.H0_H0, R7.H0_H0, R6.H0_H0 ;  /* 0x200000071a067231 */ /* 0x008fc80000040806 */
[----:B----4-:R-:W-:-:S04]  /*2080*/  HFMA2 R6, R29.H0_H0, R8.H0_H0, R6.H0_H0 ;  /* 0x200000081d067231 */ /* 0x010fc80000040806 */
[----:B0-----:R-:W-:-:S04]  /*2090*/  HFMA2 R10, R21.H0_H0, R9.H0_H0, R6.H0_H0 ;  /* 0x20000009150a7231 */ /* 0x001fc80000040806 */
[----:B-1----:R-:W-:-:S04]  /*20a0*/  HFMA2 R10, R20.H0_H0, R11.H0_H0, R10.H0_H0 ;  /* 0x2000000b140a7231 */ /* 0x002fc8000004080a */
[----:B------:R-:W-:-:S04]  /*20b0*/  HFMA2 R10, R22.H0_H0, R25.H0_H0, R10.H0_H0 ;  /* 0x20000019160a7231 */ /* 0x000fc8000004080a */
[----:B------:R-:W-:-:S07]  /*20c0*/  HFMA2 R7, R4.H0_H0, R10.H0_H0, R23.H0_H0 ;  /* 0x2000000a04077231 */ /* 0x000fce0000040817 */
.L_x_50:
        /* <DEDUP_REMOVED lines=8> */
[----:B------:R0:W4:Y:S04]  /*2150*/  LDG.E.CONSTANT R3, desc[UR12][R16.64+0x1c] ;  /* 0x00001c0c10037981 */ /* 0x000128000c1e9900 */
[----:B------:R1:W4:Y:S01]  /*2160*/  LDG.E.CONSTANT R6, desc[UR12][R12.64] ;  /* 0x0000000c0c067981 */ /* 0x000322000c1e9900 */
[----:B--2---:R-:W-:-:S04]  /*2170*/  IMAD.WIDE.U32 R26, R27, 0x2, R14 ;  /* 0x000000021b1a7825 */ /* 0x004fc800078e000e */
[--C-:B---3--:R-:W-:Y:S01]  /*2180*/  IMAD.WIDE.U32 R24, R25, 0x2, R14.reuse ;  /* 0x0000000219187825 */ /* 0x108fe200078e000e */
[----:B------:R-:W2:Y:S03]  /*2190*/  LDG.E.U16.CONSTANT R20, desc[UR12][R26.64] ;  /* 0x0000000c1a147981 */ /* 0x000ea6000c1e9500 */
[--C-:B----4-:R-:W-:Y:S02]  /*21a0*/  IMAD.WIDE.U32 R18, R19, 0x2, R14.reuse ;  /* 0x0000000213127825 */ /* 0x110fe400078e000e */
[----:B------:R3:W4:Y:S02]  /*21b0*/  LDG.E.U16.CONSTANT R25, desc[UR12][R24.64] ;  /* 0x0000000c18197981 */ /* 0x000724000c1e9500 */
[--C-:B------:R-:W-:Y:S02]  /*21c0*/  IMAD.WIDE.U32 R8, R9, 0x2, R14.reuse ;  /* 0x0000000209087825 */ /* 0x100fe400078e000e */
[----:B------:R3:W4:Y:S02]  /*21d0*/  LDG.E.U16.CONSTANT R19, desc[UR12][R18.64] ;  /* 0x0000000c12137981 */ /* 0x000724000c1e9500 */
[----:B------:R-:W-:-:S02]  /*21e0*/  IMAD.WIDE.U32 R10, R11, 0x2, R14 ;  /* 0x000000020b0a7825 */ /* 0x000fc400078e000e */
[----:B------:R-:W4:Y:S02]  /*21f0*/  LDG.E.U16.CONSTANT R9, desc[UR12][R8.64] ;  /* 0x0000000c08097981 */ /* 0x000f24000c1e9500 */
[--C-:B0-----:R-:W-:Y:S02]  /*2200*/  IMAD.WIDE.U32 R16, R23, 0x2, R14.reuse ;  /* 0x0000000217107825 */ /* 0x101fe400078e000e */
[----:B------:R0:W4:Y:S02]  /*2210*/  LDG.E.U16.CONSTANT R11, desc[UR12][R10.64] ;  /* 0x0000000c0a0b7981 */ /* 0x000124000c1e9500 */
[--C-:B-1----:R-:W-:Y:S02]  /*2220*/  IMAD.WIDE.U32 R12, R21, 0x2, R14.reuse ;  /* 0x00000002150c7825 */ /* 0x102fe400078e000e */
[----:B------:R-:W4:Y:S02]  /*2230*/  LDG.E.U16.CONSTANT R17, desc[UR12][R16.64] ;  /* 0x0000000c10117981 */ /* 0x000f24000c1e9500 */
[----:B------:R-:W-:-:S02]  /*2240*/  IMAD.WIDE.U32 R22, R3, 0x2, R14 ;  /* 0x0000000203167825 */ /* 0x000fc400078e000e */
[----:B------:R1:W4:Y:S04]  /*2250*/  LDG.E.U16.CONSTANT R13, desc[UR12][R12.64] ;  /* 0x0000000c0c0d7981 */ /* 0x000328000c1e9500 */
[----:B------:R1:W4:Y:S01]  /*2260*/  LDG.E.U16.CONSTANT R23, desc[UR12][R22.64] ;  /* 0x0000000c16177981 */ /* 0x000322000c1e9500 */
[----:B---3--:R-:W-:Y:S02]  /*2270*/  LOP3.LUT R24, R6, 0xf, RZ, 0xc0, !PT ;  /* 0x0000000f06187812 */ /* 0x008fe400078ec0ff */
[--C-:B------:R-:W-:Y:S02]  /*2280*/  SHF.R.U32.HI R18, RZ, 0x4, R6.reuse ;  /* 0x00000004ff127819 */ /* 0x100fe40000011606 */
[----:B0-----:R-:W-:Y:S01]  /*2290*/  SHF.R.U32.HI R10, RZ, 0x8, R6 ;  /* 0x00000008ff0a7819 */ /* 0x001fe20000011606 */
[----:B------:R-:W-:Y:S01]  /*22a0*/  IMAD.IADD R3, R24, 0x1, -R5 ;  /* 0x0000000118037824 */ /* 0x000fe200078e0a05 */
[----:B------:R-:W-:-:S02]  /*22b0*/  LOP3.LUT R18, R18, 0xf, RZ, 0xc0, !PT ;  /* 0x0000000f12127812 */ /* 0x000fc400078ec0ff */
[----:B------:R-:W-:Y:S02]  /*22c0*/  LOP3.LUT R10, R10, 0xf, RZ, 0xc0, !PT ;  /* 0x0000000f0a0a7812 */ /* 0x000fe400078ec0ff */
[C---:B------:R-:W-:Y:S01]  /*22d0*/  IADD3 R8, PT, PT, -R5.reuse, R18, RZ ;  /* 0x0000001205087210 */ /* 0x040fe20007ffe1ff */
[----:B------:R-:W2:Y:S01]  /*22e0*/  I2F.F16 R3, R3 ;  /* 0x0000000300037306 */ /* 0x000ea20000200c00 */
[--C-:B-1----:R-:W-:Y:S01]  /*22f0*/  SHF.R.U32.HI R12, RZ, 0xc, R6.reuse ;  /* 0x0000000cff0c7819 */ /* 0x102fe20000011606 */
[----:B------:R-:W-:Y:S01]  /*2300*/  IMAD.IADD R10, R10, 0x1, -R5 ;  /* 0x000000010a0a7824 */ /* 0x000fe200078e0a05 */
[----:B------:R-:W-:Y:S02]  /*2310*/  SHF.R.U32.HI R16, RZ, 0x10, R6 ;  /* 0x00000010ff107819 */ /* 0x000fe40000011606 */
[----:B------:R-:W-:Y:S02]  /*2320*/  LOP3.LUT R12, R12, 0xf, RZ, 0xc0, !PT ;  /* 0x0000000f0c0c7812 */ /* 0x000fe400078ec0ff */
[----:B------:R-:W-:Y:S01]  /*2330*/  LOP3.LUT R16, R16, 0xf, RZ, 0xc0, !PT ;  /* 0x0000000f10107812 */ /* 0x000fe200078ec0ff */
[----:B------:R-:W4:Y:S01]  /*2340*/  I2F.F16 R8, R8 ;  /* 0x0000000800087306 */ /* 0x000f220000200c00 */
[----:B------:R-:W-:-:S02]  /*2350*/  IADD3 R12, PT, PT, -R5, R12, RZ ;  /* 0x0000000c050c7210 */ /* 0x000fc40007ffe1ff */
[--C-:B------:R-:W-:Y:S01]  /*2360*/  SHF.R.U32.HI R18, RZ, 0x14, R6.reuse ;  /* 0x00000014ff127819 */ /* 0x100fe20000011606 */
[----:B------:R-:W-:Y:S01]  /*2370*/  IMAD.IADD R16, R16, 0x1, -R5 ;  /* 0x0000000110107824 */ /* 0x000fe200078e0a05 */
[----:B------:R-:W-:Y:S02]  /*2380*/  SHF.R.U32.HI R21, RZ, 0x18, R6 ;  /* 0x00000018ff157819 */ /* 0x000fe40000011606 */
[----:B------:R-:W-:Y:S01]  /*2390*/  LOP3.LUT R18, R18, 0xf, RZ, 0xc0, !PT ;  /* 0x0000000f12127812 */ /* 0x000fe200078ec0ff */
[----:B------:R-:W0:Y:S01]  /*23a0*/  I2F.F16 R10, R10 ;  /* 0x0000000a000a7306 */ /* 0x000e220000200c00 */
[----:B------:R-:W-:Y:S02]  /*23b0*/  LOP3.LUT R22, R21, 0xf, RZ, 0xc0, !PT ;  /* 0x0000000f15167812 */ /* 0x000fe400078ec0ff */
[----:B------:R-:W-:-:S03]  /*23c0*/  IADD3 R18, PT, PT, -R5, R18, RZ ;  /* 0x0000001205127210 */ /* 0x000fc60007ffe1ff */
[----:B------:R-:W-:Y:S01]  /*23d0*/  IMAD.IADD R22, R22, 0x1, -R5 ;  /* 0x0000000116167824 */ /* 0x000fe200078e0a05 */
[----:B------:R-:W-:Y:S01]  /*23e0*/  LEA.HI R5, R6, -R5, RZ, 0x4 ;  /* 0x8000000506057211 */ /* 0x000fe200078f20ff */
[----:B------:R-:W1:Y:S08]  /*23f0*/  I2F.F16 R12, R12 ;  /* 0x0000000c000c7306 */ /* 0x000e700000200c00 */
[----:B------:R-:W3:Y:S08]  /*2400*/  I2F.F16 R16, R16 ;  /* 0x0000001000107306 */ /* 0x000ef00000200c00 */
[----:B------:R-:W3:Y:S08]  /*2410*/  I2F.F16 R18, R18 ;  /* 0x0000001200127306 */ /* 0x000ef00000200c00 */
[----:B------:R-:W3:Y:S08]  /*2420*/  I2F.F16 R22, R22 ;  /* 0x0000001600167306 */ /* 0x000ef00000200c00 */
[----:B------:R-:W3:Y:S01]  /*2430*/  I2F.F16 R5, R5 ;  /* 0x0000000500057306 */ /* 0x000ee20000200c00 */
[----:B--2---:R-:W-:-:S04]  /*2440*/  HMUL2 R3, R20.H0_H0, R3.H0_H0 ;  /* 0x2000000314037232 */ /* 0x004fc80000000800 */
[----:B----4-:R-:W-:-:S04]  /*2450*/  HFMA2 R3, R25.H0_H0, R8.H0_H0, R3.H0_H0 ;  /* 0x2000000819037231 */ /* 0x010fc80000040803 */
[----:B0-----:R-:W-:-:S04]  /*2460*/  HFMA2 R3, R19.H0_H0, R10.H0_H0, R3.H0_H0 ;  /* 0x2000000a13037231 */ /* 0x001fc80000040803 */
[----:B-1----:R-:W-:-:S04]  /*2470*/  HFMA2 R8, R9.H0_H0, R12.H0_H0, R3.H0_H0 ;  /* 0x2000000c09087231 */ /* 0x002fc80000040803 */
[----:B---3--:R-:W-:-:S04]  /*2480*/  HFMA2 R9, R11.H0_H0, R16.H0_H0, R8.H0_H0 ;  /* 0x200000100b097231 */ /* 0x008fc80000040808 */
[----:B------:R-:W-:-:S04]  /*2490*/  HFMA2 R11, R17.H0_H0, R18.H0_H0, R9.H0_H0 ;  /* 0x20000012110b7231 */ /* 0x000fc80000040809 */
[----:B------:R-:W-:-:S04]  /*24a0*/  HFMA2 R11, R13.H0_H0, R22.H0_H0, R11.H0_H0 ;  /* 0x200000160d0b7231 */ /* 0x000fc8000004080b */
[----:B------:R-:W-:-:S04]  /*24b0*/  HFMA2 R11, R23.H0_H0, R5.H0_H0, R11.H0_H0 ;  /* 0x20000005170b7231 */ /* 0x000fc8000004080b */
[----:B-----5:R-:W-:-:S07]  /*24c0*/  HFMA2 R7, R4.H0_H0, R11.H0_H0, R7.H0_H0 ;  /* 0x2000000b04077231 */ /* 0x020fce0000040807 */
.L_x_49:
[----:B------:R-:W0:Y:S01]  /*24d0*/  LDCU UR4, c[0x0][0x3b4] ;  /* 0x00007680ff0477ac */ /* 0x000e220008000800 */
[----:B------:R-:W-:Y:S02]  /*24e0*/  UIADD3 UR7, UPT, UPT, UR7, 0x1, URZ ;  /* 0x0000000107077890 */ /* 0x000fe4000fffe0ff */
[----:B0-----:R-:W-:-:S04]  /*24f0*/  UIADD3 UR6, UPT, UPT, UR6, UR4, URZ ;  /* 0x0000000406067290 */ /* 0x001fc8000fffe0ff */
[----:B------:R-:W-:-:S09]  /*2500*/  UISETP.GE.AND UP0, UPT, UR6, UR10, UPT ;  /* 0x0000000a0600728c */ /* 0x000fd2000bf06270 */
[----:B------:R-:W-:Y:S05]  /*2510*/  BRA.U !UP0, `(.L_x_51) ;  /* 0xffffffdd08e87547 */ /* 0x000fea000b83ffff */
.L_x_46:
[----:B0----5:R-:W0:Y:S01]  /*2520*/  LDC.64 R4, c[0x0][0x390] ;  /* 0x0000e400ff047b82 */ /* 0x021e220000000a00 */
[----:B------:R-:W1:Y:S02]  /*2530*/  LDCU UR4, c[0x0][0x3b0] ;  /* 0x00007600ff0477ac */ /* 0x000e640008000800 */
[----:B-1----:R-:W-:-:S04]  /*2540*/  IMAD R3, R2, UR4, R0 ;  /* 0x0000000402037c24 */ /* 0x002fc8000f8e0200 */
[----:B0-----:R-:W-:-:S03]  /*2550*/  IMAD.WIDE R4, R3, 0x2, R4 ;  /* 0x0000000203047825 */ /* 0x001fc600078e0204 */
[C---:B------:R-:W-:Y:S02]  /*2560*/  LOP3.LUT R2, R4.reuse, 0xfffffffd, RZ, 0xc0, !PT ;  /* 0xfffffffd04027812 */ /* 0x040fe400078ec0ff */
[----:B------:R-:W-:Y:S02]  /*2570*/  MOV R3, R5 ;  /* 0x0000000500037202 */ /* 0x000fe40000000f00 */
[----:B------:R-:W-:-:S03]  /*2580*/  LOP3.LUT R0, R4, 0x2, RZ, 0xc0, !PT ;  /* 0x0000000204007812 */ /* 0x000fc600078ec0ff */
[----:B------:R0:W5:Y:S01]  /*2590*/  LD.E R9, desc[UR12][R2.64] ;  /* 0x0000000c02097980 */ /* 0x000162000c101900 */
[----:B------:R-:W-:Y:S01]  /*25a0*/  ISETP.EQ.U32.AND P0, PT, R0, RZ, PT ;  /* 0x000000ff0000720c */ /* 0x000fe20003f02070 */
[----:B------:R-:W-:-:S05]  /*25b0*/  IMAD.MOV.U32 R0, RZ, RZ, 0x3254 ;  /* 0x00003254ff007424 */ /* 0x000fca00078e00ff */
[----:B------:R-:W-:-:S07]  /*25c0*/  SEL R0, R0, 0x7610, P0 ;  /* 0x0000761000007807 */ /* 0x000fce0000000000 */
.L_x_52:
[----:B-----5:R-:W-:-:S05]  /*25d0*/  HADD2 R6, R9, R7.H0_H0 ;  /* 0x2000000709067230 */ /* 0x020fca0000000000 */
[----:B------:R-:W-:-:S05]  /*25e0*/  PRMT R11, R9, R0, R6 ;  /* 0x00000000090b7216 */ /* 0x000fca0000000006 */
[----:B------:R-:W2:Y:S02]  /*25f0*/  ATOM.E.CAS.STRONG.GPU PT, R6, [R2], R9, R11 ;  /* 0x000000090206738b */ /* 0x000ea400001ee10b */
[----:B--2---:R-:W-:Y:S02]  /*2600*/  ISETP.NE.U32.AND P0, PT, R6, R9, PT ;  /* 0x000000090600720c */ /* 0x004fe40003f05070 */
[----:B------:R-:W-:-:S11]  /*2610*/  MOV R9, R6 ;  /* 0x0000000600097202 */ /* 0x000fd60000000f00 */
[----:B------:R-:W-:Y:S05]  /*2620*/  @P0 BRA `(.L_x_52) ;  /* 0xfffffffc00e80947 */ /* 0x000fea000383ffff */
[----:B------:R-:W-:Y:S05]  /*2630*/  EXIT ;  /* 0x000000000000794d */ /* 0x000fea0003800000 */
.L_x_53:
        /* <DEDUP_REMOVED lines=12> */
.L_x_61:


//--------------------- .nv.shared.reserved.0     --------------------------
	.section	.nv.shared.reserved.0,"aw",@nobits
	.weak		__nv_reservedSMEM_offset_0_alias
	.size		__nv_reservedSMEM_offset_0_alias, 0, 64
	.other		__nv_reservedSMEM_offset_0_alias,@"STO_CUDA_RESERVED_SHARED STV_DEFAULT"
__nv_reservedSMEM_offset_0_alias:
	.zero		0
	.zero		64


//--------------------- .nv.global                --------------------------
	.section	.nv.global,"aw",@nobits
.nv.global:
	.type		_ZN43_INTERNAL_35134359_12_q4_matmul_cu_1a5c58374cuda3std3__48in_placeE,@object
	.size		_ZN43_INTERNAL_35134359_12_q4_matmul_cu_1a5c58374cuda3std3__48in_placeE,(_ZN43_INTERNAL_35134359_12_q4_matmul_cu_1a5c58374cuda3std6ranges3__45__cpo8distanceE - _ZN43_INTERNAL_35134359_12_q4_matmul_cu_1a5c58374cuda3std3__48in_placeE)
_ZN43_INTERNAL_35134359_12_q4_matmul_cu_1a5c58374cuda3std3__48in_placeE:
	.zero		1
	.type		_ZN43_INTERNAL_35134359_12_q4_matmul_cu_1a5c58374cuda3std6ranges3__45__cpo8distanceE,@object
	.size		_ZN43_INTERNAL_35134359_12_q4_matmul_cu_1a5c58374cuda3std6ranges3__45__cpo8distanceE,(_ZN43_INTERNAL_35134359_12_q4_matmul_cu_1a5c58374cuda3std3__45__cpo6cbeginE - _ZN43_INTERNAL_35134359_12_q4_matmul_cu_1a5c58374cuda3std6ranges3__45__cpo8distanceE)
_ZN43_INTERNAL_35134359_12_q4_matmul_cu_1a5c58374cuda3std6ranges3__45__cpo8distanceE:
	.zero		1
	.type		_ZN43_INTERNAL_35134359_12_q4_matmul_cu_1a5c58374cuda3std3__45__cpo6cbeginE,@object
	.size		_ZN43_INTERNAL_35134359_12_q4_matmul_cu_1a5c58374cuda3std3__45__cpo6cbeginE,(_ZN43_INTERNAL_35134359_12_q4_matmul_cu_1a5c58374cuda3std6ranges3__45__cpo7advanceE - _ZN43_INTERNAL_35134359_12_q4_matmul_cu_1a5c58374cuda3std3__45__cpo6cbeginE)
_ZN43_INTERNAL_35134359_12_q4_matmul_cu_1a5c58374cuda3std3__45__cpo6cbeginE:
	.zero		1
	.type		_ZN43_INTERNAL_35134359_12_q4_matmul_cu_1a5c58374cuda3std6ranges3__45__cpo7advanceE,@object
	.size		_ZN43_INTERNAL_35134359_12_q4_matmul_cu_1a5c58374cuda3std6ranges3__45__cpo7advanceE,(_ZN43_INTERNAL_35134359_12_q4_matmul_cu_1a5c58374cuda3std3__45__cpo7crbeginE - _ZN43_INTERNAL_35134359_12_q4_matmul_cu_1a5c58374cuda3std6ranges3__45__cpo7advanceE)
_ZN43_INTERNAL_35134359_12_q4_matmul_cu_1a5c58374cuda3std6ranges3__45__cpo7advanceE:
	.zero		1
	.type		_ZN43_INTERNAL_35134359_12_q4_matmul_cu_1a5c58374cuda3std3__45__cpo7crbeginE,@object
	.size		_ZN43_INTERNAL_35134359_12_q4_matmul_cu_1a5c58374cuda3std3__45__cpo7crbeginE,(_ZN43_INTERNAL_35134359_12_q4_matmul_cu_1a5c58374cuda3std6ranges3__45__cpo4dataE - _ZN43_INTERNAL_35134359_12_q4_matmul_cu_1a5c58374cuda3std3__45__cpo7crbeginE)
_ZN43_INTERNAL_35134359_12_q4_matmul_cu_1a5c58374cuda3std3__45__cpo7crbeginE:
	.zero		1
	.type		_ZN43_INTERNAL_35134359_12_q4_matmul_cu_1a5c58374cuda3std6ranges3__45__cpo4dataE,@object
	.size		_ZN43_INTERNAL_35134359_12_q4_matmul_cu_1a5c58374cuda3std6ranges3__45__cpo4dataE,(_ZN43_INTERNAL_35134359_12_q4_matmul_cu_1a5c58374cuda3std6ranges3__45__cpo5beginE - _ZN43_INTERNAL_35134359_12_q4_matmul_cu_1a5c58374cuda3std6ranges3__45__cpo4dataE)
_ZN43_INTERNAL_35134359_12_q4_matmul_cu_1a5c58374cuda3std6ranges3__45__cpo4dataE:
	.zero		1
	.type		_ZN43_INTERNAL_35134359_12_q4_matmul_cu_1a5c58374cuda3std6ranges3__45__cpo5beginE,@object
	.size		_ZN43_INTERNAL_35134359_12_q4_matmul_cu_1a5c58374cuda3std6ranges3__45__cpo5beginE,(_ZN43_INTERNAL_35134359_12_q4_matmul_cu_1a5c58374cuda3std3__445_GLOBAL__N__35134359_12_q4_matmul_cu_1a5c58376ignoreE - _ZN43_INTERNAL_35134359_12_q4_matmul_cu_1a5c58374cuda3std6ranges3__45__cpo5beginE)
_ZN43_INTERNAL_35134359_12_q4_matmul_cu_1a5c58374cuda3std6ranges3__45__cpo5beginE:
	.zero		1
	.type		_ZN43_INTERNAL_35134359_12_q4_matmul_cu_1a5c58374cuda3std3__445_GLOBAL__N__35134359_12_q4_matmul_cu_1a5c58376ignoreE,@object
	.size		_ZN43_INTERNAL_35134359_12_q4_matmul_cu_1a5c58374cuda3std3__445_GLOBAL__N__35134359_12_q4_matmul_cu_1a5c58376ignoreE,(_ZN43_INTERNAL_35134359_12_q4_matmul_cu_1a5c58374cuda3std6ranges3__45__cpo4sizeE - _ZN43_INTERNAL_35134359_12_q4_matmul_cu_1a5c58374cuda3std3__445_GLOBAL__N__35134359_12_q4_matmul_cu_1a5c58376ignoreE)
_ZN43_INTERNAL_35134359_12_q4_matmul_cu_1a5c58374cuda3std3__445_GLOBAL__N__35134359_12_q4_matmul_cu_1a5c58376ignoreE:
	.zero		1
	.type		_ZN43_INTERNAL_35134359_12_q4_matmul_cu_1a5c58374cuda3std6ranges3__45__cpo4sizeE,@object
	.size		_ZN43_INTERNAL_35134359_12_q4_matmul_cu_1a5c58374cuda3std6ranges3__45__cpo4sizeE,(_ZN43_INTERNAL_35134359_12_q4_matmul_cu_1a5c58374cuda3std3__45__cpo5beginE - _ZN43_INTERNAL_35134359_12_q4_matmul_cu_1a5c58374cuda3std6ranges3__45__cpo4sizeE)
_ZN43_INTERNAL_35134359_12_q4_matmul_cu_1a5c58374cuda3std6ranges3__45__cpo4sizeE:
	.zero		1
	.type		_ZN43_INTERNAL_35134359_12_q4_matmul_cu_1a5c58374cuda3std3__45__cpo5beginE,@object
	.size		_ZN43_INTERNAL_35134359_12_q4_matmul_cu_1a5c58374cuda3std3__45__cpo5beginE,(_ZN43_INTERNAL_35134359_12_q4_matmul_cu_1a5c58374cuda3std6ranges3__45__cpo6cbeginE - _ZN43_INTERNAL_35134359_12_q4_matmul_cu_1a5c58374cuda3std3__45__cpo5beginE)
_ZN43_INTERNAL_35134359_12_q4_matmul_cu_1a5c58374cuda3std3__45__cpo5beginE:
	.zero		1
	.type		_ZN43_INTERNAL_35134359_12_q4_matmul_cu_1a5c58374cuda3std6ranges3__45__cpo6cbeginE,@object
	.size		_ZN43_INTERNAL_35134359_12_q4_matmul_cu_1a5c58374cuda3std6ranges3__45__cpo6cbeginE,(_ZN43_INTERNAL_35134359_12_q4_matmul_cu_1a5c58374cuda3std3__45__cpo6rbeginE - _ZN43_INTERNAL_35134359_12_q4_matmul_cu_1a5c58374cuda3std6ranges3__45__cpo6cbeginE)
_ZN43_INTERNAL_35134359_12_q4_matmul_cu_1a5c58374cuda3std6ranges3__45__cpo6cbeginE:
	.zero		1
	.type		_ZN43_INTERNAL_35134359_12_q4_matmul_cu_1a5c58374cuda3std3__45__cpo6rbeginE,@object
	.size		_ZN43_INTERNAL_35134359_12_q4_matmul_cu_1a5c58374cuda3std3__45__cpo6rbeginE,(_ZN43_INTERNAL_35134359_12_q4_matmul_cu_1a5c58374cuda3std6ranges3__45__cpo4nextE - _ZN43_INTERNAL_35134359_12_q4_matmul_cu_1a5c58374cuda3std3__45__cpo6rbeginE)
_ZN43_INTERNAL_35134359_12_q4_matmul_cu_1a5c58374cuda3std3__45__cpo6rbeginE:
	.zero		1
	.type		_ZN43_INTERNAL_35134359_12_q4_matmul_cu_1a5c58374cuda3std6ranges3__45__cpo4nextE,@object
	.size		_ZN43_INTERNAL_35134359_12_q4_matmul_cu_1a5c58374cuda3std6ranges3__45__cpo4nextE,(_ZN43_INTERNAL_35134359_12_q4_matmul_cu_1a5c58374cuda3std6ranges3__45__cpo4swapE - _ZN43_INTERNAL_35134359_12_q4_matmul_cu_1a5c58374cuda3std6ranges3__45__cpo4nextE)
_ZN43_INTERNAL_35134359_12_q4_matmul_cu_1a5c58374cuda3std6ranges3__45__cpo4nextE:
	.zero		1
	.type		_ZN43_INTERNAL_35134359_12_q4_matmul_cu_1a5c58374cuda3std6ranges3__45__cpo4swapE,@object
	.size		_ZN43_INTERNAL_35134359_12_q4_matmul_cu_1a5c58374cuda3std6ranges3__45__cpo4swapE,(_ZN43_INTERNAL_35134359_12_q4_matmul_cu_1a5c58374cuda3std3__420unreachable_sentinelE - _ZN43_INTERNAL_35134359_12_q4_matmul_cu_1a5c58374cuda3std6ranges3__45__cpo4swapE)
_ZN43_INTERNAL_35134359_12_q4_matmul_cu_1a5c58374cuda3std6ranges3__45__cpo4swapE:
	.zero		1
	.type		_ZN43_INTERNAL_35134359_12_q4_matmul_cu_1a5c58374cuda3std3__420unreachable_sentinelE,@object
	.size		_ZN43_INTERNAL_35134359_12_q4_matmul_cu_1a5c58374cuda3std3__420unreachable_sentinelE,(_ZN43_INTERNAL_35134359_12_q4_matmul_cu_1a5c58376thrust24THRUST_300001_SM_1030_NS6system6detail10sequential3seqE - _ZN43_INTERNAL_35134359_12_q4_matmul_cu_1a5c58374cuda3std3__420unreachable_sentinelE)
_ZN43_INTERNAL_35134359_12_q4_matmul_cu_1a5c58374cuda3std3__420unreachable_sentinelE:
	.zero		1
	.type		_ZN43_INTERNAL_35134359_12_q4_matmul_cu_1a5c58376thrust24THRUST_300001_SM_1030_NS6system6detail10sequential3seqE,@object
	.size		_ZN43_INTERNAL_35134359_12_q4_matmul_cu_1a5c58376thrust24THRUST_300001_SM_1030_NS6system6detail10sequential3seqE,(_ZN43_INTERNAL_35134359_12_q4_matmul_cu_1a5c58374cuda3std3__45__cpo4cendE - _ZN43_INTERNAL_35134359_12_q4_matmul_cu_1a5c58376thrust24THRUST_300001_SM_1030_NS6system6detail10sequential3seqE)
_ZN43_INTERNAL_35134359_12_q4_matmul_cu_1a5c58376thrust24THRUST_300001_SM_1030_NS6system6detail10sequential3seqE:
	.zero		1
	.type		_ZN43_INTERNAL_35134359_12_q4_matmul_cu_1a5c58374cuda3std3__45__cpo4cendE,@object
	.size		_ZN43_INTERNAL_35134359_12_q4_matmul_cu_1a5c58374cuda3std3__45__cpo4cendE,(_ZN43_INTERNAL_35134359_12_q4_matmul_cu_1a5c58374cuda3std6ranges3__45__cpo9iter_swapE - _ZN43_INTERNAL_35134359_12_q4_matmul_cu_1a5c58374cuda3std3__45__cpo4cendE)
_ZN43_INTERNAL_35134359_12_q4_matmul_cu_1a5c58374cuda3std3__45__cpo4cendE:
	.zero		1
	.type		_ZN43_INTERNAL_35134359_12_q4_matmul_cu_1a5c58374cuda3std6ranges3__45__cpo9iter_swapE,@object
	.size		_ZN43_INTERNAL_35134359_12_q4_matmul_cu_1a5c58374cuda3std6ranges3__45__cpo9iter_swapE,(_ZN43_INTERNAL_35134359_12_q4_matmul_cu_1a5c58374cuda3std3__45__cpo5crendE - _ZN43_INTERNAL_35134359_12_q4_matmul_cu_1a5c58374cuda3std6ranges3__45__cpo9iter_swapE)
_ZN43_INTERNAL_35134359_12_q4_matmul_cu_1a5c58374cuda3std6ranges3__45__cpo9iter_swapE:
	.zero		1
	.type		_ZN43_INTERNAL_35134359_12_q4_matmul_cu_1a5c58374cuda3std3__45__cpo5crendE,@object
	.size		_ZN43_INTERNAL_35134359_12_q4_matmul_cu_1a5c58374cuda3std3__45__cpo5crendE,(_ZN43_INTERNAL_35134359_12_q4_matmul_cu_1a5c58374cuda3std6ranges3__45__cpo5cdataE - _ZN43_INTERNAL_35134359_12_q4_matmul_cu_1a5c58374cuda3std3__45__cpo5crendE)
_ZN43_INTERNAL_35134359_12_q4_matmul_cu_1a5c58374cuda3std3__45__cpo5crendE:
	.zero		1
	.type		_ZN43_INTERNAL_35134359_12_q4_matmul_cu_1a5c58374cuda3std6ranges3__45__cpo5cdataE,@object
	.size		_ZN43_INTERNAL_35134359_12_q4_matmul_cu_1a5c58374cuda3std6ranges3__45__cpo5cdataE,(_ZN43_INTERNAL_35134359_12_q4_matmul_cu_1a5c58374cuda3std6ranges3__45__cpo3endE - _ZN43_INTERNAL_35134359_12_q4_matmul_cu_1a5c58374cuda3std6ranges3__45__cpo5cdataE)
_ZN43_INTERNAL_35134359_12_q4_matmul_cu_1a5c58374cuda3std6ranges3__45__cpo5cdataE:
	.zero		1
	.type		_ZN43_INTERNAL_35134359_12_q4_matmul_cu_1a5c58374cuda3std6ranges3__45__cpo3endE,@object
	.size		_ZN43_INTERNAL_35134359_12_q4_matmul_cu_1a5c58374cuda3std6ranges3__45__cpo3endE,(_ZN43_INTERNAL_35134359_12_q4_matmul_cu_1a5c58374cuda3std3__419piecewise_constructE - _ZN43_INTERNAL_35134359_12_q4_matmul_cu_1a5c58374cuda3std6ranges3__45__cpo3endE)
_ZN43_INTERNAL_35134359_12_q4_matmul_cu_1a5c58374cuda3std6ranges3__45__cpo3endE:
	.zero		1
	.type		_ZN43_INTERNAL_35134359_12_q4_matmul_cu_1a5c58374cuda3std3__419piecewise_constructE,@object
	.size		_ZN43_INTERNAL_35134359_12_q4_matmul_cu_1a5c58374cuda3std3__419piecewise_constructE,(_ZN43_INTERNAL_35134359_12_q4_matmul_cu_1a5c58374cuda3std6ranges3__45__cpo5ssizeE - _ZN43_INTERNAL_35134359_12_q4_matmul_cu_1a5c58374cuda3std3__419piecewise_constructE)
_ZN43_INTERNAL_35134359_12_q4_matmul_cu_1a5c58374cuda3std3__419piecewise_constructE:
	.zero		1
	.type		_ZN43_INTERNAL_35134359_12_q4_matmul_cu_1a5c58374cuda3std6ranges3__45__cpo5ssizeE,@object
	.size		_ZN43_INTERNAL_35134359_12_q4_matmul_cu_1a5c58374cuda3std6ranges3__45__cpo5ssizeE,(_ZN43_INTERNAL_35134359_12_q4_matmul_cu_1a5c58374cuda3std3__45__cpo3endE - _ZN43_INTERNAL_35134359_12_q4_matmul_cu_1a5c58374cuda3std6ranges3__45__cpo5ssizeE)
_ZN43_INTERNAL_35134359_12_q4_matmul_cu_1a5c58374cuda3std6ranges3__45__cpo5ssizeE:
	.zero		1
	.type		_ZN43_INTERNAL_35134359_12_q4_matmul_cu_1a5c58374cuda3std3__45__cpo3endE,@object
	.size		_ZN43_INTERNAL_35134359_12_q4_matmul_cu_1a5c58374cuda3std3__45__cpo3endE,(_ZN43_INTERNAL_35134359_12_q4_matmul_cu_1a5c58374cuda3std6ranges3__45__cpo4cendE - _ZN43_INTERNAL_35134359_12_q4_matmul_cu_1a5c58374cuda3std3__45__cpo3endE)
_ZN43_INTERNAL_35134359_12_q4_matmul_cu_1a5c58374cuda3std3__45__cpo3endE:
	.zero		1
	.type		_ZN43_INTERNAL_35134359_12_q4_matmul_cu_1a5c58374cuda3std6ranges3__45__cpo4cendE,@object
	.size		_ZN43_INTERNAL_35134359_12_q4_matmul_cu_1a5c58374cuda3std6ranges3__45__cpo4cendE,(_ZN43_INTERNAL_35134359_12_q4_matmul_cu_1a5c58374cuda3std3__45__cpo4rendE - _ZN43_INTERNAL_35134359_12_q4_matmul_cu_1a5c58374cuda3std6ranges3__45__cpo4cendE)
_ZN43_INTERNAL_35134359_12_q4_matmul_cu_1a5c58374cuda3std6ranges3__45__cpo4cendE:
	.zero		1
	.type		_ZN43_INTERNAL_35134359_12_q4_matmul_cu_1a5c58374cuda3std3__45__cpo4rendE,@object
	.size		_ZN43_INTERNAL_35134359_12_q4_matmul_cu_1a5c58374cuda3std3__45__cpo4rendE,(_ZN43_INTERNAL_35134359_12_q4_matmul_cu_1a5c58374cuda3std6ranges3__45__cpo4prevE - _ZN43_INTERNAL_35134359_12_q4_matmul_cu_1a5c58374cuda3std3__45__cpo4rendE)
_ZN43_INTERNAL_35134359_12_q4_matmul_cu_1a5c58374cuda3std3__45__cpo4rendE:
	.zero		1
	.type		_ZN43_INTERNAL_35134359_12_q4_matmul_cu_1a5c58374cuda3std6ranges3__45__cpo4prevE,@object
	.size		_ZN43_INTERNAL_35134359_12_q4_matmul_cu_1a5c58374cuda3std6ranges3__45__cpo4prevE,(_ZN43_INTERNAL_35134359_12_q4_matmul_cu_1a5c58374cuda3std6ranges3__45__cpo9iter_moveE - _ZN43_INTERNAL_35134359_12_q4_matmul_cu_1a5c58374cuda3std6ranges3__45__cpo4prevE)
_ZN43_INTERNAL_35134359_12_q4_matmul_cu_1a5c58374cuda3std6ranges3__45__cpo4prevE:
	.zero		1
	.type		_ZN43_INTERNAL_35134359_12_q4_matmul_cu_1a5c58374cuda3std6ranges3__45__cpo9iter_moveE,@object
	.size		_ZN43_INTERNAL_35134359_12_q4_matmul_cu_1a5c58374cuda3std6ranges3__45__cpo9iter_moveE,(.L_13 - _ZN43_INTERNAL_35134359_12_q4_matmul_cu_1a5c58374cuda3std6ranges3__45__cpo9iter_moveE)
_ZN43_INTERNAL_35134359_12_q4_matmul_cu_1a5c58374cuda3std6ranges3__45__cpo9iter_moveE:
	.zero		1
.L_13:


//--------------------- .nv.constant0._Z16q4_matmul_kernelILb1ELb0ELb0EEvPK6__halfPKjPS0_S2_S4_iiiiiS4_b --------------------------
	.section	.nv.constant0._Z16q4_matmul_kernelILb1ELb0ELb0EEvPK6__halfPKjPS0_S2_S4_iiiiiS4_b,"a",@progbits
	.sectionflags	@""
	.align	4
.nv.constant0._Z16q4_matmul_kernelILb1ELb0ELb0EEvPK6__halfPKjPS0_S2_S4_iiiiiS4_b:
	.zero		969


//--------------------- .nv.constant0._Z16q4_matmul_kernelILb1ELb0ELb1EEvPK6__halfPKjPS0_S2_S4_iiiiiS4_b --------------------------
	.section	.nv.constant0._Z16q4_matmul_kernelILb1ELb0ELb1EEvPK6__halfPKjPS0_S2_S4_iiiiiS4_b,"a",@progbits
	.sectionflags	@""
	.align	4
.nv.constant0._Z16q4_matmul_kernelILb1ELb0ELb1EEvPK6__halfPKjPS0_S2_S4_iiiiiS4_b:
	.zero		969


//--------------------- .nv.constant0._Z16q4_matmul_kernelILb1ELb1ELb0EEvPK6__halfPKjPS0_S2_S4_iiiiiS4_b --------------------------
	.section	.nv.constant0._Z16q4_matmul_kernelILb1ELb1ELb0EEvPK6__halfPKjPS0_S2_S4_iiiiiS4_b,"a",@progbits
	.sectionflags	@""
	.align	4
.nv.constant0._Z16q4_matmul_kernelILb1ELb1ELb0EEvPK6__halfPKjPS0_S2_S4_iiiiiS4_b:
	.zero		969


//--------------------- .nv.constant0._Z16q4_matmul_kernelILb1ELb1ELb1EEvPK6__halfPKjPS0_S2_S4_iiiiiS4_b --------------------------
	.section	.nv.constant0._Z16q4_matmul_kernelILb1ELb1ELb1EEvPK6__halfPKjPS0_S2_S4_iiiiiS4_b,"a",@progbits
	.sectionflags	@""
	.align	4
.nv.constant0._Z16q4_matmul_kernelILb1ELb1ELb1EEvPK6__halfPKjPS0_S2_S4_iiiiiS4_b:
	.zero		969


//--------------------- .nv.constant0._Z16q4_matmul_kernelILb0ELb0ELb0EEvPK6__halfPKjPS0_S2_S4_iiiiiS4_b --------------------------
	.section	.nv.constant0._Z16q4_matmul_kernelILb0ELb0ELb0EEvPK6__halfPKjPS0_S2_S4_iiiiiS4_b,"a",@progbits
	.sectionflags	@""
	.align	4
.nv.constant0._Z16q4_matmul_kernelILb0ELb0ELb0EEvPK6__halfPKjPS0_S2_S4_iiiiiS4_b:
	.zero		969


//--------------------- .nv.constant0._Z16q4_matmul_kernelILb0ELb0ELb1EEvPK6__halfPKjPS0_S2_S4_iiiiiS4_b --------------------------
	.section	.nv.constant0._Z16q4_matmul_kernelILb0ELb0ELb1EEvPK6__halfPKjPS0_S2_S4_iiiiiS4_b,"a",@progbits
	.sectionflags	@""
	.align	4
.nv.constant0._Z16q4_matmul_kernelILb0ELb0ELb1EEvPK6__halfPKjPS0_S2_S4_iiiiiS4_b:
	.zero		969


//--------------------- .nv.constant0._Z16q4_matmul_kernelILb0ELb1ELb0EEvPK6__halfPKjPS0_S2_S4_iiiiiS4_b --------------------------
	.section	.nv.constant0._Z16q4_matmul_kernelILb0ELb1ELb0EEvPK6__halfPKjPS0_S2_S4_iiiiiS4_b,"a",@progbits
	.sectionflags	@""
	.align	4
.nv.constant0._Z16q4_matmul_kernelILb0ELb1ELb0EEvPK6__halfPKjPS0_S2_S4_iiiiiS4_b:
	.zero		969


//--------------------- .nv.constant0._Z16q4_matmul_kernelILb0ELb1ELb1EEvPK6__halfPKjPS0_S2_S4_iiiiiS4_b --------------------------
	.section	.nv.constant0._Z16q4_matmul_kernelILb0ELb1ELb1EEvPK6__halfPKjPS0_S2_S4_iiiiiS4_b,"a",@progbits
	.sectionflags	@""
	.align	4
.nv.constant0._Z16q4_matmul_kernelILb0ELb1ELb1EEvPK6__halfPKjPS0_S2_S4_iiiiiS4_b:
	.zero		969


//--------------------- SYMBOLS --------------------------

	.type		.nv.reservedSmem.offset0,@object
	.size		.nv.reservedSmem.offset0,0x4
